def matmul_kernel(
    a_ptr,
    b_ptr,
    c_ptr,
    M,
    N,
    K,
    stride_am,
    stride_ak,
    stride_bk,
    stride_bn,
    stride_cm,
    stride_cn,
    BLOCK_M: tl.constexpr,
    BLOCK_N: tl.constexpr,
    BLOCK_K: tl.constexpr,
    GROUP_M: tl.constexpr,
):
    pid = tl.program_id(axis=0)
    num_pid_m = tl.cdiv(M, BLOCK_M)
    num_pid_n = tl.cdiv(N, BLOCK_N)
    num_pid_in_group = GROUP_M * num_pid_n
    group_id = pid // num_pid_in_group
    first_pid_m = group_id * GROUP_M
    group_size_m = min(num_pid_m - first_pid_m, GROUP_M)
    pid_m = first_pid_m + ((pid % num_pid_in_group) % group_size_m)
    pid_n = (pid % num_pid_in_group) // group_size_m

    offs_am = (pid_m * BLOCK_M + tl.arange(0, BLOCK_M)) % M
    offs_bn = (pid_n * BLOCK_N + tl.arange(0, BLOCK_N)) % N
    offs_k = tl.arange(0, BLOCK_K)
    a_ptrs = a_ptr + offs_am[:, None] * stride_am + offs_k[None, :] * stride_ak
    b_ptrs = b_ptr + offs_k[:, None] * stride_bk + offs_bn[None, :] * stride_bn

    acc = tl.zeros((BLOCK_M, BLOCK_N), dtype=tl.float32)
    for kk in range(0, tl.cdiv(K, BLOCK_K)):
        a = tl.load(a_ptrs, mask=offs_k[None, :] < K - kk * BLOCK_K, other=0.0)
        b = tl.load(b_ptrs, mask=offs_k[:, None] < K - kk * BLOCK_K, other=0.0)
        acc = tl.dot(a, b, acc)
        a_ptrs += BLOCK_K * stride_ak
        b_ptrs += BLOCK_K * stride_bk

    c = acc.to(c_ptr.dtype.element_ty)
    offs_cm = pid_m * BLOCK_M + tl.arange(0, BLOCK_M)
    offs_cn = pid_n * BLOCK_N + tl.arange(0, BLOCK_N)
    c_ptrs = c_ptr + offs_cm[:, None] * stride_cm + offs_cn[None, :] * stride_cn
    mask = (offs_cm[:, None] < M) & (offs_cn[None, :] < N)
    tl.store(c_ptrs, c, mask=mask)

# config = {"BLOCK_K": 64, "BLOCK_M": 128, "BLOCK_N": 128, "GROUP_M": 8, "arch": "sm_100", "dtype": "fp32", "num_ctas": 1, "num_stages": 3, "num_warps": 1}
# arch = sm_100


// ===== COMPILED SASS (sm_100a) =====

	.target	sm_100a

	.elftype	@"ET_EXEC"


//--------------------- .note.nv.tkinfo           --------------------------
	.section	.note.nv.tkinfo,"",@"SHT_NOTE"
	.sectionflags	@"SHF_NOTE_NV_TKINFO"
	.tkinfo
        /*0018*/ 	.word	0x00000081
        /*0030*/ 	.string	""
        /*0030*/ 	.string	"ptxas-blackwell"
        /*0030*/ 	.string	"Cuda compilation tools, release 12.9, V12.9.86"
        /*0030*/ 	.string	"Build cuda_12.9.r12.9/compiler.36037853_0"
        /*0030*/ 	.string	"-v  -suppress-debug-info  -lineinfo  -arch sm_100a "



//--------------------- .note.nv.cuver            --------------------------
	.section	.note.nv.cuver,"",@"SHT_NOTE"
	.sectionflags	@"SHF_NOTE_NV_CUVER"
        /*0018*/ 	.short	0x0001
        /*001a*/ 	.short	0x0064
        /*001c*/ 	.short	0x0001
        /*001e*/ 	.short	0x0000
        /*0020*/ 	.short	0x0001
        /*0022*/ 	.short	0x0000


//--------------------- .nv.info                  --------------------------
	.section	.nv.info,"",@"SHT_CUDA_INFO"
	.align	4


	//----- nvinfo : EIATTR_REGCOUNT
	.align		4
        /*0000*/ 	.byte	0x04, 0x2f
        /*0002*/ 	.short	(.L_1 - .L_0)
	.align		4
.L_0:
        /*0004*/ 	.word	index@(matmul_kernel)
        /*0008*/ 	.word	0x000000ff


	//----- nvinfo : EIATTR_FRAME_SIZE
	.align		4
.L_1:
        /*000c*/ 	.byte	0x04, 0x11
        /*000e*/ 	.short	(.L_3 - .L_2)
	.align		4
.L_2:
        /*0010*/ 	.word	index@(matmul_kernel)
        /*0014*/ 	.word	0x00002968


	//----- nvinfo : EIATTR_MIN_STACK_SIZE
	.align		4
.L_3:
        /*0018*/ 	.byte	0x04, 0x12
        /*001a*/ 	.short	(.L_5 - .L_4)
	.align		4
.L_4:
        /*001c*/ 	.word	index@(matmul_kernel)
        /*0020*/ 	.word	0x00002968
.L_5:


//--------------------- .nv.info.matmul_kernel    --------------------------
	.section	.nv.info.matmul_kernel,"",@"SHT_CUDA_INFO"
	.sectionflags	@""
	.align	4


	//----- nvinfo : EIATTR_CUDA_API_VERSION
	.align		4
        /*0000*/ 	.byte	0x04, 0x37
        /*0002*/ 	.short	(.L_7 - .L_6)
.L_6:
        /*0004*/ 	.word	0x00000081


	//----- nvinfo : EIATTR_KPARAM_INFO
	.align		4
.L_7:
        /*0008*/ 	.byte	0x04, 0x17
        /*000a*/ 	.short	(.L_9 - .L_8)
.L_8:
        /*000c*/ 	.word	0x00000000
        /*0010*/ 	.short	0x000d
        /*0012*/ 	.short	0x0048
        /*0014*/ 	.byte	0x00, 0xf4, 0x21, 0x00


	//----- nvinfo : EIATTR_KPARAM_INFO
	.align		4
.L_9:
        /*0018*/ 	.byte	0x04, 0x17
        /*001a*/ 	.short	(.L_11 - .L_10)
.L_10:
        /*001c*/ 	.word	0x00000000
        /*0020*/ 	.short	0x000c
        /*0022*/ 	.short	0x0040
        /*0024*/ 	.byte	0x00, 0xf4, 0x21, 0x00


	//----- nvinfo : EIATTR_KPARAM_INFO
	.align		4
.L_11:
        /*0028*/ 	.byte	0x04, 0x17
        /*002a*/ 	.short	(.L_13 - .L_12)
.L_12:
        /*002c*/ 	.word	0x00000000
        /*0030*/ 	.short	0x000b
        /*0032*/ 	.short	0x0038
        /*0034*/ 	.byte	0x00, 0xf0, 0x11, 0x00


	//----- nvinfo : EIATTR_KPARAM_INFO
	.align		4
.L_13:
        /*0038*/ 	.byte	0x04, 0x17
        /*003a*/ 	.short	(.L_15 - .L_14)
.L_14:
        /*003c*/ 	.word	0x00000000
        /*0040*/ 	.short	0x000a
        /*0042*/ 	.short	0x0034
        /*0044*/ 	.byte	0x00, 0xf0, 0x11, 0x00


	//----- nvinfo : EIATTR_KPARAM_INFO
	.align		4
.L_15:
        /*0048*/ 	.byte	0x04, 0x17
        /*004a*/ 	.short	(.L_17 - .L_16)
.L_16:
        /*004c*/ 	.word	0x00000000
        /*0050*/ 	.short	0x0009
        /*0052*/ 	.short	0x0030
        /*0054*/ 	.byte	0x00, 0xf0, 0x11, 0x00


	//----- nvinfo : EIATTR_KPARAM_INFO
	.align		4
.L_17:
        /*0058*/ 	.byte	0x04, 0x17
        /*005a*/ 	.short	(.L_19 - .L_18)
.L_18:
        /*005c*/ 	.word	0x00000000
        /*0060*/ 	.short	0x0008
        /*0062*/ 	.short	0x002c
        /*0064*/ 	.byte	0x00, 0xf0, 0x11, 0x00


	//----- nvinfo : EIATTR_KPARAM_INFO
	.align		4
.L_19:
        /*0068*/ 	.byte	0x04, 0x17
        /*006a*/ 	.short	(.L_21 - .L_20)
.L_20:
        /*006c*/ 	.word	0x00000000
        /*0070*/ 	.short	0x0007
        /*0072*/ 	.short	0x0028
        /*0074*/ 	.byte	0x00, 0xf0, 0x11, 0x00


	//----- nvinfo : EIATTR_KPARAM_INFO
	.align		4
.L_21:
        /*0078*/ 	.byte	0x04, 0x17
        /*007a*/ 	.short	(.L_23 - .L_22)
.L_22:
        /*007c*/ 	.word	0x00000000
        /*0080*/ 	.short	0x0006
        /*0082*/ 	.short	0x0024
        /*0084*/ 	.byte	0x00, 0xf0, 0x11, 0x00


	//----- nvinfo : EIATTR_KPARAM_INFO
	.align		4
.L_23:
        /*0088*/ 	.byte	0x04, 0x17
        /*008a*/ 	.short	(.L_25 - .L_24)
.L_24:
        /*008c*/ 	.word	0x00000000
        /*0090*/ 	.short	0x0005
        /*0092*/ 	.short	0x0020
        /*0094*/ 	.byte	0x00, 0xf0, 0x11, 0x00


	//----- nvinfo : EIATTR_KPARAM_INFO
	.align		4
.L_25:
        /*0098*/ 	.byte	0x04, 0x17
        /*009a*/ 	.short	(.L_27 - .L_26)
.L_26:
        /*009c*/ 	.word	0x00000000
        /*00a0*/ 	.short	0x0004
        /*00a2*/ 	.short	0x001c
        /*00a4*/ 	.byte	0x00, 0xf0, 0x11, 0x00


	//----- nvinfo : EIATTR_KPARAM_INFO
	.align		4
.L_27:
        /*00a8*/ 	.byte	0x04, 0x17
        /*00aa*/ 	.short	(.L_29 - .L_28)
.L_28:
        /*00ac*/ 	.word	0x00000000
        /*00b0*/ 	.short	0x0003
        /*00b2*/ 	.short	0x0018
        /*00b4*/ 	.byte	0x00, 0xf0, 0x11, 0x00


	//----- nvinfo : EIATTR_KPARAM_INFO
	.align		4
.L_29:
        /*00b8*/ 	.byte	0x04, 0x17
        /*00ba*/ 	.short	(.L_31 - .L_30)
.L_30:
        /*00bc*/ 	.word	0x00000000
        /*00c0*/ 	.short	0x0002
        /*00c2*/ 	.short	0x0010
        /*00c4*/ 	.byte	0x00, 0xf4, 0x21, 0x00


	//----- nvinfo : EIATTR_KPARAM_INFO
	.align		4
.L_31:
        /*00c8*/ 	.byte	0x04, 0x17
        /*00ca*/ 	.short	(.L_33 - .L_32)
.L_32:
        /*00cc*/ 	.word	0x00000000
        /*00d0*/ 	.short	0x0001
        /*00d2*/ 	.short	0x0008
        /*00d4*/ 	.byte	0x00, 0xf4, 0x21, 0x00


	//----- nvinfo : EIATTR_KPARAM_INFO
	.align		4
.L_33:
        /*00d8*/ 	.byte	0x04, 0x17
        /*00da*/ 	.short	(.L_35 - .L_34)
.L_34:
        /*00dc*/ 	.word	0x00000000
        /*00e0*/ 	.short	0x0000
        /*00e2*/ 	.short	0x0000
        /*00e4*/ 	.byte	0x00, 0xf4, 0x21, 0x00


	//----- nvinfo : EIATTR_SPARSE_MMA_MASK
	.align		4
.L_35:
        /*00e8*/ 	.byte	0x03, 0x50
        /*00ea*/ 	.short	0x0000


	//----- nvinfo : EIATTR_MAXREG_COUNT
	.align		4
        /*00ec*/ 	.byte	0x03, 0x1b
        /*00ee*/ 	.short	0x00ff


	//----- nvinfo : EIATTR_NUM_BARRIERS
	.align		4
        /*00f0*/ 	.byte	0x02, 0x4c
        /*00f2*/ 	.byte	0x01
	.zero		1


	//----- nvinfo : EIATTR_ANNOTATIONS
	.align		4
        /*00f4*/ 	.byte	0x04, 0x55
        /*00f6*/ 	.short	(.L_37 - .L_36)


	//   ....[0]....
.L_36:
        /*00f8*/ 	.word	0x00000001
        /*00fc*/ 	.byte	0x90, 0x0b, 0x00, 0x00, 0x01, 0x00, 0x00, 0x00, 0xd0, 0x0c, 0x00, 0x00, 0x01, 0x00, 0x00, 0x00
        /* <DEDUP_REMOVED lines=1701> */
        /*6b5c*/ 	.byte	0xe0, 0x0a, 0x02, 0x00


	//----- nvinfo : EIATTR_COOP_GROUP_MASK_REGIDS
	.align		4
.L_37:
        /*6b60*/ 	.byte	0x04, 0x29
        /*6b62*/ 	.short	(.L_39 - .L_38)


	//   ....[0]....
.L_38:
        /*6b64*/ 	.word	0xffffffff


	//   ....[1]....
        /*6b68*/ 	.word	0xffffffff


	//   ....[2]....
        /*6b6c*/ 	.word	0xffffffff


	//   ....[3]....
        /*6b70*/ 	.word	0xffffffff


	//   ....[4]....
        /*6b74*/ 	.word	0xffffffff


	//   ....[5]....
        /*6b78*/ 	.word	0xffffffff


	//   ....[6]....
        /*6b7c*/ 	.word	0xffffffff


	//   ....[7]....
        /*6b80*/ 	.word	0xffffffff


	//   ....[8]....
        /*6b84*/ 	.word	0xffffffff


	//   ....[9]....
        /*6b88*/ 	.word	0xffffffff


	//   ....[10]....
        /*6b8c*/ 	.word	0xffffffff


	//   ....[11]....
        /*6b90*/ 	.word	0xffffffff


	//   ....[12]....
        /*6b94*/ 	.word	0xffffffff


	//   ....[13]....
        /*6b98*/ 	.word	0xffffffff


	//   ....[14]....
        /*6b9c*/ 	.word	0xffffffff


	//   ....[15]....
        /*6ba0*/ 	.word	0xffffffff


	//   ....[16]....
        /*6ba4*/ 	.word	0xffffffff


	//   ....[17]....
        /*6ba8*/ 	.word	0xffffffff


	//   ....[18]....
        /*6bac*/ 	.word	0xffffffff


	//   ....[19]....
        /*6bb0*/ 	.word	0xffffffff


	//   ....[20]....
        /*6bb4*/ 	.word	0xffffffff


	//   ....[21]....
        /*6bb8*/ 	.word	0xffffffff


	//   ....[22]....
        /*6bbc*/ 	.word	0xffffffff


	//   ....[23]....
        /*6bc0*/ 	.word	0xffffffff


	//   ....[24]....
        /*6bc4*/ 	.word	0xffffffff


	//   ....[25]....
        /*6bc8*/ 	.word	0xffffffff


	//   ....[26]....
        /*6bcc*/ 	.word	0xffffffff


	//   ....[27]....
        /*6bd0*/ 	.word	0xffffffff


	//   ....[28]....
        /*6bd4*/ 	.word	0xffffffff


	//   ....[29]....
        /*6bd8*/ 	.word	0xffffffff


	//   ....[30]....
        /*6bdc*/ 	.word	0xffffffff


	//   ....[31]....
        /*6be0*/ 	.word	0xffffffff


	//   ....[32]....
        /*6be4*/ 	.word	0xffffffff


	//   ....[33]....
        /*6be8*/ 	.word	0xffffffff


	//   ....[34]....
        /*6bec*/ 	.word	0xffffffff


	//   ....[35]....
        /*6bf0*/ 	.word	0xffffffff


	//   ....[36]....
        /*6bf4*/ 	.word	0xffffffff


	//   ....[37]....
        /*6bf8*/ 	.word	0xffffffff


	//   ....[38]....
        /*6bfc*/ 	.word	0xffffffff


	//   ....[39]....
        /*6c00*/ 	.word	0xffffffff


	//   ....[40]....
        /*6c04*/ 	.word	0xffffffff


	//   ....[41]....
        /*6c08*/ 	.word	0xffffffff


	//   ....[42]....
        /*6c0c*/ 	.word	0xffffffff


	//   ....[43]....
        /*6c10*/ 	.word	0xffffffff


	//   ....[44]....
        /*6c14*/ 	.word	0xffffffff


	//   ....[45]....
        /*6c18*/ 	.word	0xffffffff


	//   ....[46]....
        /*6c1c*/ 	.word	0xffffffff


	//   ....[47]....
        /*6c20*/ 	.word	0xffffffff


	//   ....[48]....
        /*6c24*/ 	.word	0xffffffff


	//   ....[49]....
        /*6c28*/ 	.word	0xffffffff


	//   ....[50]....
        /*6c2c*/ 	.word	0xffffffff


	//   ....[51]....
        /*6c30*/ 	.word	0xffffffff


	//   ....[52]....
        /*6c34*/ 	.word	0xffffffff


	//   ....[53]....
        /*6c38*/ 	.word	0xffffffff


	//   ....[54]....
        /*6c3c*/ 	.word	0xffffffff


	//   ....[55]....
        /*6c40*/ 	.word	0xffffffff


	//   ....[56]....
        /*6c44*/ 	.word	0xffffffff


	//   ....[57]....
        /*6c48*/ 	.word	0xffffffff


	//   ....[58]....
        /*6c4c*/ 	.word	0xffffffff


	//   ....[59]....
        /*6c50*/ 	.word	0xffffffff


	//   ....[60]....
        /*6c54*/ 	.word	0xffffffff


	//   ....[61]....
        /*6c58*/ 	.word	0xffffffff


	//   ....[62]....
        /*6c5c*/ 	.word	0xffffffff


	//   ....[63]....
        /*6c60*/ 	.word	0xffffffff


	//   ....[64]....
        /*6c64*/ 	.word	0xffffffff


	//   ....[65]....
        /*6c68*/ 	.word	0xffffffff


	//   ....[66]....
        /*6c6c*/ 	.word	0xffffffff


	//   ....[67]....
        /*6c70*/ 	.word	0xffffffff


	//   ....[68]....
        /*6c74*/ 	.word	0xffffffff


	//   ....[69]....
        /*6c78*/ 	.word	0xffffffff


	//   ....[70]....
        /*6c7c*/ 	.word	0xffffffff


	//   ....[71]....
        /*6c80*/ 	.word	0xffffffff


	//   ....[72]....
        /*6c84*/ 	.word	0xffffffff


	//   ....[73]....
        /*6c88*/ 	.word	0xffffffff


	//   ....[74]....
        /*6c8c*/ 	.word	0xffffffff


	//   ....[75]....
        /*6c90*/ 	.word	0xffffffff


	//   ....[76]....
        /*6c94*/ 	.word	0xffffffff


	//   ....[77]....
        /*6c98*/ 	.word	0xffffffff


	//   ....[78]....
        /*6c9c*/ 	.word	0xffffffff


	//   ....[79]....
        /*6ca0*/ 	.word	0xffffffff


	//   ....[80]....
        /*6ca4*/ 	.word	0xffffffff


	//   ....[81]....
        /*6ca8*/ 	.word	0xffffffff


	//   ....[82]....
        /*6cac*/ 	.word	0xffffffff


	//   ....[83]....
        /*6cb0*/ 	.word	0xffffffff


	//   ....[84]....
        /*6cb4*/ 	.word	0xffffffff


	//   ....[85]....
        /*6cb8*/ 	.word	0xffffffff


	//   ....[86]....
        /*6cbc*/ 	.word	0xffffffff


	//   ....[87]....
        /*6cc0*/ 	.word	0xffffffff


	//   ....[88]....
        /*6cc4*/ 	.word	0xffffffff


	//   ....[89]....
        /*6cc8*/ 	.word	0xffffffff


	//   ....[90]....
        /*6ccc*/ 	.word	0xffffffff


	//   ....[91]....
        /*6cd0*/ 	.word	0xffffffff


	//   ....[92]....
        /*6cd4*/ 	.word	0xffffffff


	//   ....[93]....
        /*6cd8*/ 	.word	0xffffffff


	//   ....[94]....
        /*6cdc*/ 	.word	0xffffffff


	//   ....[95]....
        /*6ce0*/ 	.word	0xffffffff


	//   ....[96]....
        /*6ce4*/ 	.word	0xffffffff


	//   ....[97]....
        /*6ce8*/ 	.word	0xffffffff


	//   ....[98]....
        /*6cec*/ 	.word	0xffffffff


	//   ....[99]....
        /*6cf0*/ 	.word	0xffffffff


	//   ....[100]....
        /*6cf4*/ 	.word	0xffffffff


	//   ....[101]....
        /*6cf8*/ 	.word	0xffffffff


	//   ....[102]....
        /*6cfc*/ 	.word	0xffffffff


	//   ....[103]....
        /*6d00*/ 	.word	0xffffffff


	//   ....[104]....
        /*6d04*/ 	.word	0xffffffff


	//   ....[105]....
        /*6d08*/ 	.word	0xffffffff


	//   ....[106]....
        /*6d0c*/ 	.word	0xffffffff


	//   ....[107]....
        /*6d10*/ 	.word	0xffffffff


	//   ....[108]....
        /*6d14*/ 	.word	0xffffffff


	//   ....[109]....
        /*6d18*/ 	.word	0xffffffff


	//   ....[110]....
        /*6d1c*/ 	.word	0xffffffff


	//   ....[111]....
        /*6d20*/ 	.word	0xffffffff


	//   ....[112]....
        /*6d24*/ 	.word	0xffffffff


	//   ....[113]....
        /*6d28*/ 	.word	0xffffffff


	//   ....[114]....
        /*6d2c*/ 	.word	0xffffffff


	//   ....[115]....
        /*6d30*/ 	.word	0xffffffff


	//   ....[116]....
        /*6d34*/ 	.word	0xffffffff


	//   ....[117]....
        /*6d38*/ 	.word	0xffffffff


	//   ....[118]....
        /*6d3c*/ 	.word	0xffffffff


	//   ....[119]....
        /*6d40*/ 	.word	0xffffffff


	//   ....[120]....
        /*6d44*/ 	.word	0xffffffff


	//   ....[121]....
        /*6d48*/ 	.word	0xffffffff


	//   ....[122]....
        /*6d4c*/ 	.word	0xffffffff


	//   ....[123]....
        /*6d50*/ 	.word	0xffffffff


	//   ....[124]....
        /*6d54*/ 	.word	0xffffffff


	//   ....[125]....
        /*6d58*/ 	.word	0xffffffff


	//   ....[126]....
        /*6d5c*/ 	.word	0xffffffff


	//   ....[127]....
        /*6d60*/ 	.word	0xffffffff


	//   ....[128]....
        /*6d64*/ 	.word	0xffffffff


	//   ....[129]....
        /*6d68*/ 	.word	0xffffffff


	//   ....[130]....
        /*6d6c*/ 	.word	0xffffffff


	//   ....[131]....
        /*6d70*/ 	.word	0xffffffff


	//   ....[132]....
        /*6d74*/ 	.word	0xffffffff


	//   ....[133]....
        /*6d78*/ 	.word	0xffffffff


	//   ....[134]....
        /*6d7c*/ 	.word	0xffffffff


	//   ....[135]....
        /*6d80*/ 	.word	0xffffffff


	//   ....[136]....
        /*6d84*/ 	.word	0xffffffff


	//   ....[137]....
        /*6d88*/ 	.word	0xffffffff


	//   ....[138]....
        /*6d8c*/ 	.word	0xffffffff


	//   ....[139]....
        /*6d90*/ 	.word	0xffffffff


	//   ....[140]....
        /*6d94*/ 	.word	0xffffffff


	//   ....[141]....
        /*6d98*/ 	.word	0xffffffff


	//   ....[142]....
        /*6d9c*/ 	.word	0xffffffff


	//   ....[143]....
        /*6da0*/ 	.word	0xffffffff


	//   ....[144]....
        /*6da4*/ 	.word	0xffffffff


	//   ....[145]....
        /*6da8*/ 	.word	0xffffffff


	//   ....[146]....
        /*6dac*/ 	.word	0xffffffff


	//   ....[147]....
        /*6db0*/ 	.word	0xffffffff


	//   ....[148]....
        /*6db4*/ 	.word	0xffffffff


	//   ....[149]....
        /*6db8*/ 	.word	0xffffffff


	//   ....[150]....
        /*6dbc*/ 	.word	0xffffffff


	//   ....[151]....
        /*6dc0*/ 	.word	0xffffffff


	//   ....[152]....
        /*6dc4*/ 	.word	0xffffffff


	//   ....[153]....
        /*6dc8*/ 	.word	0xffffffff


	//   ....[154]....
        /*6dcc*/ 	.word	0xffffffff


	//   ....[155]....
        /*6dd0*/ 	.word	0xffffffff


	//   ....[156]....
        /*6dd4*/ 	.word	0xffffffff


	//   ....[157]....
        /*6dd8*/ 	.word	0xffffffff


	//   ....[158]....
        /*6ddc*/ 	.word	0xffffffff


	//   ....[159]....
        /*6de0*/ 	.word	0xffffffff


	//   ....[160]....
        /*6de4*/ 	.word	0xffffffff


	//   ....[161]....
        /*6de8*/ 	.word	0xffffffff


	//   ....[162]....
        /*6dec*/ 	.word	0xffffffff


	//   ....[163]....
        /*6df0*/ 	.word	0xffffffff


	//   ....[164]....
        /*6df4*/ 	.word	0xffffffff


	//   ....[165]....
        /*6df8*/ 	.word	0xffffffff


	//   ....[166]....
        /*6dfc*/ 	.word	0xffffffff


	//   ....[167]....
        /*6e00*/ 	.word	0xffffffff


	//   ....[168]....
        /*6e04*/ 	.word	0xffffffff


	//   ....[169]....
        /*6e08*/ 	.word	0xffffffff


	//   ....[170]....
        /*6e0c*/ 	.word	0xffffffff


	//   ....[171]....
        /*6e10*/ 	.word	0xffffffff


	//   ....[172]....
        /*6e14*/ 	.word	0xffffffff


	//   ....[173]....
        /*6e18*/ 	.word	0xffffffff


	//   ....[174]....
        /*6e1c*/ 	.word	0xffffffff


	//   ....[175]....
        /*6e20*/ 	.word	0xffffffff


	//   ....[176]....
        /*6e24*/ 	.word	0xffffffff


	//   ....[177]....
        /*6e28*/ 	.word	0xffffffff


	//   ....[178]....
        /*6e2c*/ 	.word	0xffffffff


	//   ....[179]....
        /*6e30*/ 	.word	0xffffffff


	//   ....[180]....
        /*6e34*/ 	.word	0xffffffff


	//   ....[181]....
        /*6e38*/ 	.word	0xffffffff


	//   ....[182]....
        /*6e3c*/ 	.word	0xffffffff


	//   ....[183]....
        /*6e40*/ 	.word	0xffffffff


	//   ....[184]....
        /*6e44*/ 	.word	0xffffffff


	//   ....[185]....
        /*6e48*/ 	.word	0xffffffff


	//   ....[186]....
        /*6e4c*/ 	.word	0xffffffff


	//   ....[187]....
        /*6e50*/ 	.word	0xffffffff


	//   ....[188]....
        /*6e54*/ 	.word	0xffffffff


	//   ....[189]....
        /*6e58*/ 	.word	0xffffffff


	//   ....[190]....
        /*6e5c*/ 	.word	0xffffffff


	//   ....[191]....
        /*6e60*/ 	.word	0xffffffff


	//   ....[192]....
        /*6e64*/ 	.word	0xffffffff


	//   ....[193]....
        /*6e68*/ 	.word	0xffffffff


	//   ....[194]....
        /*6e6c*/ 	.word	0xffffffff


	//   ....[195]....
        /*6e70*/ 	.word	0xffffffff


	//   ....[196]....
        /*6e74*/ 	.word	0xffffffff


	//   ....[197]....
        /*6e78*/ 	.word	0xffffffff


	//   ....[198]....
        /*6e7c*/ 	.word	0xffffffff


	//   ....[199]....
        /*6e80*/ 	.word	0xffffffff


	//   ....[200]....
        /*6e84*/ 	.word	0xffffffff


	//   ....[201]....
        /*6e88*/ 	.word	0xffffffff


	//   ....[202]....
        /*6e8c*/ 	.word	0xffffffff


	//   ....[203]....
        /*6e90*/ 	.word	0xffffffff


	//   ....[204]....
        /*6e94*/ 	.word	0xffffffff


	//   ....[205]....
        /*6e98*/ 	.word	0xffffffff


	//   ....[206]....
        /*6e9c*/ 	.word	0xffffffff


	//   ....[207]....
        /*6ea0*/ 	.word	0xffffffff


	//   ....[208]....
        /*6ea4*/ 	.word	0xffffffff


	//   ....[209]....
        /*6ea8*/ 	.word	0xffffffff


	//   ....[210]....
        /*6eac*/ 	.word	0xffffffff


	//   ....[211]....
        /*6eb0*/ 	.word	0xffffffff


	//   ....[212]....
        /*6eb4*/ 	.word	0xffffffff


	//   ....[213]....
        /*6eb8*/ 	.word	0xffffffff


	//   ....[214]....
        /*6ebc*/ 	.word	0xffffffff


	//   ....[215]....
        /*6ec0*/ 	.word	0xffffffff


	//   ....[216]....
        /*6ec4*/ 	.word	0xffffffff


	//   ....[217]....
        /*6ec8*/ 	.word	0xffffffff


	//   ....[218]....
        /*6ecc*/ 	.word	0xffffffff


	//   ....[219]....
        /*6ed0*/ 	.word	0xffffffff


	//   ....[220]....
        /*6ed4*/ 	.word	0xffffffff


	//   ....[221]....
        /*6ed8*/ 	.word	0xffffffff


	//   ....[222]....
        /*6edc*/ 	.word	0xffffffff


	//   ....[223]....
        /*6ee0*/ 	.word	0xffffffff


	//   ....[224]....
        /*6ee4*/ 	.word	0xffffffff


	//   ....[225]....
        /*6ee8*/ 	.word	0xffffffff


	//   ....[226]....
        /*6eec*/ 	.word	0xffffffff


	//   ....[227]....
        /*6ef0*/ 	.word	0xffffffff


	//   ....[228]....
        /*6ef4*/ 	.word	0xffffffff


	//   ....[229]....
        /*6ef8*/ 	.word	0xffffffff


	//   ....[230]....
        /*6efc*/ 	.word	0xffffffff


	//   ....[231]....
        /*6f00*/ 	.word	0xffffffff


	//   ....[232]....
        /*6f04*/ 	.word	0xffffffff


	//   ....[233]....
        /*6f08*/ 	.word	0xffffffff


	//   ....[234]....
        /*6f0c*/ 	.word	0xffffffff


	//   ....[235]....
        /*6f10*/ 	.word	0xffffffff


	//   ....[236]....
        /*6f14*/ 	.word	0xffffffff


	//   ....[237]....
        /*6f18*/ 	.word	0xffffffff


	//   ....[238]....
        /*6f1c*/ 	.word	0xffffffff


	//   ....[239]....
        /*6f20*/ 	.word	0xffffffff


	//   ....[240]....
        /*6f24*/ 	.word	0xffffffff


	//   ....[241]....
        /*6f28*/ 	.word	0xffffffff


	//   ....[242]....
        /*6f2c*/ 	.word	0xffffffff


	//   ....[243]....
        /*6f30*/ 	.word	0xffffffff


	//   ....[244]....
        /*6f34*/ 	.word	0xffffffff


	//   ....[245]....
        /*6f38*/ 	.word	0xffffffff


	//   ....[246]....
        /*6f3c*/ 	.word	0xffffffff


	//   ....[247]....
        /*6f40*/ 	.word	0xffffffff


	//   ....[248]....
        /*6f44*/ 	.word	0xffffffff


	//   ....[249]....
        /*6f48*/ 	.word	0xffffffff


	//   ....[250]....
        /*6f4c*/ 	.word	0xffffffff


	//   ....[251]....
        /*6f50*/ 	.word	0xffffffff


	//   ....[252]....
        /*6f54*/ 	.word	0xffffffff


	//   ....[253]....
        /*6f58*/ 	.word	0xffffffff


	//   ....[254]....
        /*6f5c*/ 	.word	0xffffffff


	//----- nvinfo : EIATTR_COOP_GROUP_INSTR_OFFSETS
	.align		4
.L_39:
        /*6f60*/ 	.byte	0x04, 0x28
        /*6f62*/ 	.short	(.L_41 - .L_40)


	//   ....[0]....
.L_40:
        /*6f64*/ 	.word	0x00054500


	//   ....[1]....
        /*6f68*/ 	.word	0x00054520


	//   ....[2]....
        /*6f6c*/ 	.word	0x00054560


	//   ....[3]....
        /*6f70*/ 	.word	0x000545c0


	//   ....[4]....
        /*6f74*/ 	.word	0x00054600


	//   ....[5]....
        /*6f78*/ 	.word	0x000546a0


	//   ....[6]....
        /*6f7c*/ 	.word	0x000546e0


	//   ....[7]....
        /*6f80*/ 	.word	0x00054700


	//   ....[8]....
        /*6f84*/ 	.word	0x00054780


	//   ....[9]....
        /*6f88*/ 	.word	0x000547a0


	//   ....[10]....
        /*6f8c*/ 	.word	0x000547e0


	//   ....[11]....
        /*6f90*/ 	.word	0x00054840


	//   ....[12]....
        /*6f94*/ 	.word	0x00054880


	//   ....[13]....
        /*6f98*/ 	.word	0x00054920


	//   ....[14]....
        /*6f9c*/ 	.word	0x00054960


	//   ....[15]....
        /*6fa0*/ 	.word	0x00054980


	//   ....[16]....
        /*6fa4*/ 	.word	0x00054a00


	//   ....[17]....
        /*6fa8*/ 	.word	0x00054a20


	//   ....[18]....
        /*6fac*/ 	.word	0x00054a60


	//   ....[19]....
        /*6fb0*/ 	.word	0x00054ac0


	//   ....[20]....
        /*6fb4*/ 	.word	0x00054b00


	//   ....[21]....
        /*6fb8*/ 	.word	0x00054ba0


	//   ....[22]....
        /*6fbc*/ 	.word	0x00054be0


	//   ....[23]....
        /*6fc0*/ 	.word	0x00054c00


	//   ....[24]....
        /*6fc4*/ 	.word	0x00054c80


	//   ....[25]....
        /*6fc8*/ 	.word	0x00054ca0


	//   ....[26]....
        /*6fcc*/ 	.word	0x00054ce0


	//   ....[27]....
        /*6fd0*/ 	.word	0x00054d40


	//   ....[28]....
        /*6fd4*/ 	.word	0x00054d80


	//   ....[29]....
        /*6fd8*/ 	.word	0x00054df0


	//   ....[30]....
        /*6fdc*/ 	.word	0x00054e30


	//   ....[31]....
        /*6fe0*/ 	.word	0x00054e80


	//   ....[32]....
        /*6fe4*/ 	.word	0x00054f00


	//   ....[33]....
        /*6fe8*/ 	.word	0x00054f20


	//   ....[34]....
        /*6fec*/ 	.word	0x00054f60


	//   ....[35]....
        /*6ff0*/ 	.word	0x00054fc0


	//   ....[36]....
        /*6ff4*/ 	.word	0x00055000


	//   ....[37]....
        /*6ff8*/ 	.word	0x00055070


	//   ....[38]....
        /*6ffc*/ 	.word	0x000550b0


	//   ....[39]....
        /*7000*/ 	.word	0x00055100


	//   ....[40]....
        /*7004*/ 	.word	0x00055180


	//   ....[41]....
        /*7008*/ 	.word	0x000551a0


	//   ....[42]....
        /*700c*/ 	.word	0x000551e0


	//   ....[43]....
        /*7010*/ 	.word	0x00055240


	//   ....[44]....
        /*7014*/ 	.word	0x00055280


	//   ....[45]....
        /*7018*/ 	.word	0x000552f0


	//   ....[46]....
        /*701c*/ 	.word	0x00055330


	//   ....[47]....
        /*7020*/ 	.word	0x00055380


	//   ....[48]....
        /*7024*/ 	.word	0x00055400


	//   ....[49]....
        /*7028*/ 	.word	0x00055420


	//   ....[50]....
        /*702c*/ 	.word	0x00055460


	//   ....[51]....
        /*7030*/ 	.word	0x000554c0


	//   ....[52]....
        /*7034*/ 	.word	0x00055500


	//   ....[53]....
        /*7038*/ 	.word	0x00055570


	//   ....[54]....
        /*703c*/ 	.word	0x000555b0


	//   ....[55]....
        /*7040*/ 	.word	0x00055600


	//   ....[56]....
        /*7044*/ 	.word	0x00055680


	//   ....[57]....
        /*7048*/ 	.word	0x000556a0


	//   ....[58]....
        /*704c*/ 	.word	0x000556e0


	//   ....[59]....
        /*7050*/ 	.word	0x00055740


	//   ....[60]....
        /*7054*/ 	.word	0x00055780


	//   ....[61]....
        /*7058*/ 	.word	0x00055820


	//   ....[62]....
        /*705c*/ 	.word	0x00055860


	//   ....[63]....
        /*7060*/ 	.word	0x00055880


	//   ....[64]....
        /*7064*/ 	.word	0x00055900


	//   ....[65]....
        /*7068*/ 	.word	0x00055920


	//   ....[66]....
        /*706c*/ 	.word	0x000559a0


	//   ....[67]....
        /*7070*/ 	.word	0x000559c0


	//   ....[68]....
        /*7074*/ 	.word	0x00055a20


	//   ....[69]....
        /*7078*/ 	.word	0x00055a90


	//   ....[70]....
        /*707c*/ 	.word	0x00055ae0


	//   ....[71]....
        /*7080*/ 	.word	0x00055b00


	//   ....[72]....
        /*7084*/ 	.word	0x00055b80


	//   ....[73]....
        /*7088*/ 	.word	0x00055ba0


	//   ....[74]....
        /*708c*/ 	.word	0x00055c20


	//   ....[75]....
        /*7090*/ 	.word	0x00055c40


	//   ....[76]....
        /*7094*/ 	.word	0x00055ca0


	//   ....[77]....
        /*7098*/ 	.word	0x00055d10


	//   ....[78]....
        /*709c*/ 	.word	0x00055d60


	//   ....[79]....
        /*70a0*/ 	.word	0x00055d80


	//   ....[80]....
        /*70a4*/ 	.word	0x00055e00


	//   ....[81]....
        /*70a8*/ 	.word	0x00055e20


	//   ....[82]....
        /*70ac*/ 	.word	0x00055ea0


	//   ....[83]....
        /*70b0*/ 	.word	0x00055ec0


	//   ....[84]....
        /*70b4*/ 	.word	0x00055f00


	//   ....[85]....
        /*70b8*/ 	.word	0x00055fa0


	//   ....[86]....
        /*70bc*/ 	.word	0x00055fe0


	//   ....[87]....
        /*70c0*/ 	.word	0x00056000


	//   ....[88]....
        /*70c4*/ 	.word	0x00056080


	//   ....[89]....
        /*70c8*/ 	.word	0x000560a0


	//   ....[90]....
        /*70cc*/ 	.word	0x00056120


	//   ....[91]....
        /*70d0*/ 	.word	0x00056140


	//   ....[92]....
        /*70d4*/ 	.word	0x00056180


	//   ....[93]....
        /*70d8*/ 	.word	0x00056220


	//   ....[94]....
        /*70dc*/ 	.word	0x00056260


	//   ....[95]....
        /*70e0*/ 	.word	0x00056280


	//   ....[96]....
        /*70e4*/ 	.word	0x000562e0


	//   ....[97]....
        /*70e8*/ 	.word	0x00056300


	//   ....[98]....
        /*70ec*/ 	.word	0x00056360


	//   ....[99]....
        /*70f0*/ 	.word	0x000563a0


	//   ....[100]....
        /*70f4*/ 	.word	0x00056400


	//   ....[101]....
        /*70f8*/ 	.word	0x00056470


	//   ....[102]....
        /*70fc*/ 	.word	0x000564c0


	//   ....[103]....
        /*7100*/ 	.word	0x000564e0


	//   ....[104]....
        /*7104*/ 	.word	0x00056560


	//   ....[105]....
        /*7108*/ 	.word	0x00056580


	//   ....[106]....
        /*710c*/ 	.word	0x000565e0


	//   ....[107]....
        /*7110*/ 	.word	0x00056620


	//   ....[108]....
        /*7114*/ 	.word	0x00056680


	//   ....[109]....
        /*7118*/ 	.word	0x000566f0


	//   ....[110]....
        /*711c*/ 	.word	0x00056740


	//   ....[111]....
        /*7120*/ 	.word	0x00056760


	//   ....[112]....
        /*7124*/ 	.word	0x000567e0


	//   ....[113]....
        /*7128*/ 	.word	0x00056800


	//   ....[114]....
        /*712c*/ 	.word	0x00056860


	//   ....[115]....
        /*7130*/ 	.word	0x000568a0


	//   ....[116]....
        /*7134*/ 	.word	0x00056900


	//   ....[117]....
        /*7138*/ 	.word	0x00056970


	//   ....[118]....
        /*713c*/ 	.word	0x000569c0


	//   ....[119]....
        /*7140*/ 	.word	0x000569e0


	//   ....[120]....
        /*7144*/ 	.word	0x00056a60


	//   ....[121]....
        /*7148*/ 	.word	0x00056a80


	//   ....[122]....
        /*714c*/ 	.word	0x00056ae0


	//   ....[123]....
        /*7150*/ 	.word	0x00056b20


	//   ....[124]....
        /*7154*/ 	.word	0x00056b80


	//   ....[125]....
        /*7158*/ 	.word	0x00056bf0


	//   ....[126]....
        /*715c*/ 	.word	0x00056c40


	//   ....[127]....
        /*7160*/ 	.word	0x00056c60


	//   ....[128]....
        /*7164*/ 	.word	0x00056ce0


	//   ....[129]....
        /*7168*/ 	.word	0x00056d00


	//   ....[130]....
        /*716c*/ 	.word	0x00056d60


	//   ....[131]....
        /*7170*/ 	.word	0x00056da0


	//   ....[132]....
        /*7174*/ 	.word	0x00056e10


	//   ....[133]....
        /*7178*/ 	.word	0x00056ea0


	//   ....[134]....
        /*717c*/ 	.word	0x00056ec0


	//   ....[135]....
        /*7180*/ 	.word	0x00056ee0


	//   ....[136]....
        /*7184*/ 	.word	0x00056f60


	//   ....[137]....
        /*7188*/ 	.word	0x00056f80


	//   ....[138]....
        /*718c*/ 	.word	0x00056fe0


	//   ....[139]....
        /*7190*/ 	.word	0x00057020


	//   ....[140]....
        /*7194*/ 	.word	0x00057080


	//   ....[141]....
        /*7198*/ 	.word	0x00057120


	//   ....[142]....
        /*719c*/ 	.word	0x00057180


	//   ....[143]....
        /*71a0*/ 	.word	0x000571a0


	//   ....[144]....
        /*71a4*/ 	.word	0x000571e0


	//   ....[145]....
        /*71a8*/ 	.word	0x00057200


	//   ....[146]....
        /*71ac*/ 	.word	0x00057220


	//   ....[147]....
        /*71b0*/ 	.word	0x00057240


	//   ....[148]....
        /*71b4*/ 	.word	0x00057340


	//   ....[149]....
        /*71b8*/ 	.word	0x00057360


	//   ....[150]....
        /*71bc*/ 	.word	0x000573c0


	//   ....[151]....
        /*71c0*/ 	.word	0x000573e0


	//   ....[152]....
        /*71c4*/ 	.word	0x00057400


	//   ....[153]....
        /*71c8*/ 	.word	0x00057420


	//   ....[154]....
        /*71cc*/ 	.word	0x00057440


	//   ....[155]....
        /*71d0*/ 	.word	0x00057460


	//   ....[156]....
        /*71d4*/ 	.word	0x000574a0


	//   ....[157]....
        /*71d8*/ 	.word	0x000574c0


	//   ....[158]....
        /*71dc*/ 	.word	0x00057520


	//   ....[159]....
        /*71e0*/ 	.word	0x00057540


	//   ....[160]....
        /*71e4*/ 	.word	0x00057560


	//   ....[161]....
        /*71e8*/ 	.word	0x000575c0


	//   ....[162]....
        /*71ec*/ 	.word	0x00057660


	//   ....[163]....
        /*71f0*/ 	.word	0x00057680


	//   ....[164]....
        /*71f4*/ 	.word	0x000576a0


	//   ....[165]....
        /*71f8*/ 	.word	0x000576c0


	//   ....[166]....
        /*71fc*/ 	.word	0x000576e0


	//   ....[167]....
        /*7200*/ 	.word	0x00057740


	//   ....[168]....
        /*7204*/ 	.word	0x000577f0


	//   ....[169]....
        /*7208*/ 	.word	0x00057810


	//   ....[170]....
        /*720c*/ 	.word	0x00057830


	//   ....[171]....
        /*7210*/ 	.word	0x00057850


	//   ....[172]....
        /*7214*/ 	.word	0x00057870


	//   ....[173]....
        /*7218*/ 	.word	0x00057900


	//   ....[174]....
        /*721c*/ 	.word	0x00057920


	//   ....[175]....
        /*7220*/ 	.word	0x00057940


	//   ....[176]....
        /*7224*/ 	.word	0x00057960


	//   ....[177]....
        /*7228*/ 	.word	0x000579c0


	//   ....[178]....
        /*722c*/ 	.word	0x00057a60


	//   ....[179]....
        /*7230*/ 	.word	0x00057a80


	//   ....[180]....
        /*7234*/ 	.word	0x00057aa0


	//   ....[181]....
        /*7238*/ 	.word	0x00057ac0


	//   ....[182]....
        /*723c*/ 	.word	0x00057ae0


	//   ....[183]....
        /*7240*/ 	.word	0x00057b40


	//   ....[184]....
        /*7244*/ 	.word	0x00057bf0


	//   ....[185]....
        /*7248*/ 	.word	0x00057c10


	//   ....[186]....
        /*724c*/ 	.word	0x00057c30


	//   ....[187]....
        /*7250*/ 	.word	0x00057c50


	//   ....[188]....
        /*7254*/ 	.word	0x00057c70


	//   ....[189]....
        /*7258*/ 	.word	0x00057d00


	//   ....[190]....
        /*725c*/ 	.word	0x00057d20


	//   ....[191]....
        /*7260*/ 	.word	0x00057d40


	//   ....[192]....
        /*7264*/ 	.word	0x00057d60


	//   ....[193]....
        /*7268*/ 	.word	0x00057dc0


	//   ....[194]....
        /*726c*/ 	.word	0x00057e50


	//   ....[195]....
        /*7270*/ 	.word	0x00057e70


	//   ....[196]....
        /*7274*/ 	.word	0x00057e90


	//   ....[197]....
        /*7278*/ 	.word	0x00057eb0


	//   ....[198]....
        /*727c*/ 	.word	0x00057ed0


	//   ....[199]....
        /*7280*/ 	.word	0x00057f30


	//   ....[200]....
        /*7284*/ 	.word	0x00057fd0


	//   ....[201]....
        /*7288*/ 	.word	0x00057ff0


	//   ....[202]....
        /*728c*/ 	.word	0x00058010


	//   ....[203]....
        /*7290*/ 	.word	0x00058030


	//   ....[204]....
        /*7294*/ 	.word	0x00058050


	//   ....[205]....
        /*7298*/ 	.word	0x000580e0


	//   ....[206]....
        /*729c*/ 	.word	0x00058150


	//   ....[207]....
        /*72a0*/ 	.word	0x00058170


	//   ....[208]....
        /*72a4*/ 	.word	0x00058190


	//   ....[209]....
        /*72a8*/ 	.word	0x000581b0


	//   ....[210]....
        /*72ac*/ 	.word	0x000581d0


	//   ....[211]....
        /*72b0*/ 	.word	0x00058230


	//   ....[212]....
        /*72b4*/ 	.word	0x00058270


	//   ....[213]....
        /*72b8*/ 	.word	0x00058290


	//   ....[214]....
        /*72bc*/ 	.word	0x000582b0


	//   ....[215]....
        /*72c0*/ 	.word	0x00058310


	//   ....[216]....
        /*72c4*/ 	.word	0x000583b0


	//   ....[217]....
        /*72c8*/ 	.word	0x000583d0


	//   ....[218]....
        /*72cc*/ 	.word	0x000583f0


	//   ....[219]....
        /*72d0*/ 	.word	0x00058410


	//   ....[220]....
        /*72d4*/ 	.word	0x00058430


	//   ....[221]....
        /*72d8*/ 	.word	0x000584c0


	//   ....[222]....
        /*72dc*/ 	.word	0x00058530


	//   ....[223]....
        /*72e0*/ 	.word	0x00058550


	//   ....[224]....
        /*72e4*/ 	.word	0x00058570


	//   ....[225]....
        /*72e8*/ 	.word	0x00058590


	//   ....[226]....
        /*72ec*/ 	.word	0x000585b0


	//   ....[227]....
        /*72f0*/ 	.word	0x00058610


	//   ....[228]....
        /*72f4*/ 	.word	0x00058650


	//   ....[229]....
        /*72f8*/ 	.word	0x00058670


	//   ....[230]....
        /*72fc*/ 	.word	0x00058690


	//   ....[231]....
        /*7300*/ 	.word	0x000586f0


	//   ....[232]....
        /*7304*/ 	.word	0x00058830


	//   ....[233]....
        /*7308*/ 	.word	0x00058850


	//   ....[234]....
        /*730c*/ 	.word	0x00058870


	//   ....[235]....
        /*7310*/ 	.word	0x00058890


	//   ....[236]....
        /*7314*/ 	.word	0x000588b0


	//   ....[237]....
        /*7318*/ 	.word	0x000588d0


	//   ....[238]....
        /*731c*/ 	.word	0x000588f0


	//   ....[239]....
        /*7320*/ 	.word	0x00058910


	//   ....[240]....
        /*7324*/ 	.word	0x00058930


	//   ....[241]....
        /*7328*/ 	.word	0x00058950


	//   ....[242]....
        /*732c*/ 	.word	0x000589d0


	//   ....[243]....
        /*7330*/ 	.word	0x000589f0


	//   ....[244]....
        /*7334*/ 	.word	0x00058a20


	//   ....[245]....
        /*7338*/ 	.word	0x00058a80


	//   ....[246]....
        /*733c*/ 	.word	0x00058ad0


	//   ....[247]....
        /*7340*/ 	.word	0x00058b30


	//   ....[248]....
        /*7344*/ 	.word	0x00058b80


	//   ....[249]....
        /*7348*/ 	.word	0x00058be0


	//   ....[250]....
        /*734c*/ 	.word	0x00058c10


	//   ....[251]....
        /*7350*/ 	.word	0x00058c70


	//   ....[252]....
        /*7354*/ 	.word	0x00058e70


	//   ....[253]....
        /*7358*/ 	.word	0x00058f00


	//   ....[254]....
        /*735c*/ 	.word	0x00059010


	//----- nvinfo : EIATTR_VRC_CTA_INIT_COUNT
	.align		4
.L_41:
        /*7360*/ 	.byte	0x02, 0x4a
	.zero		1
	.zero		1


	//----- nvinfo : EIATTR_EXIT_INSTR_OFFSETS
	.align		4
        /*7364*/ 	.byte	0x04, 0x1c
        /*7366*/ 	.short	(.L_43 - .L_42)


	//   ....[0]....
.L_42:
        /*7368*/ 	.word	0x000642e0


	//   ....[1]....
        /*736c*/ 	.word	0x00064300


	//----- nvinfo : EIATTR_REQNTID
	.align		4
.L_43:
        /*7370*/ 	.byte	0x04, 0x10
        /*7372*/ 	.short	(.L_45 - .L_44)
.L_44:
        /*7374*/ 	.word	0x00000020
        /*7378*/ 	.word	0x00000001
        /*737c*/ 	.word	0x00000001


	//----- nvinfo : EIATTR_CBANK_PARAM_SIZE
	.align		4
.L_45:
        /*7380*/ 	.byte	0x03, 0x19
        /*7382*/ 	.short	0x0050


	//----- nvinfo : EIATTR_PARAM_CBANK
	.align		4
        /*7384*/ 	.byte	0x04, 0x0a
        /*7386*/ 	.short	(.L_47 - .L_46)
	.align		4
.L_46:
        /*7388*/ 	.word	index@(.nv.constant0.matmul_kernel)
        /*738c*/ 	.short	0x0380
        /*738e*/ 	.short	0x0050


	//----- nvinfo : EIATTR_SW_WAR
	.align		4
.L_47:
        /*7390*/ 	.byte	0x04, 0x36
        /*7392*/ 	.short	(.L_49 - .L_48)
.L_48:
        /*7394*/ 	.word	0x00000008
.L_49:


//--------------------- .nv.compat                --------------------------
	.section	.nv.compat,"",@"SHT_CUDA_COMPAT_INFO"
	.align	4
        /*0000*/ 	.byte	0x02, 0x02, 0x01, 0x00, 0x02, 0x05, 0x05, 0x00, 0x02, 0x03, 0x00, 0x00, 0x02, 0x06, 0x01, 0x00


//--------------------- .nv.callgraph             --------------------------
	.section	.nv.callgraph,"",@"SHT_CUDA_CALLGRAPH"
	.align	4
	.sectionentsize	8
	.align		4
        /*0000*/ 	.word	0x00000000
	.align		4
        /*0004*/ 	.word	0xffffffff
	.align		4
        /*0008*/ 	.word	0x00000000
	.align		4
        /*000c*/ 	.word	0xfffffffe
	.align		4
        /*0010*/ 	.word	0x00000000
	.align		4
        /*0014*/ 	.word	0xfffffffd
	.align		4
        /*0018*/ 	.word	0x00000000
	.align		4
        /*001c*/ 	.word	0xfffffffc


//--------------------- .text.matmul_kernel       --------------------------
	.section	.text.matmul_kernel,"ax",@progbits
	.align	128
        .global         matmul_kernel
        .type           matmul_kernel,@function
        .size           matmul_kernel,(.L_x_3 - matmul_kernel)
        .other          matmul_kernel,@"STO_CUDA_ENTRY STV_DEFAULT"
matmul_kernel:
.text.matmul_kernel:
[----:B------:R-:W1:Y:S08]  /*0000*/  LDC R1, c[0x0][0x37c] ;  /* 0x0000df00ff017b82 */ /* 0x000e700000000800 */
[----:B------:R-:W2:Y:S01]  /*0010*/  LDC.64 R4, c[0x0][0x398] ;  /* 0x0000e600ff047b82 */ /* 0x000ea20000000a00 */
[----:B------:R-:W3:Y:S01]  /*0020*/  S2R R7, SR_CTAID.X ;  /* 0x0000000000077919 */ /* 0x000ee20000002500 */
[----:B------:R-:W4:Y:S01]  /*0030*/  LDCU UR4, c[0x0][0x3a0] ;  /* 0x00007400ff0477ac */ /* 0x000f220008000800 */
[----:B-1----:R-:W-:Y:S01]  /*0040*/  VIADD R1, R1, 0xffffd698 ;  /* 0xffffd69801017836 */ /* 0x002fe20000000000 */
[----:B------:R-:W1:Y:S01]  /*0050*/  S2R R15, SR_TID.X ;  /* 0x00000000000f7919 */ /* 0x000e620000002100 */
[----:B------:R-:W5:Y:S03]  /*0060*/  LDCU UR6, c[0x0][0x3a0] ;  /* 0x00007400ff0677ac */ /* 0x000f660008000800 */
[----:B------:R-:W1:Y:S01]  /*0070*/  LDC.64 R246, c[0x0][0x3a8] ;  /* 0x0000ea00fff67b82 */ /* 0x000e620000000a00 */
[----:B------:R-:W1:Y:S01]  /*0080*/  LDCU UR76, c[0x0][0x3a4] ;  /* 0x00007480ff4c77ac */ /* 0x000e620008000800 */
[----:B------:R-:W1:Y:S06]  /*0090*/  LDCU.128 UR24, c[0x0][0x380] ;  /* 0x00007000ff1877ac */ /* 0x000e6c0008000c00 */
[----:B------:R-:W5:Y:S01]  /*00a0*/  LDC R249, c[0x0][0x3a0] ;  /* 0x0000e800fff97b82 */ /* 0x000f620000000800 */
[----:B------:R-:W1:Y:S01]  /*00b0*/  LDCU UR13, c[0x0][0x3b0] ;  /* 0x00007600ff0d77ac */ /* 0x000e620008000800 */
[----:B----4-:R-:W-:Y:S01]  /*00c0*/  UIADD3 UR4, UPT, UPT, UR4, 0x3f, URZ ;  /* 0x0000003f04047890 */ /* 0x010fe2000fffe0ff */
[----:B--2---:R-:W-:Y:S01]  /*00d0*/  VIADD R0, R5, 0x7f ;  /* 0x0000007f05007836 */ /* 0x004fe20000000000 */
[----:B------:R-:W2:Y:S04]  /*00e0*/  LDCU UR48, c[0x0][0x3b0] ;  /* 0x00007600ff3077ac */ /* 0x000ea80008000800 */
[----:B------:R-:W4:Y:S01]  /*00f0*/  LDC R251, c[0x0][0x3a0] ;  /* 0x0000e800fffb7b82 */ /* 0x000f220000000800 */
[----:B------:R-:W-:Y:S01]  /*0100*/  SHF.R.S32.HI R3, RZ, 0x1f, R0 ;  /* 0x0000001fff037819 */ /* 0x000fe20000011400 */
[----:B------:R-:W-:Y:S01]  /*0110*/  UISETP.GT.AND UP0, UPT, UR4, 0x3f, UPT ;  /* 0x0000003f0400788c */ /* 0x000fe2000bf04270 */
[----:B------:R-:W1:Y:S02]  /*0120*/  LDCU UR30, c[0x0][0x3b0] ;  /* 0x00007600ff1e77ac */ /* 0x000e640008000800 */
[----:B------:R-:W-:Y:S01]  /*0130*/  LEA.HI R3, R3, R0, RZ, 0x7 ;  /* 0x0000000003037211 */ /* 0x000fe200078f38ff */
[C---:B-1----:R-:W-:Y:S01]  /*0140*/  IMAD R230, R246.reuse, 0x1c, RZ ;  /* 0x0000001cf6e67824 */ /* 0x042fe200078e02ff */
[----:B---3--:R-:W-:Y:S01]  /*0150*/  IABS R10, R7 ;  /* 0x00000007000a7213 */ /* 0x008fe20000000000 */
[----:B------:R-:W-:Y:S01]  /*0160*/  USEL UR5, URZ, 0x4, !UP0 ;  /* 0x00000004ff057887 */ /* 0x000fe2000c000000 */
[----:B------:R-:W-:Y:S01]  /*0170*/  SHF.R.S32.HI R3, RZ, 0x7, R3 ;  /* 0x00000007ff037819 */ /* 0x000fe20000011403 */
[----:B------:R-:W1:Y:S01]  /*0180*/  LDCU UR28, c[0x0][0x3b0] ;  /* 0x00007600ff1c77ac */ /* 0x000e620008000800 */
[----:B------:R-:W-:Y:S01]  /*0190*/  LOP3.LUT R172, R15, 0x1f, RZ, 0xc0, !PT ;  /* 0x0000001f0fac7812 */ /* 0x000fe200078ec0ff */
[----:B------:R-:W-:Y:S01]  /*01a0*/  IMAD.SHL.U32 R222, R246, 0x20, RZ ;  /* 0x00000020f6de7824 */ /* 0x000fe200078e00ff */
[----:B------:R-:W-:Y:S01]  /*01b0*/  SHF.L.U32 R6, R3, 0x3, RZ ;  /* 0x0000000303067819 */ /* 0x000fe200000006ff */
[----:B------:R-:W3:Y:S01]  /*01c0*/  LDCU UR43, c[0x0][0x3b0] ;  /* 0x00007600ff2b77ac */ /* 0x000ee20008000800 */
[----:B------:R-:W-:Y:S01]  /*01d0*/  LOP3.LUT R250, R172, 0x20, RZ, 0xfc, !PT ;  /* 0x00000020acfa7812 */ /* 0x000fe200078efcff */
[C---:B------:R-:W-:Y:S01]  /*01e0*/  IMAD R214, R246.reuse, 0x24, RZ ;  /* 0x00000024f6d67824 */ /* 0x040fe200078e02ff */
[-C--:B------:R-:W-:Y:S01]  /*01f0*/  IABS R9, R6.reuse ;  /* 0x0000000600097213 */ /* 0x080fe20000000000 */
[----:B------:R-:W1:Y:S01]  /*0200*/  LDCU UR12, c[0x0][0x3b0] ;  /* 0x00007600ff0c77ac */ /* 0x000e620008000800 */
[----:B------:R-:W-:Y:S01]  /*0210*/  IABS R12, R6 ;  /* 0x00000006000c7213 */ /* 0x000fe20000000000 */
[C---:B------:R-:W-:Y:S01]  /*0220*/  IMAD R206, R246.reuse, 0x28, RZ ;  /* 0x00000028f6ce7824 */ /* 0x040fe200078e02ff */
[----:B------:R-:W1:Y:S01]  /*0230*/  I2F.RP R0, R9 ;  /* 0x0000000900007306 */ /* 0x000e620000209400 */
[----:B------:R-:W2:Y:S01]  /*0240*/  LDCU UR44, c[0x0][0x3b0] ;  /* 0x00007600ff2c77ac */ /* 0x000ea20008000800 */
[C---:B------:R-:W-:Y:S01]  /*0250*/  IMAD R198, R246.reuse, 0x2c, RZ ;  /* 0x0000002cf6c67824 */ /* 0x040fe200078e02ff */
[----:B------:R-:W2:Y:S01]  /*0260*/  LDC R252, c[0x0][0x3a0] ;  /* 0x0000e800fffc7b82 */ /* 0x000ea20000000800 */
[C---:B------:R-:W-:Y:S01]  /*0270*/  IMAD R190, R246.reuse, 0x30, RZ ;  /* 0x00000030f6be7824 */ /* 0x040fe200078e02ff */
[----:B------:R-:W2:Y:S01]  /*0280*/  LDCU UR51, c[0x0][0x3b0] ;  /* 0x00007600ff3377ac */ /* 0x000ea20008000800 */
[----:B------:R-:W-:-:S02]  /*0290*/  IMAD R182, R246, 0x34, RZ ;  /* 0x00000034f6b67824 */ /* 0x000fc400078e02ff */
[C---:B------:R-:W-:Y:S01]  /*02a0*/  IMAD R174, R246.reuse, 0x38, RZ ;  /* 0x00000038f6ae7824 */ /* 0x040fe200078e02ff */
[----:B------:R-:W2:Y:S01]  /*02b0*/  LDCU UR42, c[0x0][0x3b0] ;  /* 0x00007600ff2a77ac */ /* 0x000ea20008000800 */
[----:B------:R-:W-:Y:S01]  /*02c0*/  IMAD R248, R246, 0x7, RZ ;  /* 0x00000007f6f87824 */ /* 0x000fe200078e02ff */
[----:B------:R-:W2:Y:S01]  /*02d0*/  LDCU UR71, c[0x0][0x3b0] ;  /* 0x00007600ff4777ac */ /* 0x000ea20008000800 */
[----:B-1----:R-:W1:Y:S01]  /*02e0*/  MUFU.RCP R0, R0 ;  /* 0x0000000000007308 */ /* 0x002e620000001000 */
[----:B------:R-:W2:Y:S01]  /*02f0*/  LDCU UR72, c[0x0][0x3b0] ;  /* 0x00007600ff4877ac */ /* 0x000ea20008000800 */
[----:B------:R-:W2:Y:S01]  /*0300*/  LDCU UR69, c[0x0][0x3b0] ;  /* 0x00007600ff4577ac */ /* 0x000ea20008000800 */
[----:B------:R-:W2:Y:S01]  /*0310*/  LDCU UR61, c[0x0][0x3b0] ;  /* 0x00007600ff3d77ac */ /* 0x000ea20008000800 */
[----:B------:R-:W2:Y:S01]  /*0320*/  LDCU UR70, c[0x0][0x3b0] ;  /* 0x00007600ff4677ac */ /* 0x000ea20008000800 */
[----:B-1----:R-:W-:Y:S01]  /*0330*/  VIADD R2, R0, 0xffffffe ;  /* 0x0ffffffe00027836 */ /* 0x002fe20000000000 */
[----:B------:R-:W1:Y:S01]  /*0340*/  LDCU UR49, c[0x0][0x3b0] ;  /* 0x00007600ff3177ac */ /* 0x000e620008000800 */
[----:B------:R-:W-:-:S02]  /*0350*/  IMAD.MOV R0, RZ, RZ, -R12 ;  /* 0x000000ffff007224 */ /* 0x000fc400078e0a0c */
[----:B------:R3:W1:Y:S01]  /*0360*/  F2I.FTZ.U32.TRUNC.NTZ R3, R2 ;  /* 0x0000000200037305 */ /* 0x000662000021f000 */
[----:B------:R-:W2:Y:S01]  /*0370*/  LDCU UR41, c[0x0][0x3b0] ;  /* 0x00007600ff2977ac */ /* 0x000ea20008000800 */
[----:B------:R-:W2:Y:S01]  /*0380*/  LDCU UR40, c[0x0][0x3b0] ;  /* 0x00007600ff2877ac */ /* 0x000ea20008000800 */
[----:B---3--:R-:W-:Y:S01]  /*0390*/  IMAD.MOV.U32 R2, RZ, RZ, RZ ;  /* 0x000000ffff027224 */ /* 0x008fe200078e00ff */
[----:B------:R-:W3:Y:S01]  /*03a0*/  LDCU UR33, c[0x0][0x3b0] ;  /* 0x00007600ff2177ac */ /* 0x000ee20008000800 */
[----:B------:R-:W2:Y:S01]  /*03b0*/  LDCU UR32, c[0x0][0x3b0] ;  /* 0x00007600ff2077ac */ /* 0x000ea20008000800 */
[--C-:B-1----:R-:W-:Y:S01]  /*03c0*/  IMAD.MOV R8, RZ, RZ, -R3.reuse ;  /* 0x000000ffff087224 */ /* 0x102fe200078e0a03 */
[----:B------:R-:W1:Y:S03]  /*03d0*/  LDCU UR21, c[0x0][0x3b0] ;  /* 0x00007600ff1577ac */ /* 0x000e660008000800 */
[----:B------:R-:W-:Y:S01]  /*03e0*/  IMAD R11, R8, R9, RZ ;  /* 0x00000009080b7224 */ /* 0x000fe200078e02ff */
[----:B------:R-:W-:Y:S01]  /*03f0*/  MOV R8, R10 ;  /* 0x0000000a00087202 */ /* 0x000fe20000000f00 */
[----:B------:R-:W1:Y:S02]  /*0400*/  LDCU UR20, c[0x0][0x3b0] ;  /* 0x00007600ff1477ac */ /* 0x000e640008000800 */
[----:B------:R-:W-:Y:S01]  /*0410*/  IMAD.HI.U32 R3, R3, R11, R2 ;  /* 0x0000000b03037227 */ /* 0x000fe200078e0002 */
[----:B------:R-:W1:Y:S05]  /*0420*/  LDCU UR9, c[0x0][0x3b0] ;  /* 0x00007600ff0977ac */ /* 0x000e6a0008000800 */
[----:B------:R-:W-:Y:S01]  /*0430*/  IMAD.HI.U32 R3, R3, R8, RZ ;  /* 0x0000000803037227 */ /* 0x000fe200078e00ff */
[----:B------:R-:W1:Y:S03]  /*0440*/  LDCU UR77, c[0x0][0x3b0] ;  /* 0x00007600ff4d77ac */ /* 0x000e660008000800 */
[----:B------:R-:W-:Y:S01]  /*0450*/  IMAD R0, R3, R0, R8 ;  /* 0x0000000003007224 */ /* 0x000fe200078e0208 */
[----:B------:R-:W1:Y:S04]  /*0460*/  LDCU UR73, c[0x0][0x3b0] ;  /* 0x00007600ff4977ac */ /* 0x000e680008000800 */
[----:B------:R-:W-:Y:S01]  /*0470*/  ISETP.GT.U32.AND P1, PT, R9, R0, PT ;  /* 0x000000000900720c */ /* 0x000fe20003f24070 */
[----:B------:R-:W1:Y:S01]  /*0480*/  LDCU UR53, c[0x0][0x3b0] ;  /* 0x00007600ff3577ac */ /* 0x000e620008000800 */
[----:B------:R-:W1:Y:S01]  /*0490*/  LDCU UR52, c[0x0][0x3b0] ;  /* 0x00007600ff3477ac */ /* 0x000e620008000800 */
[----:B------:R-:W1:Y:S10]  /*04a0*/  LDCU UR47, c[0x0][0x3b0] ;  /* 0x00007600ff2f77ac */ /* 0x000e740008000800 */
[-C--:B------:R-:W-:Y:S01]  /*04b0*/  @!P1 IADD3 R0, PT, PT, R0, -R9.reuse, RZ ;  /* 0x8000000900009210 */ /* 0x080fe20007ffe0ff */
[----:B------:R-:W-:Y:S01]  /*04c0*/  @!P1 VIADD R3, R3, 0x1 ;  /* 0x0000000103039836 */ /* 0x000fe20000000000 */
[----:B------:R-:W-:Y:S01]  /*04d0*/  ISETP.NE.AND P1, PT, R6, RZ, PT ;  /* 0x000000ff0600720c */ /* 0x000fe20003f25270 */
[----:B------:R-:W1:Y:S01]  /*04e0*/  LDCU UR39, c[0x0][0x3b0] ;  /* 0x00007600ff2777ac */ /* 0x000e620008000800 */
[----:B------:R-:W-:-:S02]  /*04f0*/  ISETP.GE.U32.AND P0, PT, R0, R9, PT ;  /* 0x000000090000720c */ /* 0x000fc40003f06070 */
[----:B------:R-:W-:Y:S01]  /*0500*/  LOP3.LUT R0, R7, R6, RZ, 0x3c, !PT ;  /* 0x0000000607007212 */ /* 0x000fe200078e3cff */
[----:B------:R-:W1:Y:S03]  /*0510*/  LDCU UR31, c[0x0][0x3b0] ;  /* 0x00007600ff1f77ac */ /* 0x000e660008000800 */
[----:B------:R-:W-:Y:S01]  /*0520*/  ISETP.GE.AND P2, PT, R0, RZ, PT ;  /* 0x000000ff0000720c */ /* 0x000fe20003f46270 */
[----:B------:R-:W-:Y:S01]  /*0530*/  VIADD R0, R4, 0x7f ;  /* 0x0000007f04007836 */ /* 0x000fe20000000000 */
[----:B------:R-:W1:Y:S01]  /*0540*/  LDCU UR19, c[0x0][0x3b0] ;  /* 0x00007600ff1377ac */ /* 0x000e620008000800 */
[----:B------:R-:W1:Y:S04]  /*0550*/  LDCU UR68, c[0x0][0x3b0] ;  /* 0x00007600ff4477ac */ /* 0x000e680008000800 */
[----:B------:R-:W-:Y:S01]  /*0560*/  @P0 VIADD R3, R3, 0x1 ;  /* 0x0000000103030836 */ /* 0x000fe20000000000 */
[----:B------:R-:W1:Y:S04]  /*0570*/  LDCU UR60, c[0x0][0x3b0] ;  /* 0x00007600ff3c77ac */ /* 0x000e680008000800 */
[----:B------:R-:W-:-:S02]  /*0580*/  MOV R2, R3 ;  /* 0x0000000300027202 */ /* 0x000fc40000000f00 */
[----:B------:R-:W-:Y:S01]  /*0590*/  SHF.R.S32.HI R3, RZ, 0x1f, R0 ;  /* 0x0000001fff037819 */ /* 0x000fe20000011400 */
[----:B------:R-:W1:Y:S02]  /*05a0*/  LDCU UR46, c[0x0][0x3b0] ;  /* 0x00007600ff2e77ac */ /* 0x000e640008000800 */
[----:B------:R-:W-:Y:S01]  /*05b0*/  @!P2 IMAD.MOV R2, RZ, RZ, -R2 ;  /* 0x000000ffff02a224 */ /* 0x000fe200078e0a02 */
[----:B------:R-:W-:Y:S01]  /*05c0*/  @!P1 LOP3.LUT R2, RZ, R6, RZ, 0x33, !PT ;  /* 0x00000006ff029212 */ /* 0x000fe200078e33ff */
[----:B------:R-:W1:Y:S01]  /*05d0*/  LDCU UR38, c[0x0][0x3b0] ;  /* 0x00007600ff2677ac */ /* 0x000e620008000800 */
[----:B------:R-:W-:Y:S02]  /*05e0*/  LEA.HI R3, R3, R0, RZ, 0x7 ;  /* 0x0000000003037211 */ /* 0x000fe400078f38ff */
[----:B------:R-:W-:Y:S01]  /*05f0*/  SHF.L.U32 R10, R2, 0x3, RZ ;  /* 0x00000003020a7819 */ /* 0x000fe200000006ff */
[----:B------:R-:W-:Y:S01]  /*0600*/  IMAD.MOV R2, RZ, RZ, -R2 ;  /* 0x000000ffff027224 */ /* 0x000fe200078e0a02 */
[----:B------:R-:W1:Y:S02]  /*0610*/  LDCU UR18, c[0x0][0x3b0] ;  /* 0x00007600ff1277ac */ /* 0x000e640008000800 */
[----:B------:R-:W-:Y:S01]  /*0620*/  LEA.HI.SX32 R3, R3, -R10, 0x19 ;  /* 0x8000000a03037211 */ /* 0x000fe200078fcaff */
[----:B------:R-:W-:Y:S01]  /*0630*/  IMAD R14, R6, R2, R7 ;  /* 0x00000002060e7224 */ /* 0x000fe200078e0207 */
[----:B------:R-:W-:Y:S01]  /*0640*/  IABS R6, R5 ;  /* 0x0000000500067213 */ /* 0x000fe20000000000 */
[----:B------:R-:W-:Y:S01]  /*0650*/  IMAD.MOV.U32 R2, RZ, RZ, RZ ;  /* 0x000000ffff027224 */ /* 0x000fe200078e00ff */
[----:B------:R-:W-:Y:S01]  /*0660*/  VIMNMX R11, PT, PT, R3, 0x8, PT ;  /* 0x00000008030b7848 */ /* 0x000fe20003fe0100 */
[----:B------:R-:W1:Y:S03]  /*0670*/  LDCU UR45, c[0x0][0x3b0] ;  /* 0x00007600ff2d77ac */ /* 0x000e660008000800 */
[-C--:B------:R-:W-:Y:S01]  /*0680*/  IABS R9, R11.reuse ;  /* 0x0000000b00097213 */ /* 0x080fe20000000000 */
[----:B------:R-:W1:Y:S01]  /*0690*/  LDCU UR11, c[0x0][0x3b0] ;  /* 0x00007600ff0b77ac */ /* 0x000e620008000800 */
[----:B------:R-:W-:-:S02]  /*06a0*/  IABS R12, R11 ;  /* 0x0000000b000c7213 */ /* 0x000fc40000000000 */
[----:B------:R-:W1:Y:S01]  /*06b0*/  I2F.RP R0, R9 ;  /* 0x0000000900007306 */ /* 0x000e620000209400 */
[----:B------:R-:W2:Y:S01]  /*06c0*/  LDCU UR75, c[0x0][0x3b0] ;  /* 0x00007600ff4b77ac */ /* 0x000ea20008000800 */
[----:B------:R-:W2:Y:S01]  /*06d0*/  LDCU UR67, c[0x0][0x3b0] ;  /* 0x00007600ff4377ac */ /* 0x000ea20008000800 */
[----:B------:R-:W2:Y:S01]  /*06e0*/  LDCU UR59, c[0x0][0x3b0] ;  /* 0x00007600ff3b77ac */ /* 0x000ea20008000800 */
[----:B------:R-:W2:Y:S04]  /*06f0*/  LDCU UR37, c[0x0][0x3b0] ;  /* 0x00007600ff2577ac */ /* 0x000ea80008000800 */
[----:B-1----:R-:W1:Y:S01]  /*0700*/  MUFU.RCP R0, R0 ;  /* 0x0000000000007308 */ /* 0x002e620000001000 */
[----:B------:R-:W2:Y:S01]  /*0710*/  LDCU UR29, c[0x0][0x3b0] ;  /* 0x00007600ff1d77ac */ /* 0x000ea20008000800 */
[----:B------:R-:W2:Y:S01]  /*0720*/  LDCU UR50, c[0x0][0x3b0] ;  /* 0x00007600ff3277ac */ /* 0x000ea20008000800 */
[----:B------:R-:W2:Y:S01]  /*0730*/  LDCU UR17, c[0x0][0x3b0] ;  /* 0x00007600ff1177ac */ /* 0x000ea20008000800 */
[----:B------:R-:W2:Y:S01]  /*0740*/  LDCU UR10, c[0x0][0x3b0] ;  /* 0x00007600ff0a77ac */ /* 0x000ea20008000800 */
[----:B-1----:R-:W-:Y:S01]  /*0750*/  VIADD R3, R0, 0xffffffe ;  /* 0x0ffffffe00037836 */ /* 0x002fe20000000000 */
[----:B------:R-:W-:Y:S01]  /*0760*/  IADD3 R0, PT, PT, RZ, -R12, RZ ;  /* 0x8000000cff007210 */ /* 0x000fe20007ffe0ff */
[----:B------:R-:W1:Y:S01]  /*0770*/  LDCU UR74, c[0x0][0x3b0] ;  /* 0x00007600ff4a77ac */ /* 0x000e620008000800 */
[----:B------:R-:W-:-:S03]  /*0780*/  IABS R12, R4 ;  /* 0x00000004000c7213 */ /* 0x000fc60000000000 */
[----:B------:R-:W1:Y:S01]  /*0790*/  F2I.FTZ.U32.TRUNC.NTZ R3, R3 ;  /* 0x0000000300037305 */ /* 0x000e62000021f000 */
[----:B------:R-:W2:Y:S01]  /*07a0*/  LDCU UR66, c[0x0][0x3b0] ;  /* 0x00007600ff4277ac */ /* 0x000ea20008000800 */
[----:B------:R-:W2:Y:S01]  /*07b0*/  LDCU UR58, c[0x0][0x3b0] ;  /* 0x00007600ff3a77ac */ /* 0x000ea20008000800 */
[----:B------:R-:W2:Y:S01]  /*07c0*/  LDCU UR57, c[0x0][0x3b0] ;  /* 0x00007600ff3977ac */ /* 0x000ea20008000800 */
[----:B------:R-:W2:Y:S01]  /*07d0*/  LDCU UR36, c[0x0][0x3b0] ;  /* 0x00007600ff2477ac */ /* 0x000ea20008000800 */
[----:B-1----:R-:W-:Y:S01]  /*07e0*/  IADD3 R8, PT, PT, RZ, -R3, RZ ;  /* 0x80000003ff087210 */ /* 0x002fe20007ffe0ff */
[----:B------:R-:W1:Y:S04]  /*07f0*/  LDCU UR16, c[0x0][0x3b0] ;  /* 0x00007600ff1077ac */ /* 0x000e680008000800 */
[----:B------:R-:W-:Y:S01]  /*0800*/  IMAD R7, R8, R9, RZ ;  /* 0x0000000908077224 */ /* 0x000fe200078e02ff */
[----:B------:R-:W-:Y:S01]  /*0810*/  IABS R8, R14 ;  /* 0x0000000e00087213 */ /* 0x000fe20000000000 */
[----:B------:R-:W1:Y:S02]  /*0820*/  LDCU UR8, c[0x0][0x3b0] ;  /* 0x00007600ff0877ac */ /* 0x000e640008000800 */
[----:B------:R-:W-:-:S02]  /*0830*/  IMAD.HI.U32 R2, R3, R7, R2 ;  /* 0x0000000703027227 */ /* 0x000fc400078e0002 */
[----:B------:R-:W1:Y:S01]  /*0840*/  I2F.RP R7, R12 ;  /* 0x0000000c00077306 */ /* 0x000e620000209400 */
[----:B------:R-:W2:Y:S01]  /*0850*/  LDCU UR65, c[0x0][0x3b0] ;  /* 0x00007600ff4177ac */ /* 0x000ea20008000800 */
[----:B------:R-:W-:Y:S01]  /*0860*/  IMAD.MOV.U32 R3, RZ, RZ, R8 ;  /* 0x000000ffff037224 */ /* 0x000fe200078e0008 */
[----:B------:R-:W2:Y:S03]  /*0870*/  LDCU UR56, c[0x0][0x3b0] ;  /* 0x00007600ff3877ac */ /* 0x000ea60008000800 */
[----:B------:R-:W-:Y:S02]  /*0880*/  IMAD.HI.U32 R2, R2, R3, RZ ;  /* 0x0000000302027227 */ /* 0x000fe400078e00ff */
[----:B------:R-:W2:Y:S01]  /*0890*/  I2F.RP R8, R6 ;  /* 0x0000000600087306 */ /* 0x000ea20000209400 */
[----:B------:R-:W3:Y:S01]  /*08a0*/  LDCU UR35, c[0x0][0x3b0] ;  /* 0x00007600ff2377ac */ /* 0x000ee20008000800 */
[----:B------:R-:W-:Y:S01]  /*08b0*/  IMAD R0, R2, R0, R3 ;  /* 0x0000000002007224 */ /* 0x000fe200078e0203 */
[----:B------:R-:W3:Y:S04]  /*08c0*/  LDCU UR23, c[0x0][0x3b0] ;  /* 0x00007600ff1777ac */ /* 0x000ee80008000800 */
[----:B------:R-:W-:Y:S01]  /*08d0*/  ISETP.GT.U32.AND P1, PT, R9, R0, PT ;  /* 0x000000000900720c */ /* 0x000fe20003f24070 */
[----:B-1----:R-:W1:Y:S01]  /*08e0*/  MUFU.RCP R7, R7 ;  /* 0x0000000700077308 */ /* 0x002e620000001000 */
[----:B------:R-:W1:Y:S01]  /*08f0*/  LDCU UR15, c[0x0][0x3b0] ;  /* 0x00007600ff0f77ac */ /* 0x000e620008000800 */
[----:B------:R-:W1:Y:S06]  /*0900*/  LDCU UR7, c[0x0][0x3b0] ;  /* 0x00007600ff0777ac */ /* 0x000e6c0008000800 */
[----:B--2---:R-:W2:Y:S01]  /*0910*/  MUFU.RCP R8, R8 ;  /* 0x0000000800087308 */ /* 0x004ea20000001000 */
[----:B------:R-:W3:Y:S03]  /*0920*/  LDCU UR64, c[0x0][0x3b0] ;  /* 0x00007600ff4077ac */ /* 0x000ee60008000800 */
[----:B------:R-:W-:Y:S01]  /*0930*/  @!P1 IMAD.IADD R0, R0, 0x1, -R9 ;  /* 0x0000000100009824 */ /* 0x000fe200078e0a09 */
[----:B------:R-:W-:Y:S01]  /*0940*/  @!P1 IADD3 R2, PT, PT, R2, 0x1, RZ ;  /* 0x0000000102029810 */ /* 0x000fe20007ffe0ff */
[----:B------:R-:W3:Y:S01]  /*0950*/  LDCU UR34, c[0x0][0x3b0] ;  /* 0x00007600ff2277ac */ /* 0x000ee20008000800 */
[----:B------:R-:W-:-:S02]  /*0960*/  ISETP.NE.AND P1, PT, R11, RZ, PT ;  /* 0x000000ff0b00720c */ /* 0x000fc40003f25270 */
[----:B------:R-:W-:Y:S01]  /*0970*/  ISETP.GE.U32.AND P0, PT, R0, R9, PT ;  /* 0x000000090000720c */ /* 0x000fe20003f06070 */
[----:B------:R-:W3:Y:S01]  /*0980*/  LDCU UR22, c[0x0][0x3b0] ;  /* 0x00007600ff1677ac */ /* 0x000ee20008000800 */
[----:B------:R-:W-:Y:S02]  /*0990*/  LOP3.LUT R0, R14, R11, RZ, 0x3c, !PT ;  /* 0x0000000b0e007212 */ /* 0x000fe400078e3cff */
[----:B-1----:R-:W-:Y:S01]  /*09a0*/  IADD3 R7, PT, PT, R7, 0xffffffe, RZ ;  /* 0x0ffffffe07077810 */ /* 0x002fe20007ffe0ff */
[----:B------:R-:W1:Y:S01]  /*09b0*/  LDCU UR14, c[0x0][0x3b0] ;  /* 0x00007600ff0e77ac */ /* 0x000e620008000800 */
[----:B------:R-:W-:Y:S01]  /*09c0*/  ISETP.GE.AND P2, PT, R0, RZ, PT ;  /* 0x000000ff0000720c */ /* 0x000fe20003f46270 */
[----:B--2---:R-:W-:Y:S01]  /*09d0*/  VIADD R3, R8, 0xffffffe ;  /* 0x0ffffffe08037836 */ /* 0x004fe20000000000 */
[----:B------:R-:W2:Y:S01]  /*09e0*/  F2I.FTZ.U32.TRUNC.NTZ R9, R7 ;  /* 0x0000000700097305 */ /* 0x000ea2000021f000 */
[----:B------:R-:W1:Y:S04]  /*09f0*/  LDCU UR63, c[0x0][0x3b0] ;  /* 0x00007600ff3f77ac */ /* 0x000e680008000800 */
[----:B------:R-:W-:Y:S01]  /*0a00*/  @P0 VIADD R2, R2, 0x1 ;  /* 0x0000000102020836 */ /* 0x000fe20000000000 */
[----:B-----5:R-:W-:Y:S01]  /*0a10*/  ISETP.GE.AND P0, PT, R172, UR6, PT ;  /* 0x00000006ac007c0c */ /* 0x020fe2000bf06270 */
[----:B------:R-:W5:Y:S01]  /*0a20*/  LDCU UR6, c[0x0][0x3b0] ;  /* 0x00007600ff0677ac */ /* 0x000f620008000800 */
[----:B------:R-:W1:Y:S01]  /*0a30*/  F2I.FTZ.U32.TRUNC.NTZ R3, R3 ;  /* 0x0000000300037305 */ /* 0x000e62000021f000 */
[----:B------:R-:W-:Y:S01]  /*0a40*/  IMAD.MOV.U32 R8, RZ, RZ, R2 ;  /* 0x000000ffff087224 */ /* 0x000fe200078e0002 */
[----:B------:R-:W3:Y:S01]  /*0a50*/  LDCU UR62, c[0x0][0x3b0] ;  /* 0x00007600ff3e77ac */ /* 0x000ee20008000800 */
[----:B------:R-:W-:-:S02]  /*0a60*/  IMAD.MOV.U32 R2, RZ, RZ, RZ ;  /* 0x000000ffff027224 */ /* 0x000fc400078e00ff */
[----:B------:R-:W-:Y:S01]  /*0a70*/  @!P2 IMAD.MOV R8, RZ, RZ, -R8 ;  /* 0x000000ffff08a224 */ /* 0x000fe200078e0a08 */
[----:B------:R-:W-:Y:S01]  /*0a80*/  @!P1 LOP3.LUT R8, RZ, R11, RZ, 0x33, !PT ;  /* 0x0000000bff089212 */ /* 0x000fe200078e33ff */
[----:B--2---:R-:W-:Y:S01]  /*0a90*/  IMAD.MOV R7, RZ, RZ, -R9 ;  /* 0x000000ffff077224 */ /* 0x004fe200078e0a09 */
[----:B------:R-:W2:Y:S02]  /*0aa0*/  LDCU UR55, c[0x0][0x3b0] ;  /* 0x00007600ff3777ac */ /* 0x000ea40008000800 */
[C---:B------:R-:W-:Y:S01]  /*0ab0*/  IADD3 R0, PT, PT, -R8.reuse, RZ, RZ ;  /* 0x000000ff08007210 */ /* 0x040fe20007ffe1ff */
[----:B------:R-:W-:Y:S01]  /*0ac0*/  IMAD.SHL.U32 R100, R8, 0x80, RZ ;  /* 0x0000008008647824 */ /* 0x000fe200078e00ff */
[----:B------:R-:W2:Y:S01]  /*0ad0*/  LDCU UR54, c[0x0][0x3b0] ;  /* 0x00007600ff3677ac */ /* 0x000ea20008000800 */
[----:B------:R-:W-:Y:S02]  /*0ae0*/  IMAD R7, R7, R12, RZ ;  /* 0x0000000c07077224 */ /* 0x000fe400078e02ff */
[----:B------:R-:W-:Y:S01]  /*0af0*/  IMAD R0, R11, R0, R14 ;  /* 0x000000000b007224 */ /* 0x000fe200078e020e */
[C---:B------:R-:W-:Y:S01]  /*0b00*/  IADD3 R19, PT, PT, R100.reuse, 0x7f, RZ ;  /* 0x0000007f64137810 */ /* 0x040fe20007ffe0ff */
[----:B-1----:R-:W-:Y:S01]  /*0b10*/  IMAD.MOV R13, RZ, RZ, -R3 ;  /* 0x000000ffff0d7224 */ /* 0x002fe200078e0a03 */
[----:B------:R-:W-:Y:S01]  /*0b20*/  IADD3 R14, PT, PT, R100, 0x1, RZ ;  /* 0x00000001640e7810 */ /* 0x000fe20007ffe0ff */
[----:B------:R-:W-:Y:S01]  /*0b30*/  IMAD.MOV.U32 R8, RZ, RZ, RZ ;  /* 0x000000ffff087224 */ /* 0x000fe200078e00ff */
[----:B------:R-:W-:Y:S01]  /*0b40*/  IADD3 R0, PT, PT, R10, R0, RZ ;  /* 0x000000000a007210 */ /* 0x000fe20007ffe0ff */
[----:B------:R-:W-:Y:S01]  /*0b50*/  IMAD R11, R13, R6, RZ ;  /* 0x000000060d0b7224 */ /* 0x000fe200078e02ff */
[----:B------:R-:W-:Y:S01]  /*0b60*/  IABS R21, R19 ;  /* 0x0000001300157213 */ /* 0x000fe20000000000 */
[----:B------:R-:W-:Y:S01]  /*0b70*/  IMAD.HI.U32 R8, R9, R7, R8 ;  /* 0x0000000709087227 */ /* 0x000fe200078e0008 */
[----:B------:R-:W-:Y:S01]  /*0b80*/  IABS R17, R14 ;  /* 0x0000000e00117213 */ /* 0x000fe20000000000 */
[----:B------:R-:W-:Y:S01]  /*0b90*/  STL [R1+0x970], R100 ;  /* 0x0009706401007387 */ /* 0x000fe20000100800 */
[C---:B------:R-:W-:Y:S01]  /*0ba0*/  IADD3 R32, PT, PT, R100.reuse, 0xc, RZ ;  /* 0x0000000c64207810 */ /* 0x040fe20007ffe0ff */
[----:B------:R-:W-:Y:S01]  /*0bb0*/  IMAD.HI.U32 R2, R3, R11, R2 ;  /* 0x0000000b03027227 */ /* 0x000fe200078e0002 */
[----:B------:R-:W-:Y:S01]  /*0bc0*/  IADD3 R39, PT, PT, R100, 0x19, RZ ;  /* 0x0000001964277810 */ /* 0x000fe20007ffe0ff */
[----:B------:R-:W-:Y:S01]  /*0bd0*/  UISETP.GE.AND UP0, UPT, UR4, 0x40, UPT ;  /* 0x000000400400788c */ /* 0x000fe2000bf06270 */
[----:B------:R-:W-:Y:S01]  /*0be0*/  IABS R31, R32 ;  /* 0x00000020001f7213 */ /* 0x000fe20000000000 */
[----:B------:R-:W-:Y:S01]  /*0bf0*/  IMAD.SHL.U32 R3, R0, 0x80, RZ ;  /* 0x0000008000037824 */ /* 0x000fe200078e00ff */
[C---:B------:R-:W-:Y:S01]  /*0c00*/  IADD3 R36, PT, PT, R100.reuse, 0x17, RZ ;  /* 0x0000001764247810 */ /* 0x040fe20007ffe0ff */
[----:B------:R-:W-:Y:S01]  /*0c10*/  IMAD.U32 R0, RZ, RZ, UR5 ;  /* 0x00000005ff007e24 */ /* 0x000fe2000f8e00ff */
[----:B------:R-:W-:Y:S01]  /*0c20*/  IADD3 R43, PT, PT, R100, 0x1b, RZ ;  /* 0x0000001b642b7810 */ /* 0x000fe20007ffe0ff */
[----:B------:R-:W-:Y:S01]  /*0c30*/  IMAD.HI.U32 R7, R2, R21, RZ ;  /* 0x0000001502077227 */ /* 0x000fe200078e00ff */
[C---:B------:R-:W-:Y:S01]  /*0c40*/  LOP3.LUT R23, R3.reuse, 0x20, R172, 0xfe, !PT ;  /* 0x0000002003177812 */ /* 0x040fe200078efeac */
[----:B------:R-:W1:Y:S01]  /*0c50*/  LDCU UR5, c[0x0][0x3b0] ;  /* 0x00007600ff0577ac */ /* 0x000e620008000800 */
[----:B------:R-:W-:Y:S01]  /*0c60*/  SEL R10, R0, RZ, !P0 ;  /* 0x000000ff000a7207 */ /* 0x000fe20004000000 */
[C---:B------:R-:W-:Y:S01]  /*0c70*/  VIADD R16, R100.reuse, 0x2 ;  /* 0x0000000264107836 */ /* 0x040fe20000000000 */
[----:B------:R-:W-:Y:S01]  /*0c80*/  LOP3.LUT R24, R3, 0x1f, R15, 0xf8, !PT ;  /* 0x0000001f03187812 */ /* 0x000fe200078ef80f */
[----:B------:R-:W-:Y:S01]  /*0c90*/  VIADD R18, R100, 0x3 ;  /* 0x0000000364127836 */ /* 0x000fe20000000000 */
[----:B------:R-:W-:Y:S01]  /*0ca0*/  ISETP.NE.U32.AND P0, PT, R10, RZ, PT ;  /* 0x000000ff0a00720c */ /* 0x000fe20003f05070 */
[C---:B------:R-:W-:Y:S01]  /*0cb0*/  VIADD R26, R100.reuse, 0x9 ;  /* 0x00000009641a7836 */ /* 0x040fe20000000000 */
[----:B------:R-:W-:Y:S01]  /*0cc0*/  IABS R11, R23 ;  /* 0x00000017000b7213 */ /* 0x000fe20000000000 */
[----:B------:R1:W-:Y:S01]  /*0cd0*/  STL [R1+0x974], R24 ;  /* 0x0009741801007387 */ /* 0x0003e20000100800 */
[----:B------:R-:W-:Y:S01]  /*0ce0*/  IADD3 R10, PT, PT, -R7, RZ, RZ ;  /* 0x000000ff070a7210 */ /* 0x000fe20007ffe1ff */
[----:B------:R-:W-:Y:S01]  /*0cf0*/  VIADD R28, R100, 0xb ;  /* 0x0000000b641c7836 */ /* 0x000fe20000000000 */
[----:B------:R-:W-:Y:S01]  /*0d00*/  IABS R9, R24 ;  /* 0x0000001800097213 */ /* 0x000fe20000000000 */
[----:B------:R-:W-:Y:S01]  /*0d10*/  IMAD.HI.U32 R7, R8, R11, RZ ;  /* 0x0000000b08077227 */ /* 0x000fe200078e00ff */
[C---:B------:R-:W-:Y:S01]  /*0d20*/  LOP3.LUT R20, R24.reuse, 0x40, RZ, 0xfc, !PT ;  /* 0x0000004018147812 */ /* 0x040fe200078efcff */
[----:B------:R-:W-:Y:S01]  /*0d30*/  STL [R1+0xa50], R23 ;  /* 0x000a501701007387 */ /* 0x000fe20000100800 */
[----:B------:R-:W-:Y:S01]  /*0d40*/  LOP3.LUT R22, R24, 0x60, RZ, 0xfc, !PT ;  /* 0x0000006018167812 */ /* 0x000fe200078efcff */
[----:B------:R-:W-:Y:S01]  /*0d50*/  IMAD R21, R6, R10, R21 ;  /* 0x0000000a06157224 */ /* 0x000fe200078e0215 */
[----:B------:R-:W-:Y:S01]  /*0d60*/  IABS R13, R20 ;  /* 0x00000014000d7213 */ /* 0x000fe20000000000 */
[----:B------:R-:W-:Y:S01]  /*0d70*/  IMAD.HI.U32 R3, R8, R9, RZ ;  /* 0x0000000908037227 */ /* 0x000fe200078e00ff */
[----:B------:R-:W-:Y:S01]  /*0d80*/  IABS R15, R22 ;  /* 0x00000016000f7213 */ /* 0x000fe20000000000 */
[----:B------:R1:W-:Y:S01]  /*0d90*/  STL [R1+0xa58], R20 ;  /* 0x000a581401007387 */ /* 0x0003e20000100800 */
[----:B------:R-:W-:Y:S01]  /*0da0*/  ISETP.GT.U32.AND P2, PT, R6, R21, PT ;  /* 0x000000150600720c */ /* 0x000fe20003f44070 */
[----:B------:R-:W-:Y:S01]  /*0db0*/  IMAD.MOV R7, RZ, RZ, -R7 ;  /* 0x000000ffff077224 */ /* 0x000fe200078e0a07 */
[----:B------:R-:W-:Y:S01]  /*0dc0*/  IABS R27, R26 ;  /* 0x0000001a001b7213 */ /* 0x000fe20000000000 */
[----:B------:R-:W-:Y:S01]  /*0dd0*/  IMAD.MOV R3, RZ, RZ, -R3 ;  /* 0x000000ffff037224 */ /* 0x000fe200078e0a03 */
[----:B------:R1:W-:Y:S01]  /*0de0*/  STL [R1+0xa54], R22 ;  /* 0x000a541601007387 */ /* 0x0003e20000100800 */
[----:B------:R-:W-:Y:S01]  /*0df0*/  IMAD R7, R12, R7, R11 ;  /* 0x000000070c077224 */ /* 0x000fe200078e020b */
[----:B------:R-:W-:Y:S01]  /*0e00*/  IADD3 R46, PT, PT, R100, 0x1d, RZ ;  /* 0x0000001d642e7810 */ /* 0x000fe20007ffe0ff */
[----:B------:R-:W-:Y:S01]  /*0e10*/  IMAD R3, R12, R3, R9 ;  /* 0x000000030c037224 */ /* 0x000fe200078e0209 */
[----:B------:R-:W-:Y:S01]  /*0e20*/  IADD3 R56, PT, PT, R100, 0x28, RZ ;  /* 0x0000002864387810 */ /* 0x000fe20007ffe0ff */
[----:B------:R-:W-:Y:S01]  /*0e30*/  IMAD.HI.U32 R9, R8, R13, RZ ;  /* 0x0000000d08097227 */ /* 0x000fe200078e00ff */
[C---:B------:R-:W-:Y:S01]  /*0e40*/  ISETP.GT.U32.AND P3, PT, R12.reuse, R7, PT ;  /* 0x000000070c00720c */ /* 0x040fe20003f64070 */
[----:B------:R-:W-:Y:S01]  /*0e50*/  UISETP.GT.AND UP1, UPT, UR4, 0x7f, UPT ;  /* 0x0000007f0400788c */ /* 0x000fe2000bf24270 */
[----:B------:R-:W-:Y:S01]  /*0e60*/  ISETP.GT.U32.AND P1, PT, R12, R3, PT ;  /* 0x000000030c00720c */ /* 0x000fe20003f24070 */
[----:B------:R-:W-:Y:S01]  /*0e70*/  IMAD.HI.U32 R8, R8, R15, RZ ;  /* 0x0000000f08087227 */ /* 0x000fe200078e00ff */
[----:B------:R-:W-:-:S02]  /*0e80*/  IABS R53, R56 ;  /* 0x0000003800357213 */ /* 0x000fc40000000000 */
[----:B------:R-:W-:Y:S01]  /*0e90*/  IADD3 R58, PT, PT, R100, 0x2a, RZ ;  /* 0x0000002a643a7810 */ /* 0x000fe20007ffe0ff */
[----:B------:R-:W-:Y:S01]  /*0ea0*/  IMAD.MOV R9, RZ, RZ, -R9 ;  /* 0x000000ffff097224 */ /* 0x000fe200078e0a09 */
[----:B------:R-:W-:Y:S01]  /*0eb0*/  IADD3 R11, PT, PT, -R8, RZ, RZ ;  /* 0x000000ff080b7210 */ /* 0x000fe20007ffe1ff */
[----:B------:R-:W-:Y:S01]  /*0ec0*/  @!P2 IMAD.IADD R21, R21, 0x1, -R6 ;  /* 0x000000011515a824 */ /* 0x000fe200078e0a06 */
[----:B------:R-:W-:Y:S01]  /*0ed0*/  IABS R55, R58 ;  /* 0x0000003a00377213 */ /* 0x000fe20000000000 */
[C---:B------:R-:W-:Y:S01]  /*0ee0*/  IMAD R8, R12.reuse, R9, R13 ;  /* 0x000000090c087224 */ /* 0x040fe200078e020d */
[----:B------:R-:W-:Y:S01]  /*0ef0*/  IABS R13, R16 ;  /* 0x00000010000d7213 */ /* 0x000fe20000000000 */
[----:B------:R-:W-:Y:S01]  /*0f00*/  IMAD R9, R12, R11, R15 ;  /* 0x0000000b0c097224 */ /* 0x000fe200078e020f */
[----:B------:R-:W-:Y:S01]  /*0f10*/  ISETP.GT.U32.AND P2, PT, R6, R21, PT ;  /* 0x000000150600720c */ /* 0x000fe20003f44070 */
[----:B------:R-:W-:Y:S01]  /*0f20*/  @!P1 IMAD.IADD R3, R3, 0x1, -R12 ;  /* 0x0000000103039824 */ /* 0x000fe200078e0a0c */
[----:B------:R-:W-:Y:S01]  /*0f30*/  @!P3 IADD3 R7, PT, PT, R7, -R12, RZ ;  /* 0x8000000c0707b210 */ /* 0x000fe20007ffe0ff */
[----:B------:R-:W-:Y:S01]  /*0f40*/  IMAD.HI.U32 R10, R2, R17, RZ ;  /* 0x00000011020a7227 */ /* 0x000fe200078e00ff */
[----:B------:R-:W-:-:S02]  /*0f50*/  ISETP.GT.U32.AND P4, PT, R12, R8, PT ;  /* 0x000000080c00720c */ /* 0x000fc40003f84070 */
[C---:B------:R-:W-:Y:S01]  /*0f60*/  ISETP.GT.U32.AND P3, PT, R12.reuse, R9, PT ;  /* 0x000000090c00720c */ /* 0x040fe20003f64070 */
[----:B------:R-:W-:Y:S01]  /*0f70*/  IMAD.MOV R15, RZ, RZ, -R10 ;  /* 0x000000ffff0f7224 */ /* 0x000fe200078e0a0a */
[----:B------:R-:W-:Y:S01]  /*0f80*/  ISETP.GT.U32.AND P5, PT, R12, R7, PT ;  /* 0x000000070c00720c */ /* 0x000fe20003fa4070 */
[----:B------:R-:W-:Y:S01]  /*0f90*/  VIADD R33, R100, 0xd ;  /* 0x0000000d64217836 */ /* 0x000fe20000000000 */
[----:B------:R-:W-:Y:S01]  /*0fa0*/  MOV R11, R13 ;  /* 0x0000000d000b7202 */ /* 0x000fe20000000f00 */
[----:B------:R-:W-:Y:S01]  /*0fb0*/  IMAD R15, R6, R15, R17 ;  /* 0x0000000f060f7224 */ /* 0x000fe200078e0211 */
[----:B------:R-:W-:Y:S01]  /*0fc0*/  ISETP.GT.U32.AND P6, PT, R12, R3, PT ;  /* 0x000000030c00720c */ /* 0x000fe20003fc4070 */
[----:B------:R-:W-:Y:S01]  /*0fd0*/  @!P2 IMAD.IADD R21, R21, 0x1, -R6 ;  /* 0x000000011515a824 */ /* 0x000fe200078e0a06 */
[----:B------:R-:W-:Y:S01]  /*0fe0*/  ISETP.GE.AND P2, PT, R24, RZ, PT ;  /* 0x000000ff1800720c */ /* 0x000fe20003f46270 */
[----:B------:R-:W-:Y:S01]  /*0ff0*/  IMAD.HI.U32 R10, R2, R11, RZ ;  /* 0x0000000b020a7227 */ /* 0x000fe200078e00ff */
[----:B------:R-:W-:-:S02]  /*1000*/  ISETP.GE.AND P1, PT, R19, RZ, PT ;  /* 0x000000ff1300720c */ /* 0x000fc40003f26270 */
[-C--:B------:R-:W-:Y:S01]  /*1010*/  @!P4 IADD3 R8, PT, PT, R8, -R12.reuse, RZ ;  /* 0x8000000c0808c210 */ /* 0x080fe20007ffe0ff */
[----:B------:R-:W-:Y:S01]  /*1020*/  @!P3 IMAD.IADD R9, R9, 0x1, -R12 ;  /* 0x000000010909b824 */ /* 0x000fe200078e0a0c */
[----:B------:R-:W-:Y:S01]  /*1030*/  ISETP.GE.AND P4, PT, R23, RZ, PT ;  /* 0x000000ff1700720c */ /* 0x000fe20003f86270 */
[----:B------:R-:W-:Y:S01]  /*1040*/  IMAD.MOV R10, RZ, RZ, -R10 ;  /* 0x000000ffff0a7224 */ /* 0x000fe200078e0a0a */
[----:B------:R-:W-:Y:S01]  /*1050*/  @!P5 IADD3 R7, PT, PT, R7, -R12, RZ ;  /* 0x8000000c0707d210 */ /* 0x000fe20007ffe0ff */
[----:B-1----:R-:W-:Y:S01]  /*1060*/  VIADD R24, R100, 0x8 ;  /* 0x0000000864187836 */ /* 0x002fe20000000000 */
[C---:B------:R-:W-:Y:S01]  /*1070*/  ISETP.GT.U32.AND P5, PT, R12.reuse, R9, PT ;  /* 0x000000090c00720c */ /* 0x040fe20003fa4070 */
[----:B------:R-:W-:Y:S01]  /*1080*/  @!P6 IMAD.IADD R3, R3, 0x1, -R12 ;  /* 0x000000010303e824 */ /* 0x000fe200078e0a0c */
[----:B------:R-:W-:Y:S01]  /*1090*/  ISETP.GT.U32.AND P3, PT, R12, R8, PT ;  /* 0x000000080c00720c */ /* 0x000fe20003f64070 */
[C---:B------:R-:W-:Y:S01]  /*10a0*/  IMAD R17, R6.reuse, R10, R11 ;  /* 0x0000000a06117224 */ /* 0x040fe200078e020b */
[----:B------:R-:W-:Y:S01]  /*10b0*/  ISETP.GT.U32.AND P6, PT, R6, R15, PT ;  /* 0x0000000f0600720c */ /* 0x000fe20003fc4070 */
[----:B------:R-:W-:Y:S01]  /*10c0*/  @!P2 IMAD.MOV R3, RZ, RZ, -R3 ;  /* 0x000000ffff03a224 */ /* 0x000fe200078e0a03 */
[----:B------:R-:W-:Y:S01]  /*10d0*/  IABS R19, R18 ;  /* 0x0000001200137213 */ /* 0x000fe20000000000 */
[----:B------:R-:W-:Y:S01]  /*10e0*/  VIADD R34, R100, 0xe ;  /* 0x0000000e64227836 */ /* 0x000fe20000000000 */
[----:B------:R-:W-:Y:S01]  /*10f0*/  ISETP.GT.U32.AND P2, PT, R6, R17, PT ;  /* 0x000000110600720c */ /* 0x000fe20003f44070 */
[----:B------:R-:W-:Y:S01]  /*1100*/  VIADD R38, R100, 0x18 ;  /* 0x0000001864267836 */ /* 0x000fe20000000000 */
[----:B------:R-:W-:Y:S01]  /*1110*/  @!P4 IADD3 R7, PT, PT, -R7, RZ, RZ ;  /* 0x000000ff0707c210 */ /* 0x000fe20007ffe1ff */
[----:B------:R-:W-:Y:S01]  /*1120*/  IMAD.HI.U32 R10, R2, R19, RZ ;  /* 0x00000013020a7227 */ /* 0x000fe200078e00ff */
[----:B------:R-:W-:-:S02]  /*1130*/  ISETP.GE.AND P4, PT, R20, RZ, PT ;  /* 0x000000ff1400720c */ /* 0x000fc40003f86270 */
[----:B------:R-:W-:Y:S01]  /*1140*/  @!P5 IADD3 R9, PT, PT, R9, -R12, RZ ;  /* 0x8000000c0909d210 */ /* 0x000fe20007ffe0ff */
[----:B------:R-:W-:Y:S01]  /*1150*/  @!P3 IMAD.IADD R8, R8, 0x1, -R12 ;  /* 0x000000010808b824 */ /* 0x000fe200078e0a0c */
[----:B------:R-:W-:Y:S01]  /*1160*/  ISETP.GE.AND P5, PT, R22, RZ, PT ;  /* 0x000000ff1600720c */ /* 0x000fe20003fa6270 */
[----:B------:R-:W-:Y:S01]  /*1170*/  @!P6 IMAD.IADD R15, R15, 0x1, -R6 ;  /* 0x000000010f0fe824 */ /* 0x000fe200078e0a06 */
[----:B------:R-:W-:Y:S01]  /*1180*/  ISETP.NE.AND P6, PT, R4, RZ, PT ;  /* 0x000000ff0400720c */ /* 0x000fe20003fc5270 */
[----:B------:R-:W-:Y:S01]  /*1190*/  IMAD.MOV R10, RZ, RZ, -R10 ;  /* 0x000000ffff0a7224 */ /* 0x000fe200078e0a0a */
[----:B------:R-:W-:Y:S01]  /*11a0*/  LOP3.LUT R4, RZ, R4, RZ, 0x33, !PT ;  /* 0x00000004ff047212 */ /* 0x000fe200078e33ff */
[----:B------:R-:W-:Y:S01]  /*11b0*/  @!P2 IMAD.IADD R17, R17, 0x1, -R6 ;  /* 0x000000011111a824 */ /* 0x000fe200078e0a06 */
[----:B------:R-:W-:Y:S01]  /*11c0*/  ISETP.GT.U32.AND P2, PT, R6, R15, PT ;  /* 0x0000000f0600720c */ /* 0x000fe20003f44070 */
[----:B------:R-:W-:Y:S01]  /*11d0*/  VIADD R20, R100, 0x4 ;  /* 0x0000000464147836 */ /* 0x000fe20000000000 */
[----:B------:R-:W-:Y:S01]  /*11e0*/  SEL R11, R4, R7, !P6 ;  /* 0x00000007040b7207 */ /* 0x000fe20007000000 */
[----:B------:R-:W-:Y:S01]  /*11f0*/  IMAD R19, R6, R10, R19 ;  /* 0x0000000a06137224 */ /* 0x000fe200078e0213 */
[----:B------:R-:W-:Y:S01]  /*1200*/  @!P4 IADD3 R8, PT, PT, -R8, RZ, RZ ;  /* 0x000000ff0808c210 */ /* 0x000fe20007ffe1ff */
[----:B------:R-:W-:Y:S01]  /*1210*/  VIADD R7, R100, 0x5 ;  /* 0x0000000564077836 */ /* 0x000fe20000000000 */
[----:B------:R-:W-:Y:S01]  /*1220*/  ISETP.GT.U32.AND P4, PT, R6, R17, PT ;  /* 0x000000110600720c */ /* 0x000fe20003f84070 */
[----:B------:R-:W-:Y:S01]  /*1230*/  @!P5 IMAD.MOV R9, RZ, RZ, -R9 ;  /* 0x000000ffff09d224 */ /* 0x000fe200078e0a09 */
[----:B------:R-:W-:Y:S01]  /*1240*/  IABS R23, R20 ;  /* 0x0000001400177213 */ /* 0x000fe20000000000 */
[----:B------:R-:W-:Y:S01]  /*1250*/  VIADD R40, R100, 0x1a ;  /* 0x0000001a64287836 */ /* 0x000fe20000000000 */
[----:B------:R-:W-:Y:S01]  /*1260*/  ISETP.GE.AND P3, PT, R14, RZ, PT ;  /* 0x000000ff0e00720c */ /* 0x000fe20003f66270 */
[----:B------:R-:W-:Y:S01]  /*1270*/  VIADD R45, R100, 0x1c ;  /* 0x0000001c642d7836 */ /* 0x000fe20000000000 */
[----:B------:R-:W-:Y:S01]  /*1280*/  SEL R3, R4, R3, !P6 ;  /* 0x0000000304037207 */ /* 0x000fe20007000000 */
[----:B------:R-:W-:Y:S01]  /*1290*/  IMAD.HI.U32 R10, R2, R23, RZ ;  /* 0x00000017020a7227 */ /* 0x000fe200078e00ff */
[----:B------:R-:W-:-:S02]  /*12a0*/  SEL R14, R4, R8, !P6 ;  /* 0x00000008040e7207 */ /* 0x000fc40007000000 */
[----:B------:R-:W-:Y:S01]  /*12b0*/  SEL R13, R4, R9, !P6 ;  /* 0x00000009040d7207 */ /* 0x000fe20007000000 */
[----:B------:R-:W-:Y:S01]  /*12c0*/  IMAD.MOV R10, RZ, RZ, -R10 ;  /* 0x000000ffff0a7224 */ /* 0x000fe200078e0a0a */
[C---:B------:R-:W-:Y:S01]  /*12d0*/  ISETP.GT.U32.AND P5, PT, R6.reuse, R19, PT ;  /* 0x000000130600720c */ /* 0x040fe20003fa4070 */
[----:B------:R-:W-:Y:S01]  /*12e0*/  @!P4 IMAD.IADD R17, R17, 0x1, -R6 ;  /* 0x000000011111c824 */ /* 0x000fe200078e0a06 */
[----:B------:R-:W-:Y:S01]  /*12f0*/  MOV R4, R21 ;  /* 0x0000001500047202 */ /* 0x000fe20000000f00 */
[----:B------:R-:W-:Y:S01]  /*1300*/  IMAD R10, R6, R10, R23 ;  /* 0x0000000a060a7224 */ /* 0x000fe200078e0217 */
[----:B------:R-:W-:Y:S01]  /*1310*/  ISETP.GE.AND P6, PT, R16, RZ, PT ;  /* 0x000000ff1000720c */ /* 0x000fe20003fc6270 */
[C---:B------:R-:W-:Y:S01]  /*1320*/  VIADD R9, R100.reuse, 0x6 ;  /* 0x0000000664097836 */ /* 0x040fe20000000000 */
[----:B------:R-:W-:Y:S01]  /*1330*/  @!P2 IADD3 R15, PT, PT, R15, -R6, RZ ;  /* 0x800000060f0fa210 */ /* 0x000fe20007ffe0ff */
[----:B------:R-:W-:Y:S01]  /*1340*/  @!P1 IMAD.MOV R4, RZ, RZ, -R4 ;  /* 0x000000ffff049224 */ /* 0x000fe200078e0a04 */
[----:B------:R-:W-:Y:S01]  /*1350*/  IABS R8, R7 ;  /* 0x0000000700087213 */ /* 0x000fe20000000000 */
[C---:B------:R-:W-:Y:S01]  /*1360*/  VIADD R47, R100.reuse, 0x1e ;  /* 0x0000001e642f7836 */ /* 0x040fe20000000000 */
[----:B------:R-:W-:Y:S01]  /*1370*/  ISETP.GE.AND P1, PT, R7, RZ, PT ;  /* 0x000000ff0700720c */ /* 0x000fe20003f26270 */
[----:B------:R-:W-:Y:S01]  /*1380*/  VIADD R48, R100, 0x1f ;  /* 0x0000001f64307836 */ /* 0x000fe20000000000 */
[----:B------:R-:W-:Y:S01]  /*1390*/  MOV R7, R15 ;  /* 0x0000000f00077202 */ /* 0x000fe20000000f00 */
[----:B------:R-:W-:Y:S01]  /*13a0*/  IMAD.MOV.U32 R15, RZ, RZ, R8 ;  /* 0x000000ffff0f7224 */ /* 0x000fe200078e0008 */
[----:B------:R-:W-:Y:S01]  /*13b0*/  MOV R8, R17 ;  /* 0x0000001100087202 */ /* 0x000fe20000000f00 */
[----:B------:R-:W-:Y:S01]  /*13c0*/  @!P5 IMAD.IADD R19, R19, 0x1, -R6 ;  /* 0x000000011313d824 */ /* 0x000fe200078e0a06 */
[----:B------:R-:W-:Y:S01]  /*13d0*/  IABS R21, R9 ;  /* 0x0000000900157213 */ /* 0x000fe20000000000 */
[----:B------:R-:W-:Y:S01]  /*13e0*/  @!P3 IMAD.MOV R7, RZ, RZ, -R7 ;  /* 0x000000ffff07b224 */ /* 0x000fe200078e0a07 */
[----:B------:R-:W-:Y:S01]  /*13f0*/  ISETP.GE.AND P3, PT, R9, RZ, PT ;  /* 0x000000ff0900720c */ /* 0x000fe20003f66270 */
[----:B------:R-:W-:Y:S01]  /*1400*/  @!P6 IMAD.MOV R8, RZ, RZ, -R8 ;  /* 0x000000ffff08e224 */ /* 0x000fe200078e0a08 */
[----:B------:R-:W-:Y:S01]  /*1410*/  ISETP.GT.U32.AND P6, PT, R6, R10, PT ;  /* 0x0000000a0600720c */ /* 0x000fe20003fc4070 */
[----:B------:R-:W-:Y:S01]  /*1420*/  IMAD.HI.U32 R9, R2, R15, RZ ;  /* 0x0000000f02097227 */ /* 0x000fe200078e00ff */
[----:B------:R-:W-:-:S02]  /*1430*/  ISETP.GT.U32.AND P5, PT, R6, R19, PT ;  /* 0x000000130600720c */ /* 0x000fc40003fa4070 */
[----:B------:R-:W-:Y:S01]  /*1440*/  ISETP.GE.AND P2, PT, R18, RZ, PT ;  /* 0x000000ff1200720c */ /* 0x000fe20003f46270 */
[----:B------:R-:W-:Y:S01]  /*1450*/  IMAD.MOV R9, RZ, RZ, -R9 ;  /* 0x000000ffff097224 */ /* 0x000fe200078e0a09 */
[----:B------:R-:W-:Y:S01]  /*1460*/  IADD3 R12, PT, PT, R100, 0x7, RZ ;  /* 0x00000007640c7810 */ /* 0x000fe20007ffe0ff */
[----:B------:R-:W-:Y:S01]  /*1470*/  IMAD.HI.U32 R17, R2, R27, RZ ;  /* 0x0000001b02117227 */ /* 0x000fe200078e00ff */
[----:B------:R-:W-:Y:S02]  /*1480*/  ISETP.GE.AND P4, PT, R20, RZ, PT ;  /* 0x000000ff1400720c */ /* 0x000fe40003f86270 */
[----:B------:R-:W-:Y:S01]  /*1490*/  IABS R23, R12 ;  /* 0x0000000c00177213 */ /* 0x000fe20000000000 */
[----:B------:R-:W-:Y:S01]  /*14a0*/  IMAD R15, R6, R9, R15 ;  /* 0x00000009060f7224 */ /* 0x000fe200078e020f */
[----:B------:R-:W-:Y:S01]  /*14b0*/  IABS R25, R24 ;  /* 0x0000001800197213 */ /* 0x000fe20000000000 */
[----:B------:R-:W-:Y:S01]  /*14c0*/  @!P6 IMAD.IADD R10, R10, 0x1, -R6 ;  /* 0x000000010a0ae824 */ /* 0x000fe200078e0a06 */
[----:B------:R-:W-:Y:S01]  /*14d0*/  IABS R37, R38 ;  /* 0x0000002600257213 */ /* 0x000fe20000000000 */
[----:B------:R-:W-:Y:S01]  /*14e0*/  IMAD.HI.U32 R9, R2, R21, RZ ;  /* 0x0000001502097227 */ /* 0x000fe200078e00ff */
[----:B------:R-:W-:-:S02]  /*14f0*/  @!P5 IADD3 R19, PT, PT, R19, -R6, RZ ;  /* 0x800000061313d210 */ /* 0x000fc40007ffe0ff */
[----:B------:R-:W-:Y:S01]  /*1500*/  ISETP.GT.U32.AND P6, PT, R6, R10, PT ;  /* 0x0000000a0600720c */ /* 0x000fe20003fc4070 */
[----:B------:R-:W-:Y:S01]  /*1510*/  IMAD.MOV R20, RZ, RZ, -R17 ;  /* 0x000000ffff147224 */ /* 0x000fe200078e0a11 */
[----:B------:R-:W-:Y:S01]  /*1520*/  IADD3 R18, PT, PT, -R9, RZ, RZ ;  /* 0x000000ff09127210 */ /* 0x000fe20007ffe1ff */
[----:B------:R-:W-:Y:S01]  /*1530*/  IMAD.MOV.U32 R9, RZ, RZ, R19 ;  /* 0x000000ffff097224 */ /* 0x000fe200078e0013 */
[----:B------:R-:W-:Y:S01]  /*1540*/  ISETP.GE.AND P5, PT, R12, RZ, PT ;  /* 0x000000ff0c00720c */ /* 0x000fe20003fa6270 */
[----:B------:R-:W-:Y:S01]  /*1550*/  IMAD.HI.U32 R12, R2, R23, RZ ;  /* 0x00000017020c7227 */ /* 0x000fe200078e00ff */
[----:B------:R-:W-:Y:S02]  /*1560*/  IABS R41, R47 ;  /* 0x0000002f00297213 */ /* 0x000fe40000000000 */
[----:B------:R-:W-:Y:S01]  /*1570*/  IADD3 R59, PT, PT, R100, 0x2b, RZ ;  /* 0x0000002b643b7810 */ /* 0x000fe20007ffe0ff */
[----:B------:R-:W-:Y:S01]  /*1580*/  @!P2 IMAD.MOV R9, RZ, RZ, -R9 ;  /* 0x000000ffff09a224 */ /* 0x000fe200078e0a09 */
[C---:B------:R-:W-:Y:S01]  /*1590*/  ISETP.GT.U32.AND P2, PT, R6.reuse, R15, PT ;  /* 0x0000000f0600720c */ /* 0x040fe20003f44070 */
[----:B------:R-:W-:Y:S01]  /*15a0*/  IMAD R17, R6, R18, R21 ;  /* 0x0000001206117224 */ /* 0x000fe200078e0215 */
[----:B------:R-:W-:Y:S01]  /*15b0*/  IABS R21, R28 ;  /* 0x0000001c00157213 */ /* 0x000fe20000000000 */
[----:B------:R-:W-:Y:S01]  /*15c0*/  IMAD.MOV R12, RZ, RZ, -R12 ;  /* 0x000000ffff0c7224 */ /* 0x000fe200078e0a0c */
[----:B------:R-:W-:Y:S01]  /*15d0*/  IADD3 R60, PT, PT, R100, 0x2c, RZ ;  /* 0x0000002c643c7810 */ /* 0x000fe20007ffe0ff */
[----:B------:R-:W-:Y:S01]  /*15e0*/  @!P6 IMAD.IADD R10, R10, 0x1, -R6 ;  /* 0x000000010a0ae824 */ /* 0x000fe200078e0a06 */
[C---:B------:R-:W-:Y:S01]  /*15f0*/  ISETP.GT.U32.AND P6, PT, R6.reuse, R17, PT ;  /* 0x000000110600720c */ /* 0x040fe20003fc4070 */
[----:B------:R-:W-:Y:S01]  /*1600*/  IMAD R19, R6, R12, R23 ;  /* 0x0000000c06137224 */ /* 0x000fe200078e0217 */
[----:B------:R-:W-:Y:S01]  /*1610*/  IABS R23, R33 ;  /* 0x0000002100177213 */ /* 0x000fe20000000000 */
[----:B------:R-:W-:Y:S01]  /*1620*/  IMAD.HI.U32 R16, R2, R25, RZ ;  /* 0x0000001902107227 */ /* 0x000fe200078e00ff */
[----:B------:R-:W-:-:S02]  /*1630*/  IADD3 R62, PT, PT, R100, 0x30, RZ ;  /* 0x00000030643e7810 */ /* 0x000fc40007ffe0ff */
[----:B------:R-:W-:Y:S01]  /*1640*/  IADD3 R65, PT, PT, R100, 0x51, RZ ;  /* 0x0000005164417810 */ /* 0x000fe20007ffe0ff */
[C---:B------:R-:W-:Y:S01]  /*1650*/  IMAD R27, R6.reuse, R20, R27 ;  /* 0x00000014061b7224 */ /* 0x040fe200078e021b */
[----:B------:R-:W-:Y:S01]  /*1660*/  @!P2 IADD3 R15, PT, PT, R15, -R6, RZ ;  /* 0x800000060f0fa210 */ /* 0x000fe20007ffe0ff */
[----:B------:R-:W-:Y:S01]  /*1670*/  @!P4 IMAD.MOV R10, RZ, RZ, -R10 ;  /* 0x000000ffff0ac224 */ /* 0x000fe200078e0a0a */
[----:B------:R-:W-:Y:S01]  /*1680*/  ISETP.GT.U32.AND P2, PT, R6, R19, PT ;  /* 0x000000130600720c */ /* 0x000fe20003f44070 */
[C---:B------:R-:W-:Y:S01]  /*1690*/  VIADD R49, R100.reuse, 0x20 ;  /* 0x0000002064317836 */ /* 0x040fe20000000000 */
[----:B------:R-:W-:Y:S01]  /*16a0*/  IADD3 R20, PT, PT, R100, 0xa, RZ ;  /* 0x0000000a64147810 */ /* 0x000fe20007ffe0ff */
[----:B------:R-:W-:Y:S01]  /*16b0*/  @!P6 IMAD.IADD R17, R17, 0x1, -R6 ;  /* 0x000000011111e824 */ /* 0x000fe200078e0a06 */
[----:B------:R-:W-:Y:S01]  /*16c0*/  ISETP.GT.U32.AND P6, PT, R6, R15, PT ;  /* 0x0000000f0600720c */ /* 0x000fe20003fc4070 */
[----:B------:R-:W-:Y:S01]  /*16d0*/  VIADD R50, R100, 0x22 ;  /* 0x0000002264327836 */ /* 0x000fe20000000000 */
[----:B------:R-:W-:Y:S01]  /*16e0*/  IADD3 R16, PT, PT, -R16, RZ, RZ ;  /* 0x000000ff10107210 */ /* 0x000fe20007ffe1ff */
[C---:B------:R-:W-:Y:S01]  /*16f0*/  VIADD R51, R100.reuse, 0x23 ;  /* 0x0000002364337836 */ /* 0x040fe20000000000 */
[----:B------:R-:W-:Y:S01]  /*1700*/  IABS R29, R20 ;  /* 0x00000014001d7213 */ /* 0x000fe20000000000 */
[----:B------:R-:W-:Y:S01]  /*1710*/  VIADD R52, R100, 0x26 ;  /* 0x0000002664347836 */ /* 0x000fe20000000000 */
[C---:B------:R-:W-:Y:S01]  /*1720*/  ISETP.GT.U32.AND P4, PT, R6.reuse, R17, PT ;  /* 0x000000110600720c */ /* 0x040fe20003f84070 */
[----:B------:R-:W-:Y:S01]  /*1730*/  IMAD R22, R6, R16, R25 ;  /* 0x0000001006167224 */ /* 0x000fe200078e0219 */
[----:B------:R-:W-:Y:S01]  /*1740*/  IABS R25, R34 ;  /* 0x0000002200197213 */ /* 0x000fe20000000000 */
[----:B------:R-:W-:Y:S01]  /*1750*/  IMAD.HI.U32 R12, R2, R29, RZ ;  /* 0x0000001d020c7227 */ /* 0x000fe200078e00ff */
[----:B------:R-:W-:-:S02]  /*1760*/  @!P2 IADD3 R19, PT, PT, R19, -R6, RZ ;  /* 0x800000061313a210 */ /* 0x000fc40007ffe0ff */
[----:B------:R-:W-:Y:S01]  /*1770*/  IADD3 R81, PT, PT, R100, 0x6a, RZ ;  /* 0x0000006a64517810 */ /* 0x000fe20007ffe0ff */
[----:B------:R-:W-:Y:S01]  /*1780*/  IMAD.HI.U32 R16, R2, R21, RZ ;  /* 0x0000001502107227 */ /* 0x000fe200078e00ff */
[C---:B------:R-:W-:Y:S02]  /*1790*/  ISETP.GT.U32.AND P2, PT, R6.reuse, R19, PT ;  /* 0x000000130600720c */ /* 0x040fe40003f44070 */
[----:B------:R-:W-:Y:S01]  /*17a0*/  @!P6 IADD3 R15, PT, PT, R15, -R6, RZ ;  /* 0x800000060f0fe210 */ /* 0x000fe20007ffe0ff */
[----:B------:R-:W-:Y:S01]  /*17b0*/  IMAD.MOV R12, RZ, RZ, -R12 ;  /* 0x000000ffff0c7224 */ /* 0x000fe200078e0a0c */
[C---:B------:R-:W-:Y:S01]  /*17c0*/  ISETP.GT.U32.AND P6, PT, R6.reuse, R22, PT ;  /* 0x000000160600720c */ /* 0x040fe20003fc4070 */
[----:B------:R-:W-:Y:S01]  /*17d0*/  IMAD.MOV R16, RZ, RZ, -R16 ;  /* 0x000000ffff107224 */ /* 0x000fe200078e0a10 */
[----:B------:R-:W-:Y:S01]  /*17e0*/  IABS R77, R81 ;  /* 0x00000051004d7213 */ /* 0x000fe20000000000 */
[----:B------:R-:W-:Y:S01]  /*17f0*/  IMAD R29, R6, R12, R29 ;  /* 0x0000000c061d7224 */ /* 0x000fe200078e021d */
[----:B------:R-:W-:Y:S01]  /*1800*/  IADD3 R95, PT, PT, R100, 0x6c, RZ ;  /* 0x0000006c645f7810 */ /* 0x000fe20007ffe0ff */
[----:B------:R-:W-:Y:S01]  /*1810*/  IMAD R30, R6, R16, R21 ;  /* 0x00000010061e7224 */ /* 0x000fe200078e0215 */
[----:B------:R-:W-:Y:S01]  /*1820*/  IADD3 R78, PT, PT, R100, 0x6e, RZ ;  /* 0x0000006e644e7810 */ /* 0x000fe20007ffe0ff */
[--C-:B------:R-:W-:Y:S01]  /*1830*/  @!P4 IMAD.IADD R17, R17, 0x1, -R6.reuse ;  /* 0x000000011111c824 */ /* 0x100fe200078e0a06 */
[C---:B------:R-:W-:Y:S01]  /*1840*/  ISETP.GT.U32.AND P4, PT, R6.reuse, R27, PT ;  /* 0x0000001b0600720c */ /* 0x040fe20003f84070 */
[----:B------:R-:W-:Y:S01]  /*1850*/  @!P2 IMAD.IADD R19, R19, 0x1, -R6 ;  /* 0x000000011313a824 */ /* 0x000fe200078e0a06 */
[----:B------:R-:W-:Y:S01]  /*1860*/  ISETP.GT.U32.AND P2, PT, R6, R29, PT ;  /* 0x0000001d0600720c */ /* 0x000fe20003f44070 */
[----:B------:R-:W-:Y:S01]  /*1870*/  IMAD.HI.U32 R12, R2, R31, RZ ;  /* 0x0000001f020c7227 */ /* 0x000fe200078e00ff */
[----:B------:R-:W-:-:S02]  /*1880*/  @!P3 IADD3 R17, PT, PT, -R17, RZ, RZ ;  /* 0x000000ff1111b210 */ /* 0x000fc40007ffe1ff */
[----:B------:R-:W-:Y:S01]  /*1890*/  @!P6 IADD3 R22, PT, PT, R22, -R6, RZ ;  /* 0x800000061616e210 */ /* 0x000fe20007ffe0ff */
[----:B------:R-:W-:Y:S01]  /*18a0*/  @!P1 IMAD.MOV R15, RZ, RZ, -R15 ;  /* 0x000000ffff0f9224 */ /* 0x000fe200078e0a0f */
[----:B------:R-:W-:Y:S01]  /*18b0*/  ISETP.GT.U32.AND P6, PT, R6, R30, PT ;  /* 0x0000001e0600720c */ /* 0x000fe20003fc4070 */
[----:B------:R-:W-:Y:S01]  /*18c0*/  IMAD.HI.U32 R16, R2, R23, RZ ;  /* 0x0000001702107227 */ /* 0x000fe200078e00ff */
[----:B------:R-:W-:Y:S02]  /*18d0*/  IADD3 R12, PT, PT, -R12, RZ, RZ ;  /* 0x000000ff0c0c7210 */ /* 0x000fe40007ffe1ff */
[C---:B------:R-:W-:Y:S01]  /*18e0*/  ISETP.GT.U32.AND P1, PT, R6.reuse, R22, PT ;  /* 0x000000160600720c */ /* 0x040fe20003f24070 */
[----:B------:R-:W-:Y:S01]  /*18f0*/  IMAD.MOV R16, RZ, RZ, -R16 ;  /* 0x000000ffff107224 */ /* 0x000fe200078e0a10 */
[----:B------:R-:W-:Y:S01]  /*1900*/  IABS R93, R95 ;  /* 0x0000005f005d7213 */ /* 0x000fe20000000000 */
[----:B------:R-:W-:Y:S01]  /*1910*/  IMAD R31, R6, R12, R31 ;  /* 0x0000000c061f7224 */ /* 0x000fe200078e021f */
[----:B------:R-:W-:Y:S01]  /*1920*/  @!P2 IADD3 R29, PT, PT, R29, -R6, RZ ;  /* 0x800000061d1da210 */ /* 0x000fe20007ffe0ff */
[----:B------:R-:W-:Y:S01]  /*1930*/  IMAD.HI.U32 R18, R2, R25, RZ ;  /* 0x0000001902127227 */ /* 0x000fe200078e00ff */
[----:B------:R-:W-:-:S02]  /*1940*/  IABS R159, R78 ;  /* 0x0000004e009f7213 */ /* 0x000fc40000000000 */
[----:B------:R-:W-:Y:S01]  /*1950*/  IADD3 R104, PT, PT, R100, 0x71, RZ ;  /* 0x0000007164687810 */ /* 0x000fe20007ffe0ff */
[--C-:B------:R-:W-:Y:S01]  /*1960*/  @!P4 IMAD.IADD R27, R27, 0x1, -R6.reuse ;  /* 0x000000011b1bc824 */ /* 0x100fe200078e0a06 */
[----:B------:R-:W-:Y:S01]  /*1970*/  ISETP.GE.AND P4, PT, R24, RZ, PT ;  /* 0x000000ff1800720c */ /* 0x000fe20003f86270 */
[----:B------:R-:W-:Y:S01]  /*1980*/  @!P6 IMAD.IADD R30, R30, 0x1, -R6 ;  /* 0x000000011e1ee824 */ /* 0x000fe200078e0a06 */
[C---:B------:R-:W-:Y:S01]  /*1990*/  ISETP.GT.U32.AND P6, PT, R6.reuse, R29, PT ;  /* 0x0000001d0600720c */ /* 0x040fe20003fc4070 */
[C---:B------:R-:W-:Y:S01]  /*19a0*/  IMAD R42, R6.reuse, R16, R23 ;  /* 0x00000010062a7224 */ /* 0x040fe200078e0217 */
[C---:B------:R-:W-:Y:S01]  /*19b0*/  ISETP.GT.U32.AND P2, PT, R6.reuse, R27, PT ;  /* 0x0000001b0600720c */ /* 0x040fe20003f44070 */
[----:B------:R-:W-:Y:S01]  /*19c0*/  @!P5 IMAD.MOV R19, RZ, RZ, -R19 ;  /* 0x000000ffff13d224 */ /* 0x000fe200078e0a13 */
[----:B------:R-:W-:Y:S01]  /*19d0*/  ISETP.GT.U32.AND P5, PT, R6, R31, PT ;  /* 0x0000001f0600720c */ /* 0x000fe20003fa4070 */
[----:B------:R-:W-:Y:S01]  /*19e0*/  IMAD.MOV R18, RZ, RZ, -R18 ;  /* 0x000000ffff127224 */ /* 0x000fe200078e0a12 */
[----:B------:R-:W-:Y:S01]  /*19f0*/  @!P1 IADD3 R22, PT, PT, R22, -R6, RZ ;  /* 0x8000000616169210 */ /* 0x000fe20007ffe0ff */
[----:B------:R-:W-:Y:S01]  /*1a00*/  VIADD R24, R100, 0x10 ;  /* 0x0000001064187836 */ /* 0x000fe20000000000 */
[C---:B------:R-:W-:Y:S01]  /*1a10*/  ISETP.GT.U32.AND P1, PT, R6.reuse, R42, PT ;  /* 0x0000002a0600720c */ /* 0x040fe20003f24070 */
[C---:B------:R-:W-:Y:S01]  /*1a20*/  IMAD R44, R6.reuse, R18, R25 ;  /* 0x00000012062c7224 */ /* 0x040fe200078e0219 */
[----:B------:R-:W-:Y:S01]  /*1a30*/  ISETP.GT.U32.AND P3, PT, R6, R30, PT ;  /* 0x0000001e0600720c */ /* 0x000fe20003f64070 */
[----:B------:R-:W-:Y:S01]  /*1a40*/  VIADD R18, R100, 0xf ;  /* 0x0000000f64127836 */ /* 0x000fe20000000000 */
[----:B------:R-:W-:Y:S01]  /*1a50*/  IABS R23, R24 ;  /* 0x0000001800177213 */ /* 0x000fe20000000000 */
[--C-:B------:R-:W-:Y:S01]  /*1a60*/  @!P6 IMAD.IADD R29, R29, 0x1, -R6.reuse ;  /* 0x000000011d1de824 */ /* 0x100fe200078e0a06 */
[----:B------:R-:W-:Y:S01]  /*1a70*/  ISETP.GT.U32.AND P6, PT, R6, R44, PT ;  /* 0x0000002c0600720c */ /* 0x000fe20003fc4070 */
[--C-:B------:R-:W-:Y:S01]  /*1a80*/  @!P2 IMAD.IADD R27, R27, 0x1, -R6.reuse ;  /* 0x000000011b1ba824 */ /* 0x100fe200078e0a06 */
[----:B------:R-:W-:Y:S01]  /*1a90*/  IABS R21, R18 ;  /* 0x0000001200157213 */ /* 0x000fe20000000000 */
[----:B------:R-:W-:Y:S01]  /*1aa0*/  @!P5 IMAD.IADD R31, R31, 0x1, -R6 ;  /* 0x000000011f1fd824 */ /* 0x000fe200078e0a06 */
[----:B------:R-:W-:Y:S01]  /*1ab0*/  ISETP.GE.AND P5, PT, R28, RZ, PT ;  /* 0x000000ff1c00720c */ /* 0x000fe20003fa6270 */
[----:B------:R-:W-:Y:S01]  /*1ac0*/  VIADD R28, R100, 0x15 ;  /* 0x00000015641c7836 */ /* 0x000fe20000000000 */
[----:B------:R-:W-:Y:S01]  /*1ad0*/  ISETP.GE.AND P2, PT, R26, RZ, PT ;  /* 0x000000ff1a00720c */ /* 0x000fe20003f46270 */
[----:B------:R-:W-:Y:S01]  /*1ae0*/  IMAD.HI.U32 R12, R2, R21, RZ ;  /* 0x00000015020c7227 */ /* 0x000fe200078e00ff */
[----:B------:R-:W-:-:S02]  /*1af0*/  @!P1 IADD3 R42, PT, PT, R42, -R6, RZ ;  /* 0x800000062a2a9210 */ /* 0x000fc40007ffe0ff */
[----:B------:R-:W-:Y:S01]  /*1b00*/  @!P4 IADD3 R22, PT, PT, -R22, RZ, RZ ;  /* 0x000000ff1616c210 */ /* 0x000fe20007ffe1ff */
[----:B------:R-:W-:Y:S01]  /*1b10*/  IMAD.MOV R16, RZ, RZ, -R12 ;  /* 0x000000ffff107224 */ /* 0x000fe200078e0a0c */
[----:B------:R-:W-:Y:S01]  /*1b20*/  ISETP.GT.U32.AND P4, PT, R6, R42, PT ;  /* 0x0000002a0600720c */ /* 0x000fe20003f84070 */
[----:B------:R-:W-:Y:S01]  /*1b30*/  IMAD.HI.U32 R12, R2, R23, RZ ;  /* 0x00000017020c7227 */ /* 0x000fe200078e00ff */
[----:B------:R-:W-:Y:S02]  /*1b40*/  @!P3 IADD3 R30, PT, PT, R30, -R6, RZ ;  /* 0x800000061e1eb210 */ /* 0x000fe40007ffe0ff */
[----:B------:R-:W-:Y:S01]  /*1b50*/  IADD3 R25, PT, PT, R100, 0x11, RZ ;  /* 0x0000001164197810 */ /* 0x000fe20007ffe0ff */
[----:B------:R-:W-:Y:S01]  /*1b60*/  IMAD R16, R6, R16, R21 ;  /* 0x0000001006107224 */ /* 0x000fe200078e0215 */
[----:B------:R-:W-:Y:S01]  /*1b70*/  ISETP.GE.AND P3, PT, R20, RZ, PT ;  /* 0x000000ff1400720c */ /* 0x000fe20003f66270 */
[----:B------:R-:W-:Y:S01]  /*1b80*/  IMAD.MOV R12, RZ, RZ, -R12 ;  /* 0x000000ffff0c7224 */ /* 0x000fe200078e0a0c */
[----:B------:R-:W-:Y:S01]  /*1b90*/  IABS R21, R25 ;  /* 0x0000001900157213 */ /* 0x000fe20000000000 */
[----:B------:R-:W-:Y:S01]  /*1ba0*/  @!P6 IMAD.IADD R44, R44, 0x1, -R6 ;  /* 0x000000012c2ce824 */ /* 0x000fe200078e0a06 */
[----:B------:R-:W-:Y:S01]  /*1bb0*/  IADD3 R26, PT, PT, R100, 0x12, RZ ;  /* 0x00000012641a7810 */ /* 0x000fe20007ffe0ff */
[----:B------:R-:W-:Y:S01]  /*1bc0*/  @!P5 IMAD.MOV R30, RZ, RZ, -R30 ;  /* 0x000000ffff1ed224 */ /* 0x000fe200078e0a1e */
[C---:B------:R-:W-:Y:S01]  /*1bd0*/  ISETP.GT.U32.AND P5, PT, R6.reuse, R16, PT ;  /* 0x000000100600720c */ /* 0x040fe20003fa4070 */
[----:B------:R-:W-:Y:S01]  /*1be0*/  @!P2 IMAD.MOV R27, RZ, RZ, -R27 ;  /* 0x000000ffff1ba224 */ /* 0x000fe200078e0a1b */
[C---:B------:R-:W-:Y:S01]  /*1bf0*/  ISETP.GT.U32.AND P2, PT, R6.reuse, R44, PT ;  /* 0x0000002c0600720c */ /* 0x040fe20003f44070 */
[----:B------:R-:W-:Y:S01]  /*1c00*/  IMAD R12, R6, R12, R23 ;  /* 0x0000000c060c7224 */ /* 0x000fe200078e0217 */
[----:B------:R-:W-:Y:S01]  /*1c10*/  IABS R23, R26 ;  /* 0x0000001a00177213 */ /* 0x000fe20000000000 */
[--C-:B------:R-:W-:Y:S01]  /*1c20*/  @!P4 IMAD.IADD R42, R42, 0x1, -R6.reuse ;  /* 0x000000012a2ac824 */ /* 0x100fe200078e0a06 */
[C---:B------:R-:W-:Y:S01]  /*1c30*/  ISETP.GT.U32.AND P6, PT, R6.reuse, R31, PT ;  /* 0x0000001f0600720c */ /* 0x040fe20003fc4070 */
[----:B------:R-:W-:Y:S01]  /*1c40*/  @!P3 IMAD.MOV R29, RZ, RZ, -R29 ;  /* 0x000000ffff1db224 */ /* 0x000fe200078e0a1d */
[----:B------:R-:W-:Y:S01]  /*1c50*/  ISETP.GT.U32.AND P4, PT, R6, R12, PT ;  /* 0x0000000c0600720c */ /* 0x000fe20003f84070 */
[C---:B------:R-:W-:Y:S01]  /*1c60*/  VIADD R54, R100.reuse, 0x27 ;  /* 0x0000002764367836 */ /* 0x040fe20000000000 */
[----:B------:R-:W-:Y:S01]  /*1c70*/  ISETP.GE.AND P3, PT, R33, RZ, PT ;  /* 0x000000ff2100720c */ /* 0x000fe20003f66270 */
[----:B------:R-:W-:Y:S01]  /*1c80*/  VIADD R57, R100, 0x29 ;  /* 0x0000002964397836 */ /* 0x000fe20000000000 */
[----:B------:R-:W-:Y:S01]  /*1c90*/  ISETP.GE.AND P1, PT, R32, RZ, PT ;  /* 0x000000ff2000720c */ /* 0x000fe20003f26270 */
[----:B------:R-:W-:Y:S01]  /*1ca0*/  VIADD R61, R100, 0x2d ;  /* 0x0000002d643d7836 */ /* 0x000fe20000000000 */
[----:B------:R-:W-:Y:S01]  /*1cb0*/  @!P5 IADD3 R16, PT, PT, R16, -R6, RZ ;  /* 0x800000061010d210 */ /* 0x000fe20007ffe0ff */
[----:B------:R-:W-:Y:S01]  /*1cc0*/  @!P2 IMAD.IADD R44, R44, 0x1, -R6 ;  /* 0x000000012c2ca824 */ /* 0x000fe200078e0a06 */
[----:B------:R-:W-:Y:S01]  /*1cd0*/  ISETP.GE.AND P2, PT, R18, RZ, PT ;  /* 0x000000ff1200720c */ /* 0x000fe20003f46270 */
[----:B------:R-:W-:Y:S01]  /*1ce0*/  IMAD.HI.U32 R18, R2, R21, RZ ;  /* 0x0000001502127227 */ /* 0x000fe200078e00ff */
[----:B------:R-:W-:-:S02]  /*1cf0*/  ISETP.GT.U32.AND P5, PT, R6, R16, PT ;  /* 0x000000100600720c */ /* 0x000fc40003fa4070 */
[----:B------:R-:W-:Y:S01]  /*1d00*/  IABS R35, R28 ;  /* 0x0000001c00237213 */ /* 0x000fe20000000000 */
[----:B------:R-:W-:Y:S01]  /*1d10*/  IMAD.MOV R20, RZ, RZ, -R18 ;  /* 0x000000ffff147224 */ /* 0x000fe200078e0a12 */
[----:B------:R-:W-:Y:S01]  /*1d20*/  @!P4 IADD3 R12, PT, PT, R12, -R6, RZ ;  /* 0x800000060c0cc210 */ /* 0x000fe20007ffe0ff */
[----:B------:R-:W-:Y:S01]  /*1d30*/  IMAD.HI.U32 R18, R2, R23, RZ ;  /* 0x0000001702127227 */ /* 0x000fe200078e00ff */
[----:B------:R-:W-:Y:S02]  /*1d40*/  IABS R163, R104 ;  /* 0x0000006800a37213 */ /* 0x000fe40000000000 */
[C---:B------:R-:W-:Y:S01]  /*1d50*/  ISETP.GT.U32.AND P4, PT, R6.reuse, R12, PT ;  /* 0x0000000c0600720c */ /* 0x040fe20003f84070 */
[----:B------:R-:W-:Y:S01]  /*1d60*/  IMAD R20, R6, R20, R21 ;  /* 0x0000001406147224 */ /* 0x000fe200078e0215 */
[----:B------:R-:W-:Y:S01]  /*1d70*/  IADD3 R18, PT, PT, -R18, RZ, RZ ;  /* 0x000000ff12127210 */ /* 0x000fe20007ffe1ff */
[--C-:B------:R-:W-:Y:S01]  /*1d80*/  @!P6 IMAD.IADD R31, R31, 0x1, -R6.reuse ;  /* 0x000000011f1fe824 */ /* 0x100fe200078e0a06 */
[----:B------:R-:W-:Y:S01]  /*1d90*/  ISETP.GE.AND P6, PT, R34, RZ, PT ;  /* 0x000000ff2200720c */ /* 0x000fe20003fc6270 */
[----:B------:R-:W-:Y:S01]  /*1da0*/  @!P5 IMAD.IADD R16, R16, 0x1, -R6 ;  /* 0x000000011010d824 */ /* 0x000fe200078e0a06 */
[C---:B------:R-:W-:Y:S01]  /*1db0*/  ISETP.GT.U32.AND P5, PT, R6.reuse, R20, PT ;  /* 0x000000140600720c */ /* 0x040fe20003fa4070 */
[----:B------:R-:W-:Y:S01]  /*1dc0*/  IMAD R18, R6, R18, R23 ;  /* 0x0000001206127224 */ /* 0x000fe200078e0217 */
[C---:B------:R-:W-:Y:S01]  /*1dd0*/  IADD3 R166, PT, PT, R100.reuse, 0x75, RZ ;  /* 0x0000007564a67810 */ /* 0x040fe20007ffe0ff */
[C---:B------:R-:W-:Y:S01]  /*1de0*/  VIADD R21, R100.reuse, 0x13 ;  /* 0x0000001364157836 */ /* 0x040fe20000000000 */
[----:B------:R-:W-:Y:S01]  /*1df0*/  IADD3 R162, PT, PT, R100, 0x79, RZ ;  /* 0x0000007964a27810 */ /* 0x000fe20007ffe0ff */
[----:B------:R-:W-:Y:S01]  /*1e00*/  @!P3 IMAD.MOV R42, RZ, RZ, -R42 ;  /* 0x000000ffff2ab224 */ /* 0x000fe200078e0a2a */
[----:B------:R-:W-:Y:S01]  /*1e10*/  ISETP.GE.AND P3, PT, R25, RZ, PT ;  /* 0x000000ff1900720c */ /* 0x000fe20003f66270 */
[----:B------:R-:W-:Y:S01]  /*1e20*/  @!P4 IMAD.IADD R12, R12, 0x1, -R6 ;  /* 0x000000010c0cc824 */ /* 0x000fe200078e0a06 */
[----:B------:R-:W-:Y:S01]  /*1e30*/  ISETP.GT.U32.AND P4, PT, R6, R18, PT ;  /* 0x000000120600720c */ /* 0x000fe20003f84070 */
[----:B------:R-:W-:Y:S01]  /*1e40*/  @!P2 IMAD.MOV R16, RZ, RZ, -R16 ;  /* 0x000000ffff10a224 */ /* 0x000fe200078e0a10 */
[----:B------:R-:W-:Y:S01]  /*1e50*/  IABS R25, R21 ;  /* 0x0000001500197213 */ /* 0x000fe20000000000 */
[----:B------:R-:W-:Y:S01]  /*1e60*/  @!P6 IMAD.MOV R44, RZ, RZ, -R44 ;  /* 0x000000ffff2ce224 */ /* 0x000fe200078e0a2c */
[----:B------:R-:W-:Y:S01]  /*1e70*/  ISETP.GE.AND P2, PT, R21, RZ, PT ;  /* 0x000000ff1500720c */ /* 0x000fe20003f46270 */
[----:B------:R-:W-:Y:S01]  /*1e80*/  @!P1 IMAD.MOV R31, RZ, RZ, -R31 ;  /* 0x000000ffff1f9224 */ /* 0x000fe200078e0a1f */
[----:B------:R-:W-:Y:S01]  /*1e90*/  @!P5 IADD3 R20, PT, PT, R20, -R6, RZ ;  /* 0x800000061414d210 */ /* 0x000fe20007ffe0ff */
[----:B------:R-:W-:Y:S01]  /*1ea0*/  IMAD.HI.U32 R21, R2, R25, RZ ;  /* 0x0000001902157227 */ /* 0x000fe200078e00ff */
[----:B------:R-:W-:-:S02]  /*1eb0*/  ISETP.GE.AND P6, PT, R26, RZ, PT ;  /* 0x000000ff1a00720c */ /* 0x000fc40003fc6270 */
[C---:B------:R-:W-:Y:S01]  /*1ec0*/  IADD3 R26, PT, PT, R100.reuse, 0x14, RZ ;  /* 0x00000014641a7810 */ /* 0x040fe20007ffe0ff */
[----:B------:R-:W-:Y:S01]  /*1ed0*/  VIADD R34, R100, 0x16 ;  /* 0x0000001664227836 */ /* 0x000fe20000000000 */
[----:B------:R-:W-:Y:S01]  /*1ee0*/  ISETP.GT.U32.AND P5, PT, R6, R20, PT ;  /* 0x000000140600720c */ /* 0x000fe20003fa4070 */
[----:B------:R-:W-:Y:S01]  /*1ef0*/  @!P4 IMAD.IADD R18, R18, 0x1, -R6 ;  /* 0x000000011212c824 */ /* 0x000fe200078e0a06 */
[----:B------:R-:W-:Y:S01]  /*1f00*/  IABS R33, R26 ;  /* 0x0000001a00217213 */ /* 0x000fe20000000000 */
[C---:B------:R-:W-:Y:S01]  /*1f10*/  VIADD R63, R100.reuse, 0x31 ;  /* 0x00000031643f7836 */ /* 0x040fe20000000000 */
[----:B------:R-:W-:Y:S01]  /*1f20*/  IADD3 R21, PT, PT, -R21, RZ, RZ ;  /* 0x000000ff15157210 */ /* 0x000fe20007ffe1ff */
[----:B------:R-:W-:Y:S01]  /*1f30*/  VIADD R64, R100, 0x32 ;  /* 0x0000003264407836 */ /* 0x000fe20000000000 */
[----:B------:R-:W-:Y:S01]  /*1f40*/  ISETP.GT.U32.AND P4, PT, R6, R18, PT ;  /* 0x000000120600720c */ /* 0x000fe20003f84070 */
[----:B------:R-:W-:Y:S01]  /*1f50*/  IMAD.HI.U32 R23, R2, R33, RZ ;  /* 0x0000002102177227 */ /* 0x000fe200078e00ff */
[----:B------:R-:W-:-:S02]  /*1f60*/  ISETP.GE.AND P1, PT, R24, RZ, PT ;  /* 0x000000ff1800720c */ /* 0x000fc40003f26270 */
[----:B------:R-:W-:Y:S01]  /*1f70*/  IABS R69, R63 ;  /* 0x0000003f00457213 */ /* 0x000fe20000000000 */
[----:B------:R-:W-:Y:S01]  /*1f80*/  IMAD R25, R6, R21, R25 ;  /* 0x0000001506197224 */ /* 0x000fe200078e0219 */
[----:B------:R-:W-:Y:S01]  /*1f90*/  IABS R71, R64 ;  /* 0x0000004000477213 */ /* 0x000fe20000000000 */
[----:B------:R-:W-:Y:S01]  /*1fa0*/  IMAD.HI.U32 R24, R2, R35, RZ ;  /* 0x0000002302187227 */ /* 0x000fe200078e00ff */
[----:B------:R-:W-:Y:S02]  /*1fb0*/  IABS R157, R166 ;  /* 0x000000a6009d7213 */ /* 0x000fe40000000000 */
[----:B------:R-:W-:Y:S01]  /*1fc0*/  IADD3 R156, PT, PT, R100, 0x7c, RZ ;  /* 0x0000007c649c7810 */ /* 0x000fe20007ffe0ff */
[----:B------:R-:W-:Y:S01]  /*1fd0*/  IMAD.MOV R23, RZ, RZ, -R23 ;  /* 0x000000ffff177224 */ /* 0x000fe200078e0a17 */
[----:B------:R-:W-:Y:S01]  /*1fe0*/  IADD3 R21, PT, PT, -R24, RZ, RZ ;  /* 0x000000ff18157210 */ /* 0x000fe20007ffe1ff */
[--C-:B------:R-:W-:Y:S01]  /*1ff0*/  @!P5 IMAD.IADD R20, R20, 0x1, -R6.reuse ;  /* 0x000000011414d824 */ /* 0x100fe200078e0a06 */
[C---:B------:R-:W-:Y:S01]  /*2000*/  ISETP.GT.U32.AND P5, PT, R6.reuse, R25, PT ;  /* 0x000000190600720c */ /* 0x040fe20003fa4070 */
[----:B------:R-:W-:Y:S01]  /*2010*/  IMAD R24, R6, R23, R33 ;  /* 0x0000001706187224 */ /* 0x000fe200078e0221 */
[----:B------:R-:W-:Y:S01]  /*2020*/  IABS R33, R34 ;  /* 0x0000002200217213 */ /* 0x000fe20000000000 */
[----:B------:R-:W-:Y:S01]  /*2030*/  @!P4 IMAD.IADD R18, R18, 0x1, -R6 ;  /* 0x000000011212c824 */ /* 0x000fe200078e0a06 */
[----:B------:R-:W-:Y:S01]  /*2040*/  IABS R145, R156 ;  /* 0x0000009c00917213 */ /* 0x000fe20000000000 */
[C---:B------:R-:W-:Y:S01]  /*2050*/  IMAD R21, R6.reuse, R21, R35 ;  /* 0x0000001506157224 */ /* 0x040fe200078e0223 */
[----:B------:R-:W-:Y:S01]  /*2060*/  ISETP.GT.U32.AND P4, PT, R6, R24, PT ;  /* 0x000000180600720c */ /* 0x000fe20003f84070 */
[----:B------:R-:W-:Y:S01]  /*2070*/  IMAD.HI.U32 R23, R2, R33, RZ ;  /* 0x0000002102177227 */ /* 0x000fe200078e00ff */
[----:B------:R-:W-:-:S03]  /*2080*/  IABS R35, R36 ;  /* 0x0000002400237213 */ /* 0x000fc60000000000 */
[----:B------:R-:W-:Y:S01]  /*2090*/  @!P1 IMAD.MOV R12, RZ, RZ, -R12 ;  /* 0x000000ffff0c9224 */ /* 0x000fe200078e0a0c */
[----:B------:R-:W-:Y:S01]  /*20a0*/  ISETP.GE.AND P1, PT, R26, RZ, PT ;  /* 0x000000ff1a00720c */ /* 0x000fe20003f26270 */
[----:B------:R-:W-:Y:S01]  /*20b0*/  @!P5 IMAD.IADD R25, R25, 0x1, -R6 ;  /* 0x000000011919d824 */ /* 0x000fe200078e0a06 */
[----:B------:R-:W-:Y:S01]  /*20c0*/  ISETP.GT.U32.AND P5, PT, R6, R21, PT ;  /* 0x000000150600720c */ /* 0x000fe20003fa4070 */
[----:B------:R-:W-:Y:S01]  /*20d0*/  IMAD.MOV R23, RZ, RZ, -R23 ;  /* 0x000000ffff177224 */ /* 0x000fe200078e0a17 */
[----:B------:R-:W-:Y:S01]  /*20e0*/  IABS R26, R39 ;  /* 0x00000027001a7213 */ /* 0x000fe20000000000 */
[----:B------:R-:W-:Y:S01]  /*20f0*/  @!P6 IMAD.MOV R18, RZ, RZ, -R18 ;  /* 0x000000ffff12e224 */ /* 0x000fe200078e0a12 */
[----:B------:R-:W-:Y:S01]  /*2100*/  ISETP.GE.AND P6, PT, R28, RZ, PT ;  /* 0x000000ff1c00720c */ /* 0x000fe20003fc6270 */
[----:B------:R-:W-:Y:S01]  /*2110*/  IMAD R23, R6, R23, R33 ;  /* 0x0000001706177224 */ /* 0x000fe200078e0221 */
[----:B------:R-:W-:Y:S01]  /*2120*/  @!P4 IADD3 R24, PT, PT, R24, -R6, RZ ;  /* 0x800000061818c210 */ /* 0x000fe20007ffe0ff */
[----:B------:R-:W-:Y:S01]  /*2130*/  IMAD.HI.U32 R28, R2, R37, RZ ;  /* 0x00000025021c7227 */ /* 0x000fe200078e00ff */
[----:B------:R-:W-:-:S02]  /*2140*/  MOV R33, R26 ;  /* 0x0000001a00217202 */ /* 0x000fc40000000f00 */
[----:B------:R-:W-:Y:S01]  /*2150*/  ISETP.GT.U32.AND P4, PT, R6, R24, PT ;  /* 0x000000180600720c */ /* 0x000fe20003f84070 */
[----:B------:R-:W-:Y:S02]  /*2160*/  IMAD.MOV R28, RZ, RZ, -R28 ;  /* 0x000000ffff1c7224 */ /* 0x000fe400078e0a1c */
[----:B------:R-:W-:Y:S02]  /*2170*/  @!P5 IMAD.IADD R21, R21, 0x1, -R6 ;  /* 0x000000011515d824 */ /* 0x000fe400078e0a06 */
[----:B------:R-:W-:-:S03]  /*2180*/  IMAD.HI.U32 R32, R2, R33, RZ ;  /* 0x0000002102207227 */ /* 0x000fc600078e00ff */
[C---:B------:R-:W-:Y:S01]  /*2190*/  ISETP.GT.U32.AND P5, PT, R6.reuse, R21, PT ;  /* 0x000000150600720c */ /* 0x040fe20003fa4070 */
[----:B------:R-:W-:Y:S01]  /*21a0*/  @!P3 IMAD.MOV R20, RZ, RZ, -R20 ;  /* 0x000000ffff14b224 */ /* 0x000fe200078e0a14 */
[----:B------:R-:W-:Y:S01]  /*21b0*/  ISETP.GT.U32.AND P3, PT, R6, R25, PT ;  /* 0x000000190600720c */ /* 0x000fe20003f64070 */
[----:B------:R-:W-:-:S04]  /*21c0*/  IMAD.HI.U32 R26, R2, R35, RZ ;  /* 0x00000023021a7227 */ /* 0x000fc800078e00ff */
[--C-:B------:R-:W-:Y:S01]  /*21d0*/  @!P4 IMAD.IADD R24, R24, 0x1, -R6.reuse ;  /* 0x000000011818c824 */ /* 0x100fe200078e0a06 */
[----:B------:R-:W-:Y:S01]  /*21e0*/  ISETP.GE.AND P4, PT, R34, RZ, PT ;  /* 0x000000ff2200720c */ /* 0x000fe20003f86270 */
[----:B------:R-:W-:Y:S01]  /*21f0*/  VIADD R75, R100, 0x52 ;  /* 0x00000052644b7836 */ /* 0x000fe20000000000 */
[----:B------:R-:W-:Y:S01]  /*2200*/  IADD3 R34, PT, PT, -R32, RZ, RZ ;  /* 0x000000ff20227210 */ /* 0x000fe20007ffe1ff */
[----:B------:R-:W-:Y:S01]  /*2210*/  IMAD R32, R6, R28, R37 ;  /* 0x0000001c06207224 */ /* 0x000fe200078e0225 */
[----:B------:R-:W-:Y:S01]  /*2220*/  IABS R37, R43 ;  /* 0x0000002b00257213 */ /* 0x000fe20000000000 */
[--C-:B------:R-:W-:Y:S01]  /*2230*/  @!P5 IMAD.IADD R21, R21, 0x1, -R6.reuse ;  /* 0x000000011515d824 */ /* 0x100fe200078e0a06 */
[----:B------:R-:W-:Y:S01]  /*2240*/  IADD3 R26, PT, PT, -R26, RZ, RZ ;  /* 0x000000ff1a1a7210 */ /* 0x000fe20007ffe1ff */
[C---:B------:R-:W-:Y:S01]  /*2250*/  IMAD R33, R6.reuse, R34, R33 ;  /* 0x0000002206217224 */ /* 0x040fe200078e0221 */
[C---:B------:R-:W-:Y:S01]  /*2260*/  ISETP.GT.U32.AND P5, PT, R6.reuse, R32, PT ;  /* 0x000000200600720c */ /* 0x040fe20003fa4070 */
[----:B------:R-:W-:Y:S01]  /*2270*/  @!P6 IMAD.MOV R21, RZ, RZ, -R21 ;  /* 0x000000ffff15e224 */ /* 0x000fe200078e0a15 */
[----:B------:R-:W-:Y:S01]  /*2280*/  IABS R127, R75 ;  /* 0x0000004b007f7213 */ /* 0x000fe20000000000 */
[----:B------:R-:W-:Y:S01]  /*2290*/  @!P3 IMAD.IADD R25, R25, 0x1, -R6 ;  /* 0x000000011919b824 */ /* 0x000fe200078e0a06 */
[----:B------:R-:W-:Y:S01]  /*22a0*/  ISETP.GT.U32.AND P6, PT, R6, R33, PT ;  /* 0x000000210600720c */ /* 0x000fe20003fc4070 */
[----:B------:R-:W-:Y:S01]  /*22b0*/  IMAD.HI.U32 R34, R2, R37, RZ ;  /* 0x0000002502227227 */ /* 0x000fe200078e00ff */
[----:B------:R-:W-:-:S02]  /*22c0*/  ISETP.GT.U32.AND P3, PT, R6, R23, PT ;  /* 0x000000170600720c */ /* 0x000fc40003f64070 */
[----:B------:R-:W-:Y:S01]  /*22d0*/  @!P2 IADD3 R25, PT, PT, -R25, RZ, RZ ;  /* 0x000000ff1919a210 */ /* 0x000fe20007ffe1ff */
[----:B------:R-:W-:Y:S01]  /*22e0*/  IMAD R26, R6, R26, R35 ;  /* 0x0000001a061a7224 */ /* 0x000fe200078e0223 */
[----:B------:R-:W-:Y:S01]  /*22f0*/  IABS R35, R40 ;  /* 0x0000002800237213 */ /* 0x000fe20000000000 */
[----:B------:R-:W-:Y:S02]  /*2300*/  IMAD.MOV R34, RZ, RZ, -R34 ;  /* 0x000000ffff227224 */ /* 0x000fe400078e0a22 */
[----:B------:R-:W-:Y:S02]  /*2310*/  @!P5 IMAD.IADD R32, R32, 0x1, -R6 ;  /* 0x000000012020d824 */ /* 0x000fe400078e0a06 */
[----:B------:R-:W-:Y:S01]  /*2320*/  @!P1 IMAD.MOV R24, RZ, RZ, -R24 ;  /* 0x000000ffff189224 */ /* 0x000fe200078e0a18 */
[----:B------:R-:W-:Y:S01]  /*2330*/  ISETP.GE.AND P1, PT, R36, RZ, PT ;  /* 0x000000ff2400720c */ /* 0x000fe20003f26270 */
[----:B------:R-:W-:Y:S01]  /*2340*/  IMAD.HI.U32 R28, R2, R35, RZ ;  /* 0x00000023021c7227 */ /* 0x000fe200078e00ff */
[----:B------:R-:W-:-:S02]  /*2350*/  @!P6 IADD3 R33, PT, PT, R33, -R6, RZ ;  /* 0x800000062121e210 */ /* 0x000fc40007ffe0ff */
[C---:B------:R-:W-:Y:S01]  /*2360*/  ISETP.GT.U32.AND P6, PT, R6.reuse, R32, PT ;  /* 0x000000200600720c */ /* 0x040fe20003fc4070 */
[----:B------:R-:W-:Y:S01]  /*2370*/  @!P3 IMAD.IADD R23, R23, 0x1, -R6 ;  /* 0x000000011717b824 */ /* 0x000fe200078e0a06 */
[C---:B------:R-:W-:Y:S01]  /*2380*/  ISETP.GT.U32.AND P3, PT, R6.reuse, R26, PT ;  /* 0x0000001a0600720c */ /* 0x040fe20003f64070 */
[C---:B------:R-:W-:Y:S02]  /*2390*/  IMAD R36, R6.reuse, R34, R37 ;  /* 0x0000002206247224 */ /* 0x040fe400078e0225 */
[----:B------:R-:W-:Y:S01]  /*23a0*/  IMAD.MOV R28, RZ, RZ, -R28 ;  /* 0x000000ffff1c7224 */ /* 0x000fe200078e0a1c */
[----:B------:R-:W-:Y:S01]  /*23b0*/  ISETP.GT.U32.AND P2, PT, R6, R23, PT ;  /* 0x000000170600720c */ /* 0x000fe20003f44070 */
[----:B------:R-:W-:Y:S02]  /*23c0*/  VIADD R76, R100, 0x53 ;  /* 0x00000053644c7836 */ /* 0x000fe40000000000 */
[----:B------:R-:W-:Y:S01]  /*23d0*/  IMAD R28, R6, R28, R35 ;  /* 0x0000001c061c7224 */ /* 0x000fe200078e0223 */
[----:B------:R-:W-:Y:S01]  /*23e0*/  IABS R35, R45 ;  /* 0x0000002d00237213 */ /* 0x000fe20000000000 */
[----:B------:R-:W-:-:S02]  /*23f0*/  VIADD R79, R100, 0x64 ;  /* 0x00000064644f7836 */ /* 0x000fc40000000000 */
[--C-:B------:R-:W-:Y:S01]  /*2400*/  @!P6 IMAD.IADD R32, R32, 0x1, -R6.reuse ;  /* 0x000000012020e824 */ /* 0x100fe200078e0a06 */
[----:B------:R-:W-:Y:S01]  /*2410*/  ISETP.GT.U32.AND P6, PT, R6, R36, PT ;  /* 0x000000240600720c */ /* 0x000fe20003fc4070 */
[----:B------:R-:W-:Y:S01]  /*2420*/  IMAD.MOV.U32 R37, RZ, RZ, R35 ;  /* 0x000000ffff257224 */ /* 0x000fe200078e0023 */
[----:B------:R-:W-:Y:S01]  /*2430*/  @!P3 IADD3 R26, PT, PT, R26, -R6, RZ ;  /* 0x800000061a1ab210 */ /* 0x000fe20007ffe0ff */
[----:B------:R-:W-:Y:S01]  /*2440*/  VIADD R80, R100, 0x67 ;  /* 0x0000006764507836 */ /* 0x000fe20000000000 */
[----:B------:R-:W-:Y:S01]  /*2450*/  ISETP.GE.AND P3, PT, R39, RZ, PT ;  /* 0x000000ff2700720c */ /* 0x000fe20003f66270 */
[--C-:B------:R-:W-:Y:S01]  /*2460*/  @!P2 IMAD.IADD R23, R23, 0x1, -R6.reuse ;  /* 0x000000011717a824 */ /* 0x100fe200078e0a06 */
[----:B------:R-:W-:Y:S01]  /*2470*/  IABS R39, R46 ;  /* 0x0000002e00277213 */ /* 0x000fe20000000000 */
[----:B------:R-:W-:Y:S01]  /*2480*/  IMAD.HI.U32 R34, R2, R37, RZ ;  /* 0x0000002502227227 */ /* 0x000fe200078e00ff */
[----:B------:R-:W-:Y:S02]  /*2490*/  ISETP.GT.U32.AND P5, PT, R6, R26, PT ;  /* 0x0000001a0600720c */ /* 0x000fe40003fa4070 */
[----:B------:R-:W-:Y:S01]  /*24a0*/  ISETP.GE.AND P2, PT, R38, RZ, PT ;  /* 0x000000ff2600720c */ /* 0x000fe20003f46270 */
[----:B------:R-:W-:Y:S01]  /*24b0*/  @!P4 IMAD.MOV R23, RZ, RZ, -R23 ;  /* 0x000000ffff17c224 */ /* 0x000fe200078e0a17 */
[----:B------:R-:W-:Y:S01]  /*24c0*/  ISETP.GT.U32.AND P4, PT, R6, R33, PT ;  /* 0x000000210600720c */ /* 0x000fe20003f84070 */
[----:B------:R-:W-:-:S02]  /*24d0*/  @!P6 IMAD.IADD R36, R36, 0x1, -R6 ;  /* 0x000000012424e824 */ /* 0x000fc400078e0a06 */
[----:B------:R-:W-:-:S03]  /*24e0*/  IMAD.HI.U32 R35, R2, R39, RZ ;  /* 0x0000002702237227 */ /* 0x000fc600078e00ff */
[----:B------:R-:W-:Y:S01]  /*24f0*/  ISETP.GT.U32.AND P6, PT, R6, R36, PT ;  /* 0x000000240600720c */ /* 0x000fe20003fc4070 */
[----:B------:R-:W-:Y:S01]  /*2500*/  IMAD.HI.U32 R38, R2, R41, RZ ;  /* 0x0000002902267227 */ /* 0x000fe200078e00ff */
[----:B------:R-:W-:Y:S02]  /*2510*/  IADD3 R35, PT, PT, -R35, RZ, RZ ;  /* 0x000000ff23237210 */ /* 0x000fe40007ffe1ff */
[----:B------:R-:W-:Y:S01]  /*2520*/  @!P5 IADD3 R26, PT, PT, R26, -R6, RZ ;  /* 0x800000061a1ad210 */ /* 0x000fe20007ffe0ff */
[----:B------:R-:W-:Y:S01]  /*2530*/  IMAD.MOV R34, RZ, RZ, -R34 ;  /* 0x000000ffff227224 */ /* 0x000fe200078e0a22 */
[C---:B------:R-:W-:Y:S01]  /*2540*/  ISETP.GT.U32.AND P5, PT, R6.reuse, R28, PT ;  /* 0x0000001c0600720c */ /* 0x040fe20003fa4070 */
[----:B------:R-:W-:Y:S01]  /*2550*/  @!P2 IMAD.MOV R32, RZ, RZ, -R32 ;  /* 0x000000ffff20a224 */ /* 0x000fe200078e0a20 */
[----:B------:R-:W-:Y:S01]  /*2560*/  @!P4 IADD3 R33, PT, PT, R33, -R6, RZ ;  /* 0x800000062121c210 */ /* 0x000fe20007ffe0ff */
[----:B------:R-:W-:Y:S01]  /*2570*/  IMAD R37, R6, R34, R37 ;  /* 0x0000002206257224 */ /* 0x000fe200078e0225 */
[----:B------:R-:W-:Y:S01]  /*2580*/  IADD3 R34, PT, PT, -R38, RZ, RZ ;  /* 0x000000ff26227210 */ /* 0x000fe20007ffe1ff */
[----:B------:R-:W-:Y:S01]  /*2590*/  IMAD R38, R6, R35, R39 ;  /* 0x0000002306267224 */ /* 0x000fe200078e0227 */
[----:B------:R-:W-:Y:S01]  /*25a0*/  @!P3 IADD3 R33, PT, PT, -R33, RZ, RZ ;  /* 0x000000ff2121b210 */ /* 0x000fe20007ffe1ff */
[----:B------:R-:W-:Y:S01]  /*25b0*/  @!P1 IMAD.MOV R26, RZ, RZ, -R26 ;  /* 0x000000ffff1a9224 */ /* 0x000fe200078e0a1a */
[----:B------:R-:W-:Y:S01]  /*25c0*/  @!P6 IADD3 R36, PT, PT, R36, -R6, RZ ;  /* 0x800000062424e210 */ /* 0x000fe20007ffe0ff */
[C---:B------:R-:W-:Y:S01]  /*25d0*/  IMAD R35, R6.reuse, R34, R41 ;  /* 0x0000002206237224 */ /* 0x040fe200078e0229 */
[----:B------:R-:W-:Y:S01]  /*25e0*/  ISETP.GT.U32.AND P3, PT, R6, R38, PT ;  /* 0x000000260600720c */ /* 0x000fe20003f64070 */
[----:B------:R-:W-:Y:S01]  /*25f0*/  VIADD R96, R100, 0x69 ;  /* 0x0000006964607836 */ /* 0x000fe20000000000 */
[----:B------:R-:W-:Y:S01]  /*2600*/  ISETP.GT.U32.AND P2, PT, R6, R37, PT ;  /* 0x000000250600720c */ /* 0x000fe20003f44070 */
[----:B------:R-:W-:Y:S01]  /*2610*/  @!P5 IMAD.IADD R28, R28, 0x1, -R6 ;  /* 0x000000011c1cd824 */ /* 0x000fe200078e0a06 */
[----:B------:R-:W-:Y:S01]  /*2620*/  ISETP.GT.U32.AND P6, PT, R6, R35, PT ;  /* 0x000000230600720c */ /* 0x000fe20003fc4070 */
[C---:B------:R-:W-:Y:S01]  /*2630*/  VIADD R94, R100.reuse, 0x6d ;  /* 0x0000006d645e7836 */ /* 0x040fe20000000000 */
[----:B------:R-:W-:Y:S01]  /*2640*/  IABS R39, R48 ;  /* 0x0000003000277213 */ /* 0x000fe20000000000 */
[----:B------:R-:W-:Y:S01]  /*2650*/  VIADD R102, R100, 0x6f ;  /* 0x0000006f64667836 */ /* 0x000fe20000000000 */
[----:B------:R-:W-:Y:S01]  /*2660*/  ISETP.GT.U32.AND P1, PT, R6, R28, PT ;  /* 0x0000001c0600720c */ /* 0x000fe20003f24070 */
[----:B------:R-:W-:Y:S01]  /*2670*/  VIADD R170, R100, 0x70 ;  /* 0x0000007064aa7836 */ /* 0x000fe20000000000 */
[----:B------:R-:W-:Y:S01]  /*2680*/  IABS R41, R49 ;  /* 0x0000003100297213 */ /* 0x000fe20000000000 */
[----:B------:R-:W-:Y:S01]  /*2690*/  IMAD.HI.U32 R34, R2, R39, RZ ;  /* 0x0000002702227227 */ /* 0x000fe200078e00ff */
[----:B------:R-:W-:-:S02]  /*26a0*/  ISETP.GE.AND P4, PT, R40, RZ, PT ;  /* 0x000000ff2800720c */ /* 0x000fc40003f86270 */
[----:B------:R-:W-:Y:S01]  /*26b0*/  @!P3 IADD3 R38, PT, PT, R38, -R6, RZ ;  /* 0x800000062626b210 */ /* 0x000fe20007ffe0ff */
[----:B------:R-:W-:Y:S01]  /*26c0*/  IMAD.MOV R40, RZ, RZ, -R34 ;  /* 0x000000ffff287224 */ /* 0x000fe200078e0a22 */
[----:B------:R-:W-:Y:S01]  /*26d0*/  ISETP.GE.AND P5, PT, R43, RZ, PT ;  /* 0x000000ff2b00720c */ /* 0x000fe20003fa6270 */
[--C-:B------:R-:W-:Y:S01]  /*26e0*/  @!P6 IMAD.IADD R35, R35, 0x1, -R6.reuse ;  /* 0x000000012323e824 */ /* 0x100fe200078e0a06 */
[----:B------:R-:W-:Y:S01]  /*26f0*/  ISETP.GT.U32.AND P6, PT, R6, R38, PT ;  /* 0x000000260600720c */ /* 0x000fe20003fc4070 */
[----:B------:R-:W-:Y:S01]  /*2700*/  IMAD.HI.U32 R34, R2, R41, RZ ;  /* 0x0000002902227227 */ /* 0x000fe200078e00ff */
[----:B------:R-:W-:Y:S02]  /*2710*/  IABS R103, R94 ;  /* 0x0000005e00677213 */ /* 0x000fe40000000000 */
[----:B------:R-:W-:Y:S01]  /*2720*/  IABS R165, R102 ;  /* 0x0000006600a57213 */ /* 0x000fe20000000000 */
[----:B------:R-:W-:Y:S01]  /*2730*/  @!P2 IMAD.IADD R37, R37, 0x1, -R6 ;  /* 0x000000012525a824 */ /* 0x000fe200078e0a06 */
[----:B------:R-:W-:Y:S01]  /*2740*/  ISETP.GE.AND P2, PT, R46, RZ, PT ;  /* 0x000000ff2e00720c */ /* 0x000fe20003f46270 */
[----:B------:R-:W-:Y:S01]  /*2750*/  IMAD.MOV R34, RZ, RZ, -R34 ;  /* 0x000000ffff227224 */ /* 0x000fe200078e0a22 */
[----:B------:R-:W-:Y:S01]  /*2760*/  IABS R169, R170 ;  /* 0x000000aa00a97213 */ /* 0x000fe20000000000 */
[--C-:B------:R-:W-:Y:S01]  /*2770*/  @!P1 IMAD.IADD R28, R28, 0x1, -R6.reuse ;  /* 0x000000011c1c9824 */ /* 0x100fe200078e0a06 */
[C---:B------:R-:W-:Y:S01]  /*2780*/  ISETP.GT.U32.AND P3, PT, R6.reuse, R37, PT ;  /* 0x000000250600720c */ /* 0x040fe20003f64070 */
[----:B------:R-:W-:Y:S01]  /*2790*/  IMAD R34, R6, R34, R41 ;  /* 0x0000002206227224 */ /* 0x000fe200078e0229 */
[----:B------:R-:W-:Y:S01]  /*27a0*/  ISETP.GE.AND P1, PT, R45, RZ, PT ;  /* 0x000000ff2d00720c */ /* 0x000fe20003f26270 */
[----:B------:R-:W-:Y:S01]  /*27b0*/  @!P6 IMAD.IADD R38, R38, 0x1, -R6 ;  /* 0x000000012626e824 */ /* 0x000fe200078e0a06 */
[----:B------:R-:W-:Y:S01]  /*27c0*/  @!P4 IADD3 R28, PT, PT, -R28, RZ, RZ ;  /* 0x000000ff1c1cc210 */ /* 0x000fe20007ffe1ff */
[----:B------:R-:W-:Y:S01]  /*27d0*/  VIADD R46, R100, 0x21 ;  /* 0x00000021642e7836 */ /* 0x000fe20000000000 */
[C---:B------:R-:W-:Y:S01]  /*27e0*/  ISETP.GT.U32.AND P6, PT, R6.reuse, R34, PT ;  /* 0x000000220600720c */ /* 0x040fe20003fc4070 */
[C---:B------:R-:W-:Y:S01]  /*27f0*/  IMAD R39, R6.reuse, R40, R39 ;  /* 0x0000002806277224 */ /* 0x040fe200078e0227 */
[----:B------:R-:W-:Y:S01]  /*2800*/  ISETP.GT.U32.AND P4, PT, R6, R35, PT ;  /* 0x000000230600720c */ /* 0x000fe20003f84070 */
[----:B------:R-:W-:Y:S01]  /*2810*/  @!P5 IMAD.MOV R36, RZ, RZ, -R36 ;  /* 0x000000ffff24d224 */ /* 0x000fe200078e0a24 */
[----:B------:R-:W-:Y:S01]  /*2820*/  IABS R43, R46 ;  /* 0x0000002e002b7213 */ /* 0x000fe20000000000 */
[----:B------:R-:W-:Y:S01]  /*2830*/  @!P2 IMAD.MOV R38, RZ, RZ, -R38 ;  /* 0x000000ffff26a224 */ /* 0x000fe200078e0a26 */
[----:B------:R-:W-:Y:S01]  /*2840*/  IABS R45, R50 ;  /* 0x00000032002d7213 */ /* 0x000fe20000000000 */
[----:B------:R-:W-:Y:S01]  /*2850*/  VIADD R118, R100, 0x72 ;  /* 0x0000007264767836 */ /* 0x000fe20000000000 */
[----:B------:R-:W-:Y:S01]  /*2860*/  @!P3 IADD3 R37, PT, PT, R37, -R6, RZ ;  /* 0x800000062525b210 */ /* 0x000fe20007ffe0ff */
[----:B------:R-:W-:Y:S01]  /*2870*/  IMAD.HI.U32 R40, R2, R43, RZ ;  /* 0x0000002b02287227 */ /* 0x000fe200078e00ff */
[----:B------:R-:W-:-:S02]  /*2880*/  ISETP.GT.U32.AND P3, PT, R6, R39, PT ;  /* 0x000000270600720c */ /* 0x000fc40003f64070 */
[----:B------:R-:W-:Y:S01]  /*2890*/  @!P1 IADD3 R37, PT, PT, -R37, RZ, RZ ;  /* 0x000000ff25259210 */ /* 0x000fe20007ffe1ff */
[----:B------:R-:W-:Y:S01]  /*28a0*/  @!P6 IMAD.IADD R34, R34, 0x1, -R6 ;  /* 0x000000012222e824 */ /* 0x000fe200078e0a06 */
[----:B------:R-:W-:Y:S01]  /*28b0*/  ISETP.GE.AND P2, PT, R49, RZ, PT ;  /* 0x000000ff3100720c */ /* 0x000fe20003f46270 */
[----:B------:R-:W-:Y:S01]  /*28c0*/  IMAD.MOV R40, RZ, RZ, -R40 ;  /* 0x000000ffff287224 */ /* 0x000fe200078e0a28 */
[----:B------:R-:W-:Y:S01]  /*28d0*/  @!P4 IADD3 R35, PT, PT, R35, -R6, RZ ;  /* 0x800000062323c210 */ /* 0x000fe20007ffe0ff */
[----:B------:R-:W-:Y:S01]  /*28e0*/  IMAD.HI.U32 R41, R2, R45, RZ ;  /* 0x0000002d02297227 */ /* 0x000fe200078e00ff */
[----:B------:R-:W-:Y:S02]  /*28f0*/  ISETP.GE.AND P4, PT, R47, RZ, PT ;  /* 0x000000ff2f00720c */ /* 0x000fe40003f86270 */
[C---:B------:R-:W-:Y:S01]  /*2900*/  ISETP.GT.U32.AND P5, PT, R6.reuse, R34, PT ;  /* 0x000000220600720c */ /* 0x040fe20003fa4070 */
[----:B------:R-:W-:Y:S01]  /*2910*/  IMAD R40, R6, R40, R43 ;  /* 0x0000002806287224 */ /* 0x000fe200078e022b */
[----:B------:R-:W-:Y:S01]  /*2920*/  IADD3 R41, PT, PT, -R41, RZ, RZ ;  /* 0x000000ff29297210 */ /* 0x000fe20007ffe1ff */
[----:B------:R-:W-:Y:S01]  /*2930*/  @!P3 IMAD.IADD R39, R39, 0x1, -R6 ;  /* 0x000000012727b824 */ /* 0x000fe200078e0a06 */
[----:B------:R-:W-:Y:S01]  /*2940*/  IABS R47, R51 ;  /* 0x00000033002f7213 */ /* 0x000fe20000000000 */
[----:B------:R-:W-:Y:S01]  /*2950*/  VIADD R171, R100, 0x73 ;  /* 0x0000007364ab7836 */ /* 0x000fe20000000000 */
[C---:B------:R-:W-:Y:S01]  /*2960*/  ISETP.GT.U32.AND P1, PT, R6.reuse, R40, PT ;  /* 0x000000280600720c */ /* 0x040fe20003f24070 */
[C---:B------:R-:W-:Y:S01]  /*2970*/  IMAD R41, R6.reuse, R41, R45 ;  /* 0x0000002906297224 */ /* 0x040fe200078e022d */
[----:B------:R-:W-:Y:S01]  /*2980*/  ISETP.GT.U32.AND P6, PT, R6, R39, PT ;  /* 0x000000270600720c */ /* 0x000fe20003fc4070 */
[----:B------:R-:W-:Y:S01]  /*2990*/  IMAD.HI.U32 R43, R2, R47, RZ ;  /* 0x0000002f022b7227 */ /* 0x000fe200078e00ff */
[----:B------:R-:W-:-:S02]  /*29a0*/  ISETP.GE.AND P3, PT, R48, RZ, PT ;  /* 0x000000ff3000720c */ /* 0x000fc40003f66270 */
[----:B------:R-:W-:Y:S01]  /*29b0*/  IABS R161, R118 ;  /* 0x0000007600a17213 */ /* 0x000fe20000000000 */
[----:B------:R-:W-:Y:S01]  /*29c0*/  @!P4 IMAD.MOV R35, RZ, RZ, -R35 ;  /* 0x000000ffff23c224 */ /* 0x000fe200078e0a23 */
[----:B------:R-:W-:Y:S01]  /*29d0*/  ISETP.GE.AND P4, PT, R46, RZ, PT ;  /* 0x000000ff2e00720c */ /* 0x000fe20003f86270 */
[----:B------:R-:W-:Y:S01]  /*29e0*/  IMAD.MOV R43, RZ, RZ, -R43 ;  /* 0x000000ffff2b7224 */ /* 0x000fe200078e0a2b */
[C---:B------:R-:W-:Y:S01]  /*29f0*/  IADD3 R46, PT, PT, R100.reuse, 0x24, RZ ;  /* 0x00000024642e7810 */ /* 0x040fe20007ffe0ff */
[----:B------:R-:W-:Y:S01]  /*2a00*/  VIADD R164, R100, 0x74 ;  /* 0x0000007464a47836 */ /* 0x000fe20000000000 */
[----:B------:R-:W-:Y:S01]  /*2a10*/  @!P5 IADD3 R34, PT, PT, R34, -R6, RZ ;  /* 0x800000062222d210 */ /* 0x000fe20007ffe0ff */
[--C-:B------:R-:W-:Y:S01]  /*2a20*/  @!P1 IMAD.IADD R40, R40, 0x1, -R6.reuse ;  /* 0x0000000128289824 */ /* 0x100fe200078e0a06 */
[C---:B------:R-:W-:Y:S01]  /*2a30*/  ISETP.GT.U32.AND P5, PT, R6.reuse, R41, PT ;  /* 0x000000290600720c */ /* 0x040fe20003fa4070 */
[----:B------:R-:W-:Y:S01]  /*2a40*/  IMAD R43, R6, R43, R47 ;  /* 0x0000002b062b7224 */ /* 0x000fe200078e022f */
[----:B------:R-:W-:Y:S01]  /*2a50*/  IABS R45, R46 ;  /* 0x0000002e002d7213 */ /* 0x000fe20000000000 */
[----:B------:R-:W-:Y:S01]  /*2a60*/  @!P6 IMAD.IADD R39, R39, 0x1, -R6 ;  /* 0x000000012727e824 */ /* 0x000fe200078e0a06 */
[----:B------:R-:W-:Y:S01]  /*2a70*/  ISETP.GE.AND P6, PT, R50, RZ, PT ;  /* 0x000000ff3200720c */ /* 0x000fe20003fc6270 */
[----:B------:R-:W-:Y:S01]  /*2a80*/  VIADD R50, R100, 0x25 ;  /* 0x0000002564327836 */ /* 0x000fe20000000000 */
[----:B------:R-:W-:Y:S01]  /*2a90*/  ISETP.GT.U32.AND P1, PT, R6, R40, PT ;  /* 0x000000280600720c */ /* 0x000fe20003f24070 */
[----:B------:R-:W-:Y:S01]  /*2aa0*/  IMAD.MOV.U32 R47, RZ, RZ, R45 ;  /* 0x000000ffff2f7224 */ /* 0x000fe200078e002d */
[----:B------:R-:W-:Y:S01]  /*2ab0*/  @!P3 IADD3 R39, PT, PT, -R39, RZ, RZ ;  /* 0x000000ff2727b210 */ /* 0x000fe20007ffe1ff */
[----:B------:R-:W-:Y:S01]  /*2ac0*/  @!P2 IMAD.MOV R34, RZ, RZ, -R34 ;  /* 0x000000ffff22a224 */ /* 0x000fe200078e0a22 */
[----:B------:R-:W-:Y:S01]  /*2ad0*/  IABS R49, R50 ;  /* 0x0000003200317213 */ /* 0x000fe20000000000 */
[----:B------:R-:W-:Y:S01]  /*2ae0*/  IMAD.HI.U32 R45, R2, R47, RZ ;  /* 0x0000002f022d7227 */ /* 0x000fe200078e00ff */
[----:B------:R-:W-:-:S02]  /*2af0*/  ISETP.GT.U32.AND P2, PT, R6, R43, PT ;  /* 0x0000002b0600720c */ /* 0x000fc40003f44070 */
[-C--:B------:R-:W-:Y:S01]  /*2b00*/  @!P5 IADD3 R41, PT, PT, R41, -R6.reuse, RZ ;  /* 0x800000062929d210 */ /* 0x080fe20007ffe0ff */
[----:B------:R-:W-:Y:S01]  /*2b10*/  IMAD.MOV R45, RZ, RZ, -R45 ;  /* 0x000000ffff2d7224 */ /* 0x000fe200078e0a2d */
[----:B------:R-:W-:Y:S01]  /*2b20*/  ISETP.GE.AND P3, PT, R51, RZ, PT ;  /* 0x000000ff3300720c */ /* 0x000fe20003f66270 */
[----:B------:R-:W-:Y:S01]  /*2b30*/  VIADD R168, R100, 0x76 ;  /* 0x0000007664a87836 */ /* 0x000fe20000000000 */
[C---:B------:R-:W-:Y:S01]  /*2b40*/  ISETP.GT.U32.AND P5, PT, R6.reuse, R41, PT ;  /* 0x000000290600720c */ /* 0x040fe20003fa4070 */
[----:B------:R-:W-:Y:S01]  /*2b50*/  IMAD R48, R6, R45, R47 ;  /* 0x0000002d06307224 */ /* 0x000fe200078e022f */
[----:B------:R-:W-:Y:S01]  /*2b60*/  @!P1 IADD3 R40, PT, PT, R40, -R6, RZ ;  /* 0x8000000628289210 */ /* 0x000fe20007ffe0ff */
[----:B------:R-:W-:Y:S01]  /*2b70*/  IMAD.HI.U32 R45, R2, R49, RZ ;  /* 0x00000031022d7227 */ /* 0x000fe200078e00ff */
[----:B------:R-:W-:Y:S02]  /*2b80*/  ISETP.GE.AND P1, PT, R46, RZ, PT ;  /* 0x000000ff2e00720c */ /* 0x000fe40003f26270 */
[----:B------:R-:W-:Y:S01]  /*2b90*/  IABS R51, R52 ;  /* 0x0000003400337213 */ /* 0x000fe20000000000 */
[----:B------:R-:W-:Y:S01]  /*2ba0*/  @!P2 IMAD.IADD R43, R43, 0x1, -R6 ;  /* 0x000000012b2ba824 */ /* 0x000fe200078e0a06 */
[----:B------:R-:W-:Y:S01]  /*2bb0*/  IADD3 R46, PT, PT, -R45, RZ, RZ ;  /* 0x000000ff2d2e7210 */ /* 0x000fe20007ffe1ff */
[----:B------:R-:W-:Y:S01]  /*2bc0*/  @!P4 IMAD.MOV R40, RZ, RZ, -R40 ;  /* 0x000000ffff28c224 */ /* 0x000fe200078e0a28 */
[----:B------:R-:W-:Y:S01]  /*2bd0*/  IABS R47, R54 ;  /* 0x00000036002f7213 */ /* 0x000fe20000000000 */
[----:B------:R-:W-:Y:S01]  /*2be0*/  IMAD.HI.U32 R45, R2, R51, RZ ;  /* 0x00000033022d7227 */ /* 0x000fe200078e00ff */
[----:B------:R-:W-:-:S02]  /*2bf0*/  ISETP.GT.U32.AND P2, PT, R6, R43, PT ;  /* 0x0000002b0600720c */ /* 0x000fc40003f44070 */
[----:B------:R-:W-:Y:S01]  /*2c00*/  ISETP.GT.U32.AND P4, PT, R6, R48, PT ;  /* 0x000000300600720c */ /* 0x000fe20003f84070 */
[----:B------:R-:W-:Y:S01]  /*2c10*/  @!P5 IMAD.IADD R41, R41, 0x1, -R6 ;  /* 0x000000012929d824 */ /* 0x000fe200078e0a06 */
[----:B------:R-:W-:Y:S01]  /*2c20*/  ISETP.GE.AND P5, PT, R50, RZ, PT ;  /* 0x000000ff3200720c */ /* 0x000fe20003fa6270 */
[C---:B------:R-:W-:Y:S01]  /*2c30*/  IMAD R49, R6.reuse, R46, R49 ;  /* 0x0000002e06317224 */ /* 0x040fe200078e0231 */
[----:B------:R-:W-:Y:S01]  /*2c40*/  IABS R46, R59 ;  /* 0x0000003b002e7213 */ /* 0x000fe20000000000 */
[----:B------:R-:W-:Y:S01]  /*2c50*/  @!P6 IMAD.MOV R41, RZ, RZ, -R41 ;  /* 0x000000ffff29e224 */ /* 0x000fe200078e0a29 */
[----:B------:R-:W-:Y:S01]  /*2c60*/  IABS R167, R171 ;  /* 0x000000ab00a77213 */ /* 0x000fe20000000000 */
[----:B------:R-:W-:Y:S01]  /*2c70*/  IMAD.MOV R45, RZ, RZ, -R45 ;  /* 0x000000ffff2d7224 */ /* 0x000fe200078e0a2d */
[----:B------:R-:W-:Y:S01]  /*2c80*/  ISETP.GT.U32.AND P6, PT, R6, R49, PT ;  /* 0x000000310600720c */ /* 0x000fe20003fc4070 */
[----:B------:R-:W-:Y:S01]  /*2c90*/  VIADD R92, R100, 0x77 ;  /* 0x00000077645c7836 */ /* 0x000fe20000000000 */
[----:B------:R-:W-:Y:S01]  /*2ca0*/  IABS R119, R164 ;  /* 0x000000a400777213 */ /* 0x000fe20000000000 */
[----:B------:R-:W-:Y:S01]  /*2cb0*/  IMAD R51, R6, R45, R51 ;  /* 0x0000002d06337224 */ /* 0x000fe200078e0233 */
[----:B------:R-:W-:Y:S01]  /*2cc0*/  @!P2 IADD3 R43, PT, PT, R43, -R6, RZ ;  /* 0x800000062b2ba210 */ /* 0x000fe20007ffe0ff */
[----:B------:R-:W-:Y:S01]  /*2cd0*/  IMAD.HI.U32 R45, R2, R47, RZ ;  /* 0x0000002f022d7227 */ /* 0x000fe200078e00ff */
[----:B------:R-:W-:-:S02]  /*2ce0*/  ISETP.GE.AND P2, PT, R52, RZ, PT ;  /* 0x000000ff3400720c */ /* 0x000fc40003f46270 */
[----:B------:R-:W-:Y:S01]  /*2cf0*/  IABS R155, R168 ;  /* 0x000000a8009b7213 */ /* 0x000fe20000000000 */
[--C-:B------:R-:W-:Y:S01]  /*2d00*/  @!P4 IMAD.IADD R48, R48, 0x1, -R6.reuse ;  /* 0x000000013030c824 */ /* 0x100fe200078e0a06 */
[----:B------:R-:W-:Y:S01]  /*2d10*/  IADD3 R52, PT, PT, -R45, RZ, RZ ;  /* 0x000000ff2d347210 */ /* 0x000fe20007ffe1ff */
[----:B------:R-:W-:Y:S01]  /*2d20*/  IMAD.HI.U32 R45, R2, R53, RZ ;  /* 0x00000035022d7227 */ /* 0x000fe200078e00ff */
[----:B------:R-:W-:Y:S02]  /*2d30*/  IABS R105, R92 ;  /* 0x0000005c00697213 */ /* 0x000fe40000000000 */
[C---:B------:R-:W-:Y:S01]  /*2d40*/  ISETP.GT.U32.AND P4, PT, R6.reuse, R48, PT ;  /* 0x000000300600720c */ /* 0x040fe20003f84070 */
[----:B------:R-:W-:Y:S02]  /*2d50*/  @!P6 IMAD.IADD R49, R49, 0x1, -R6 ;  /* 0x000000013131e824 */ /* 0x000fe400078e0a06 */
[----:B------:R-:W-:Y:S02]  /*2d60*/  IMAD.MOV R45, RZ, RZ, -R45 ;  /* 0x000000ffff2d7224 */ /* 0x000fe400078e0a2d */
[C---:B------:R-:W-:Y:S01]  /*2d70*/  IMAD R52, R6.reuse, R52, R47 ;  /* 0x0000003406347224 */ /* 0x040fe200078e022f */
[C---:B------:R-:W-:Y:S01]  /*2d80*/  ISETP.GT.U32.AND P6, PT, R6.reuse, R49, PT ;  /* 0x000000310600720c */ /* 0x040fe20003fc4070 */
[C---:B------:R-:W-:Y:S01]  /*2d90*/  IMAD R50, R6.reuse, R45, R53 ;  /* 0x0000002d06327224 */ /* 0x040fe200078e0235 */
[----:B------:R-:W-:Y:S01]  /*2da0*/  IABS R47, R57 ;  /* 0x00000039002f7213 */ /* 0x000fe20000000000 */
[----:B------:R-:W-:Y:S01]  /*2db0*/  @!P3 IMAD.MOV R43, RZ, RZ, -R43 ;  /* 0x000000ffff2bb224 */ /* 0x000fe200078e0a2b */
[----:B------:R-:W-:Y:S01]  /*2dc0*/  ISETP.GT.U32.AND P3, PT, R6, R51, PT ;  /* 0x000000330600720c */ /* 0x000fe20003f64070 */
[----:B------:R-:W-:-:S02]  /*2dd0*/  VIADD R160, R100, 0x7a ;  /* 0x0000007a64a07836 */ /* 0x000fc40000000000 */
[----:B------:R-:W-:-:S03]  /*2de0*/  IMAD.HI.U32 R45, R2, R47, RZ ;  /* 0x0000002f022d7227 */ /* 0x000fc600078e00ff */
[----:B------:R-:W-:Y:S01]  /*2df0*/  IABS R153, R160 ;  /* 0x000000a000997213 */ /* 0x000fe20000000000 */
[--C-:B------:R-:W-:Y:S01]  /*2e00*/  @!P4 IMAD.IADD R48, R48, 0x1, -R6.reuse ;  /* 0x000000013030c824 */ /* 0x100fe200078e0a06 */
[C---:B------:R-:W-:Y:S01]  /*2e10*/  ISETP.GT.U32.AND P4, PT, R6.reuse, R52, PT ;  /* 0x000000340600720c */ /* 0x040fe20003f84070 */
[----:B------:R-:W-:Y:S01]  /*2e20*/  @!P6 IMAD.IADD R49, R49, 0x1, -R6 ;  /* 0x000000013131e824 */ /* 0x000fe200078e0a06 */
[----:B------:R-:W-:Y:S01]  /*2e30*/  ISETP.GT.U32.AND P6, PT, R6, R50, PT ;  /* 0x000000320600720c */ /* 0x000fe20003fc4070 */
[----:B------:R-:W-:Y:S01]  /*2e40*/  @!P1 IMAD.MOV R48, RZ, RZ, -R48 ;  /* 0x000000ffff309224 */ /* 0x000fe200078e0a30 */
[----:B------:R-:W-:Y:S01]  /*2e50*/  IADD3 R45, PT, PT, -R45, RZ, RZ ;  /* 0x000000ff2d2d7210 */ /* 0x000fe20007ffe1ff */
[----:B------:R-:W-:Y:S01]  /*2e60*/  @!P3 IMAD.IADD R51, R51, 0x1, -R6 ;  /* 0x000000013333b824 */ /* 0x000fe200078e0a06 */
[----:B------:R-:W-:Y:S01]  /*2e70*/  @!P5 IADD3 R49, PT, PT, -R49, RZ, RZ ;  /* 0x000000ff3131d210 */ /* 0x000fe20007ffe1ff */
[----:B------:R-:W-:Y:S01]  /*2e80*/  VIADD R120, R100, 0x7b ;  /* 0x0000007b64787836 */ /* 0x000fe20000000000 */
[----:B------:R-:W-:Y:S01]  /*2e90*/  ISETP.GE.AND P5, PT, R56, RZ, PT ;  /* 0x000000ff3800720c */ /* 0x000fe20003fa6270 */
[C---:B------:R-:W-:Y:S01]  /*2ea0*/  IMAD R53, R6.reuse, R45, R47 ;  /* 0x0000002d06357224 */ /* 0x040fe200078e022f */
[----:B------:R-:W-:Y:S01]  /*2eb0*/  ISETP.GT.U32.AND P3, PT, R6, R51, PT ;  /* 0x000000330600720c */ /* 0x000fe20003f64070 */
[----:B------:R-:W-:Y:S01]  /*2ec0*/  IMAD.HI.U32 R45, R2, R55, RZ ;  /* 0x00000037022d7227 */ /* 0x000fe200078e00ff */
[----:B------:R-:W-:-:S02]  /*2ed0*/  MOV R47, R46 ;  /* 0x0000002e002f7202 */ /* 0x000fc40000000f00 */
[----:B------:R-:W-:Y:S01]  /*2ee0*/  IABS R151, R120 ;  /* 0x0000007800977213 */ /* 0x000fe20000000000 */
[--C-:B------:R-:W-:Y:S02]  /*2ef0*/  @!P6 IMAD.IADD R50, R50, 0x1, -R6.reuse ;  /* 0x000000013232e824 */ /* 0x100fe400078e0a06 */
[----:B------:R-:W-:Y:S02]  /*2f00*/  IMAD.MOV R45, RZ, RZ, -R45 ;  /* 0x000000ffff2d7224 */ /* 0x000fe400078e0a2d */
[----:B------:R-:W-:Y:S01]  /*2f10*/  @!P4 IMAD.IADD R52, R52, 0x1, -R6 ;  /* 0x000000013434c824 */ /* 0x000fe200078e0a06 */
[----:B------:R-:W-:Y:S01]  /*2f20*/  ISETP.GT.U32.AND P6, PT, R6, R50, PT ;  /* 0x000000320600720c */ /* 0x000fe20003fc4070 */
[----:B------:R-:W-:Y:S01]  /*2f30*/  IMAD.HI.U32 R46, R2, R47, RZ ;  /* 0x0000002f022e7227 */ /* 0x000fe200078e00ff */
[----:B------:R-:W-:Y:S02]  /*2f40*/  ISETP.GE.AND P4, PT, R54, RZ, PT ;  /* 0x000000ff3600720c */ /* 0x000fe40003f86270 */
[C---:B------:R-:W-:Y:S01]  /*2f50*/  ISETP.GT.U32.AND P1, PT, R6.reuse, R52, PT ;  /* 0x000000340600720c */ /* 0x040fe20003f24070 */
[----:B------:R-:W-:Y:S01]  /*2f60*/  IMAD R54, R6, R45, R55 ;  /* 0x0000002d06367224 */ /* 0x000fe200078e0237 */
[----:B------:R-:W-:Y:S01]  /*2f70*/  IABS R55, R60 ;  /* 0x0000003c00377213 */ /* 0x000fe20000000000 */
[----:B------:R-:W-:-:S02]  /*2f80*/  IMAD.MOV R46, RZ, RZ, -R46 ;  /* 0x000000ffff2e7224 */ /* 0x000fc400078e0a2e */
[--C-:B------:R-:W-:Y:S01]  /*2f90*/  @!P3 IMAD.IADD R51, R51, 0x1, -R6.reuse ;  /* 0x000000013333b824 */ /* 0x100fe200078e0a06 */
[C---:B------:R-:W-:Y:S01]  /*2fa0*/  ISETP.GT.U32.AND P3, PT, R6.reuse, R53, PT ;  /* 0x000000350600720c */ /* 0x040fe20003f64070 */
[----:B------:R-:W-:Y:S02]  /*2fb0*/  IMAD R56, R6, R46, R47 ;  /* 0x0000002e06387224 */ /* 0x000fe400078e022f */
[--C-:B------:R-:W-:Y:S01]  /*2fc0*/  @!P6 IMAD.IADD R50, R50, 0x1, -R6.reuse ;  /* 0x000000013232e824 */ /* 0x100fe200078e0a06 */
[C---:B------:R-:W-:Y:S01]  /*2fd0*/  ISETP.GT.U32.AND P6, PT, R6.reuse, R54, PT ;  /* 0x000000360600720c */ /* 0x040fe20003fc4070 */
[----:B------:R-:W-:Y:S01]  /*2fe0*/  @!P2 IMAD.MOV R51, RZ, RZ, -R51 ;  /* 0x000000ffff33a224 */ /* 0x000fe200078e0a33 */
[----:B------:R-:W-:Y:S01]  /*2ff0*/  ISETP.GT.U32.AND P2, PT, R6, R56, PT ;  /* 0x000000380600720c */ /* 0x000fe20003f44070 */
[----:B------:R-:W-:Y:S01]  /*3000*/  @!P1 IMAD.IADD R52, R52, 0x1, -R6 ;  /* 0x0000000134349824 */ /* 0x000fe200078e0a06 */
[----:B------:R-:W-:Y:S01]  /*3010*/  ISETP.GE.AND P1, PT, R57, RZ, PT ;  /* 0x000000ff3900720c */ /* 0x000fe20003f26270 */
[----:B------:R-:W-:Y:S01]  /*3020*/  IMAD.HI.U32 R45, R2, R55, RZ ;  /* 0x00000037022d7227 */ /* 0x000fe200078e00ff */
[----:B------:R-:W-:-:S02]  /*3030*/  IABS R57, R61 ;  /* 0x0000003d00397213 */ /* 0x000fc40000000000 */
[----:B------:R-:W-:Y:S01]  /*3040*/  @!P4 IADD3 R52, PT, PT, -R52, RZ, RZ ;  /* 0x000000ff3434c210 */ /* 0x000fe20007ffe1ff */
[----:B------:R-:W-:Y:S01]  /*3050*/  IMAD.MOV R45, RZ, RZ, -R45 ;  /* 0x000000ffff2d7224 */ /* 0x000fe200078e0a2d */
[----:B------:R-:W-:Y:S01]  /*3060*/  ISETP.GE.AND P4, PT, R58, RZ, PT ;  /* 0x000000ff3a00720c */ /* 0x000fe20003f86270 */
[----:B------:R-:W-:Y:S01]  /*3070*/  VIADD R58, R100, 0x2e ;  /* 0x0000002e643a7836 */ /* 0x000fe20000000000 */
[-C--:B------:R-:W-:Y:S01]  /*3080*/  @!P3 IADD3 R53, PT, PT, R53, -R6.reuse, RZ ;  /* 0x800000063535b210 */ /* 0x080fe20007ffe0ff */
[----:B------:R-:W-:Y:S01]  /*3090*/  IMAD R55, R6, R45, R55 ;  /* 0x0000002d06377224 */ /* 0x000fe200078e0237 */
[----:B------:R-:W-:Y:S01]  /*30a0*/  @!P6 IADD3 R54, PT, PT, R54, -R6, RZ ;  /* 0x800000063636e210 */ /* 0x000fe20007ffe0ff */
[----:B------:R-:W-:Y:S01]  /*30b0*/  IMAD.HI.U32 R46, R2, R57, RZ ;  /* 0x00000039022e7227 */ /* 0x000fe200078e00ff */
[C---:B------:R-:W-:Y:S02]  /*30c0*/  ISETP.GT.U32.AND P3, PT, R6.reuse, R53, PT ;  /* 0x000000350600720c */ /* 0x040fe40003f64070 */
[----:B------:R-:W-:Y:S01]  /*30d0*/  ISETP.GT.U32.AND P6, PT, R6, R54, PT ;  /* 0x000000360600720c */ /* 0x000fe20003fc4070 */
[----:B------:R-:W-:Y:S01]  /*30e0*/  IMAD.MOV R46, RZ, RZ, -R46 ;  /* 0x000000ffff2e7224 */ /* 0x000fe200078e0a2e */
[----:B------:R-:W-:Y:S01]  /*30f0*/  @!P2 IADD3 R56, PT, PT, R56, -R6, RZ ;  /* 0x800000063838a210 */ /* 0x000fe20007ffe0ff */
[----:B------:R-:W-:Y:S01]  /*3100*/  @!P5 IMAD.MOV R50, RZ, RZ, -R50 ;  /* 0x000000ffff32d224 */ /* 0x000fe200078e0a32 */
[----:B------:R-:W-:Y:S01]  /*3110*/  IABS R47, R58 ;  /* 0x0000003a002f7213 */ /* 0x000fe20000000000 */
[C---:B------:R-:W-:Y:S01]  /*3120*/  IMAD R57, R6.reuse, R46, R57 ;  /* 0x0000002e06397224 */ /* 0x040fe200078e0239 */
[----:B------:R-:W-:Y:S01]  /*3130*/  ISETP.GT.U32.AND P2, PT, R6, R56, PT ;  /* 0x000000380600720c */ /* 0x000fe20003f44070 */
[----:B------:R-:W-:Y:S01]  /*3140*/  VIADD R158, R100, 0x7d ;  /* 0x0000007d649e7836 */ /* 0x000fe20000000000 */
[----:B------:R-:W-:Y:S01]  /*3150*/  ISETP.GE.AND P5, PT, R59, RZ, PT ;  /* 0x000000ff3b00720c */ /* 0x000fe20003fa6270 */
[----:B------:R-:W-:Y:S01]  /*3160*/  IMAD.HI.U32 R45, R2, R47, RZ ;  /* 0x0000002f022d7227 */ /* 0x000fe200078e00ff */
[----:B------:R-:W-:-:S02]  /*3170*/  IABS R59, R62 ;  /* 0x0000003e003b7213 */ /* 0x000fc40000000000 */
[----:B------:R-:W-:Y:S01]  /*3180*/  IABS R149, R158 ;  /* 0x0000009e00957213 */ /* 0x000fe20000000000 */
[--C-:B------:R-:W-:Y:S01]  /*3190*/  @!P6 IMAD.IADD R54, R54, 0x1, -R6.reuse ;  /* 0x000000013636e824 */ /* 0x100fe200078e0a06 */
[----:B------:R-:W-:Y:S01]  /*31a0*/  ISETP.GT.U32.AND P6, PT, R6, R55, PT ;  /* 0x000000370600720c */ /* 0x000fe20003fc4070 */
[----:B------:R-:W-:Y:S01]  /*31b0*/  @!P3 IMAD.IADD R53, R53, 0x1, -R6 ;  /* 0x000000013535b824 */ /* 0x000fe200078e0a06 */
[----:B------:R-:W-:Y:S01]  /*31c0*/  IADD3 R45, PT, PT, -R45, RZ, RZ ;  /* 0x000000ff2d2d7210 */ /* 0x000fe20007ffe1ff */
[----:B------:R-:W-:Y:S01]  /*31d0*/  IMAD.HI.U32 R46, R2, R59, RZ ;  /* 0x0000003b022e7227 */ /* 0x000fe200078e00ff */
[----:B------:R-:W-:-:S03]  /*31e0*/  ISETP.GE.AND P3, PT, R60, RZ, PT ;  /* 0x000000ff3c00720c */ /* 0x000fc60003f66270 */
[----:B------:R-:W-:Y:S02]  /*31f0*/  VIADD R60, R100, 0x2f ;  /* 0x0000002f643c7836 */ /* 0x000fe40000000000 */
[----:B------:R-:W-:Y:S02]  /*3200*/  IMAD R66, R6, R45, R47 ;  /* 0x0000002d06427224 */ /* 0x000fe400078e022f */
[----:B------:R-:W-:Y:S01]  /*3210*/  @!P2 IMAD.IADD R56, R56, 0x1, -R6 ;  /* 0x000000013838a824 */ /* 0x000fe200078e0a06 */
[C---:B------:R-:W-:Y:S01]  /*3220*/  ISETP.GT.U32.AND P2, PT, R6.reuse, R57, PT ;  /* 0x000000390600720c */ /* 0x040fe20003f44070 */
[----:B------:R-:W-:Y:S01]  /*3230*/  IMAD.MOV R46, RZ, RZ, -R46 ;  /* 0x000000ffff2e7224 */ /* 0x000fe200078e0a2e */
[----:B------:R-:W-:Y:S01]  /*3240*/  IABS R67, R60 ;  /* 0x0000003c00437213 */ /* 0x000fe20000000000 */
[----:B------:R-:W-:Y:S01]  /*3250*/  @!P1 IMAD.MOV R53, RZ, RZ, -R53 ;  /* 0x000000ffff359224 */ /* 0x000fe200078e0a35 */
[----:B------:R-:W-:Y:S01]  /*3260*/  @!P6 IADD3 R55, PT, PT, R55, -R6, RZ ;  /* 0x800000063737e210 */ /* 0x000fe20007ffe0ff */
[C---:B------:R-:W-:Y:S01]  /*3270*/  IMAD R68, R6.reuse, R46, R59 ;  /* 0x0000002e06447224 */ /* 0x040fe200078e023b */
[----:B------:R-:W-:Y:S01]  /*3280*/  ISETP.GT.U32.AND P6, PT, R6, R66, PT ;  /* 0x000000420600720c */ /* 0x000fe20003fc4070 */
[----:B------:R-:W-:Y:S01]  /*3290*/  IMAD.HI.U32 R45, R2, R67, RZ ;  /* 0x00000043022d7227 */ /* 0x000fe200078e00ff */
[----:B------:R-:W-:-:S02]  /*32a0*/  @!P5 IADD3 R56, PT, PT, -R56, RZ, RZ ;  /* 0x000000ff3838d210 */ /* 0x000fc40007ffe1ff */
[----:B------:R-:W-:Y:S01]  /*32b0*/  ISETP.GT.U32.AND P5, PT, R6, R68, PT ;  /* 0x000000440600720c */ /* 0x000fe20003fa4070 */
[----:B------:R-:W-:Y:S01]  /*32c0*/  IMAD.MOV R45, RZ, RZ, -R45 ;  /* 0x000000ffff2d7224 */ /* 0x000fe200078e0a2d */
[----:B------:R-:W-:Y:S01]  /*32d0*/  ISETP.GE.AND P1, PT, R61, RZ, PT ;  /* 0x000000ff3d00720c */ /* 0x000fe20003f26270 */
[----:B------:R-:W-:Y:S01]  /*32e0*/  VIADD R46, R100, 0x33 ;  /* 0x00000033642e7836 */ /* 0x000fe20000000000 */
[----:B------:R-:W-:Y:S01]  /*32f0*/  @!P2 IADD3 R57, PT, PT, R57, -R6, RZ ;  /* 0x800000063939a210 */ /* 0x000fe20007ffe0ff */
[C---:B------:R-:W-:Y:S01]  /*3300*/  IMAD R67, R6.reuse, R45, R67 ;  /* 0x0000002d06437224 */ /* 0x040fe200078e0243 */
[----:B------:R-:W-:Y:S01]  /*3310*/  ISETP.GT.U32.AND P2, PT, R6, R55, PT ;  /* 0x000000370600720c */ /* 0x000fe20003f44070 */
[----:B------:R-:W-:Y:S01]  /*3320*/  IMAD.HI.U32 R45, R2, R69, RZ ;  /* 0x00000045022d7227 */ /* 0x000fe200078e00ff */
[----:B------:R-:W-:-:S03]  /*3330*/  IABS R47, R46 ;  /* 0x0000002e002f7213 */ /* 0x000fc60000000000 */
[----:B------:R-:W-:Y:S01]  /*3340*/  @!P6 IMAD.IADD R66, R66, 0x1, -R6 ;  /* 0x000000014242e824 */ /* 0x000fe200078e0a06 */
[----:B------:R-:W-:Y:S01]  /*3350*/  ISETP.GT.U32.AND P6, PT, R6, R57, PT ;  /* 0x000000390600720c */ /* 0x000fe20003fc4070 */
[----:B------:R-:W-:Y:S01]  /*3360*/  @!P4 IMAD.MOV R54, RZ, RZ, -R54 ;  /* 0x000000ffff36c224 */ /* 0x000fe200078e0a36 */
[----:B------:R-:W-:Y:S01]  /*3370*/  IADD3 R45, PT, PT, -R45, RZ, RZ ;  /* 0x000000ff2d2d7210 */ /* 0x000fe20007ffe1ff */
[----:B------:R-:W-:Y:S01]  /*3380*/  @!P5 IMAD.IADD R68, R68, 0x1, -R6 ;  /* 0x000000014444d824 */ /* 0x000fe200078e0a06 */
[----:B------:R-:W-:Y:S01]  /*3390*/  ISETP.GT.U32.AND P4, PT, R6, R66, PT ;  /* 0x000000420600720c */ /* 0x000fe20003f84070 */
[----:B------:R-:W-:Y:S02]  /*33a0*/  VIADD R61, R100, 0x36 ;  /* 0x00000036643d7836 */ /* 0x000fe40000000000 */
[----:B------:R-:W-:Y:S02]  /*33b0*/  IMAD R69, R6, R45, R69 ;  /* 0x0000002d06457224 */ /* 0x000fe400078e0245 */
[----:B------:R-:W-:-:S04]  /*33c0*/  IMAD.HI.U32 R45, R2, R71, RZ ;  /* 0x00000047022d7227 */ /* 0x000fc800078e00ff */
[----:B------:R-:W-:Y:S01]  /*33d0*/  @!P6 IADD3 R57, PT, PT, R57, -R6, RZ ;  /* 0x800000063939e210 */ /* 0x000fe20007ffe0ff */
[----:B------:R-:W-:Y:S01]  /*33e0*/  @!P2 IMAD.IADD R55, R55, 0x1, -R6 ;  /* 0x000000013737a824 */ /* 0x000fe200078e0a06 */
[C---:B------:R-:W-:Y:S01]  /*33f0*/  ISETP.GT.U32.AND P6, PT, R6.reuse, R69, PT ;  /* 0x000000450600720c */ /* 0x040fe20003fc4070 */
[----:B------:R-:W-:Y:S01]  /*3400*/  IMAD.MOV R45, RZ, RZ, -R45 ;  /* 0x000000ffff2d7224 */ /* 0x000fe200078e0a2d */
[----:B------:R-:W-:Y:S01]  /*3410*/  ISETP.GT.U32.AND P2, PT, R6, R67, PT ;  /* 0x000000430600720c */ /* 0x000fe20003f44070 */
[----:B------:R-:W-:Y:S01]  /*3420*/  @!P3 IMAD.MOV R55, RZ, RZ, -R55 ;  /* 0x000000ffff37b224 */ /* 0x000fe200078e0a37 */
[----:B------:R-:W-:Y:S01]  /*3430*/  ISETP.GE.AND P3, PT, R58, RZ, PT ;  /* 0x000000ff3a00720c */ /* 0x000fe20003f66270 */
[----:B------:R-:W-:Y:S02]  /*3440*/  IMAD R71, R6, R45, R71 ;  /* 0x0000002d06477224 */ /* 0x000fe400078e0247 */
[----:B------:R-:W-:-:S04]  /*3450*/  IMAD.HI.U32 R45, R2, R47, RZ ;  /* 0x0000002f022d7227 */ /* 0x000fc800078e00ff */
[----:B------:R-:W-:Y:S01]  /*3460*/  VIADD R58, R100, 0x34 ;  /* 0x00000034643a7836 */ /* 0x000fe20000000000 */
[----:B------:R-:W-:Y:S01]  /*3470*/  IADD3 R72, PT, PT, -R45, RZ, RZ ;  /* 0x000000ff2d487210 */ /* 0x000fe20007ffe1ff */
[----:B------:R-:W-:Y:S01]  /*3480*/  @!P1 IMAD.MOV R57, RZ, RZ, -R57 ;  /* 0x000000ffff399224 */ /* 0x000fe200078e0a39 */
[----:B------:R-:W-:Y:S01]  /*3490*/  @!P6 IADD3 R69, PT, PT, R69, -R6, RZ ;  /* 0x800000064545e210 */ /* 0x000fe20007ffe0ff */
[----:B------:R-:W-:Y:S01]  /*34a0*/  @!P4 IMAD.IADD R66, R66, 0x1, -R6 ;  /* 0x000000014242c824 */ /* 0x000fe200078e0a06 */
[C---:B------:R-:W-:Y:S01]  /*34b0*/  ISETP.GT.U32.AND P1, PT, R6.reuse, R68, PT ;  /* 0x000000440600720c */ /* 0x040fe20003f24070 */
[C---:B------:R-:W-:Y:S01]  /*34c0*/  IMAD R72, R6.reuse, R72, R47 ;  /* 0x0000004806487224 */ /* 0x040fe200078e022f */
[----:B------:R-:W-:Y:S01]  /*34d0*/  ISETP.GT.U32.AND P6, PT, R6, R69, PT ;  /* 0x000000450600720c */ /* 0x000fe20003fc4070 */
[----:B------:R-:W-:Y:S01]  /*34e0*/  @!P3 IMAD.MOV R66, RZ, RZ, -R66 ;  /* 0x000000ffff42b224 */ /* 0x000fe200078e0a42 */
[----:B------:R-:W-:Y:S01]  /*34f0*/  IABS R59, R58 ;  /* 0x0000003a003b7213 */ /* 0x000fe20000000000 */
[----:B------:R-:W-:Y:S01]  /*3500*/  VIADD R154, R100, 0x7e ;  /* 0x0000007e649a7836 */ /* 0x000fe20000000000 */
[----:B------:R-:W-:Y:S01]  /*3510*/  @!P2 IADD3 R67, PT, PT, R67, -R6, RZ ;  /* 0x800000064343a210 */ /* 0x000fe20007ffe0ff */
[----:B------:R-:W-:Y:S01]  /*3520*/  IMAD R3, R3, UR76, RZ ;  /* 0x0000004c03037c24 */ /* 0x000fe2000f8e02ff */
[----:B------:R-:W-:Y:S01]  /*3530*/  ISETP.GE.AND P2, PT, R62, RZ, PT ;  /* 0x000000ff3e00720c */ /* 0x000fe20003f46270 */
[----:B------:R-:W-:Y:S01]  /*3540*/  IMAD.HI.U32 R45, R2, R59, RZ ;  /* 0x0000003b022d7227 */ /* 0x000fe200078e00ff */
[----:B------:R-:W-:-:S02]  /*3550*/  ISETP.GT.U32.AND P3, PT, R6, R71, PT ;  /* 0x000000470600720c */ /* 0x000fc40003f64070 */
[----:B------:R-:W-:Y:S01]  /*3560*/  ISETP.GE.AND P4, PT, R60, RZ, PT ;  /* 0x000000ff3c00720c */ /* 0x000fe20003f86270 */
[----:B------:R-:W-:Y:S01]  /*3570*/  IMAD.MOV R45, RZ, RZ, -R45 ;  /* 0x000000ffff2d7224 */ /* 0x000fe200078e0a2d */
[----:B------:R-:W-:Y:S01]  /*3580*/  @!P1 IADD3 R68, PT, PT, R68, -R6, RZ ;  /* 0x8000000644449210 */ /* 0x000fe20007ffe0ff */
[----:B------:R-:W-:Y:S01]  /*3590*/  @!P6 IMAD.IADD R69, R69, 0x1, -R6 ;  /* 0x000000014545e824 */ /* 0x000fe200078e0a06 */
[----:B------:R-:W-:Y:S01]  /*35a0*/  ISETP.GT.U32.AND P6, PT, R6, R72, PT ;  /* 0x000000480600720c */ /* 0x000fe20003fc4070 */
[----:B------:R-:W-:Y:S01]  /*35b0*/  VIADD R60, R100, 0x35 ;  /* 0x00000035643c7836 */ /* 0x000fe20000000000 */
[C---:B------:R-:W-:Y:S01]  /*35c0*/  ISETP.GT.U32.AND P5, PT, R6.reuse, R67, PT ;  /* 0x000000430600720c */ /* 0x040fe20003fa4070 */
[----:B------:R-:W-:Y:S01]  /*35d0*/  IMAD R70, R6, R45, R59 ;  /* 0x0000002d06467224 */ /* 0x000fe200078e023b */
[----:B------:R-:W-:Y:S01]  /*35e0*/  IABS R47, R61 ;  /* 0x0000003d002f7213 */ /* 0x000fe20000000000 */
[----:B------:R-:W-:Y:S01]  /*35f0*/  @!P2 IMAD.MOV R68, RZ, RZ, -R68 ;  /* 0x000000ffff44a224 */ /* 0x000fe200078e0a44 */
[----:B------:R-:W-:Y:S01]  /*3600*/  IABS R73, R60 ;  /* 0x0000003c00497213 */ /* 0x000fe20000000000 */
[----:B------:R-:W-:Y:S01]  /*3610*/  VIADD R62, R100, 0x37 ;  /* 0x00000037643e7836 */ /* 0x000fe20000000000 */
[----:B------:R-:W-:Y:S01]  /*3620*/  @!P3 IADD3 R71, PT, PT, R71, -R6, RZ ;  /* 0x800000064747b210 */ /* 0x000fe20007ffe0ff */
[----:B------:R-:W-:Y:S01]  /*3630*/  IMAD R14, R14, UR76, RZ ;  /* 0x0000004c0e0e7c24 */ /* 0x000fe2000f8e02ff */
[----:B------:R-:W-:Y:S01]  /*3640*/  ISETP.GT.U32.AND P2, PT, R6, R70, PT ;  /* 0x000000460600720c */ /* 0x000fe20003f44070 */
[----:B------:R-:W-:Y:S01]  /*3650*/  IMAD.HI.U32 R45, R2, R73, RZ ;  /* 0x00000049022d7227 */ /* 0x000fe200078e00ff */
[----:B------:R-:W-:-:S02]  /*3660*/  IABS R59, R62 ;  /* 0x0000003e003b7213 */ /* 0x000fc40000000000 */
[----:B------:R-:W-:Y:S01]  /*3670*/  ISETP.GE.AND P3, PT, R46, RZ, PT ;  /* 0x000000ff2e00720c */ /* 0x000fe20003f66270 */
[--C-:B------:R-:W-:Y:S01]  /*3680*/  @!P6 IMAD.IADD R72, R72, 0x1, -R6.reuse ;  /* 0x000000014848e824 */ /* 0x100fe200078e0a06 */
[----:B------:R-:W-:Y:S01]  /*3690*/  ISETP.GT.U32.AND P6, PT, R6, R71, PT ;  /* 0x000000470600720c */ /* 0x000fe20003fc4070 */
[--C-:B------:R-:W-:Y:S01]  /*36a0*/  @!P5 IMAD.IADD R67, R67, 0x1, -R6.reuse ;  /* 0x000000014343d824 */ /* 0x100fe200078e0a06 */
[----:B------:R-:W-:Y:S01]  /*36b0*/  ISETP.GE.AND P5, PT, R63, RZ, PT ;  /* 0x000000ff3f00720c */ /* 0x000fe20003fa6270 */
[----:B------:R-:W-:Y:S01]  /*36c0*/  IMAD.MOV R45, RZ, RZ, -R45 ;  /* 0x000000ffff2d7224 */ /* 0x000fe200078e0a2d */
[----:B------:R-:W-:Y:S01]  /*36d0*/  IADD3 R63, PT, PT, R100, 0x38, RZ ;  /* 0x00000038643f7810 */ /* 0x000fe20007ffe0ff */
[----:B------:R-:W-:Y:S01]  /*36e0*/  IMAD.HI.U32 R46, R2, R59, RZ ;  /* 0x0000003b022e7227 */ /* 0x000fe200078e00ff */
[----:B------:R-:W-:Y:S02]  /*36f0*/  ISETP.GE.AND P1, PT, R64, RZ, PT ;  /* 0x000000ff4000720c */ /* 0x000fe40003f26270 */
[----:B------:R-:W-:Y:S01]  /*3700*/  IABS R83, R63 ;  /* 0x0000003f00537213 */ /* 0x000fe20000000000 */
[----:B------:R-:W-:Y:S01]  /*3710*/  IMAD R73, R6, R45, R73 ;  /* 0x0000002d06497224 */ /* 0x000fe200078e0249 */
[----:B------:R-:W-:Y:S01]  /*3720*/  @!P4 IADD3 R67, PT, PT, -R67, RZ, RZ ;  /* 0x000000ff4343c210 */ /* 0x000fe20007ffe1ff */
[----:B------:R-:W-:Y:S01]  /*3730*/  @!P2 IMAD.IADD R70, R70, 0x1, -R6 ;  /* 0x000000014646a824 */ /* 0x000fe200078e0a06 */
[----:B------:R-:W-:Y:S01]  /*3740*/  ISETP.GT.U32.AND P4, PT, R6, R72, PT ;  /* 0x000000480600720c */ /* 0x000fe20003f84070 */
[----:B------:R-:W-:Y:S01]  /*3750*/  IMAD.HI.U32 R45, R2, R47, RZ ;  /* 0x0000002f022d7227 */ /* 0x000fe200078e00ff */
[----:B------:R-:W-:-:S02]  /*3760*/  @!P6 IADD3 R71, PT, PT, R71, -R6, RZ ;  /* 0x800000064747e210 */ /* 0x000fc40007ffe0ff */
[C---:B------:R-:W-:Y:S01]  /*3770*/  ISETP.GT.U32.AND P6, PT, R6.reuse, R73, PT ;  /* 0x000000490600720c */ /* 0x040fe20003fc4070 */
[----:B------:R-:W-:Y:S01]  /*3780*/  @!P5 IMAD.MOV R69, RZ, RZ, -R69 ;  /* 0x000000ffff45d224 */ /* 0x000fe200078e0a45 */
[----:B------:R-:W-:Y:S01]  /*3790*/  ISETP.GT.U32.AND P2, PT, R6, R70, PT ;  /* 0x000000460600720c */ /* 0x000fe20003f44070 */
[----:B------:R-:W-:Y:S01]  /*37a0*/  IMAD.MOV R46, RZ, RZ, -R46 ;  /* 0x000000ffff2e7224 */ /* 0x000fe200078e0a2e */
[----:B------:R-:W-:Y:S01]  /*37b0*/  IADD3 R74, PT, PT, -R45, RZ, RZ ;  /* 0x000000ff2d4a7210 */ /* 0x000fe20007ffe1ff */
[----:B------:R-:W-:Y:S01]  /*37c0*/  IMAD.HI.U32 R45, R2, R83, RZ ;  /* 0x00000053022d7227 */ /* 0x000fe200078e00ff */
[----:B------:R-:W-:Y:S02]  /*37d0*/  ISETP.GE.AND P5, PT, R58, RZ, PT ;  /* 0x000000ff3a00720c */ /* 0x000fe40003fa6270 */
[----:B------:R-:W-:Y:S01]  /*37e0*/  IABS R147, R154 ;  /* 0x0000009a00937213 */ /* 0x000fe20000000000 */
[----:B------:R-:W-:Y:S01]  /*37f0*/  VIADD R58, R100, 0x39 ;  /* 0x00000039643a7836 */ /* 0x000fe20000000000 */
[----:B------:R-:W-:Y:S01]  /*3800*/  IADD3 R45, PT, PT, -R45, RZ, RZ ;  /* 0x000000ff2d2d7210 */ /* 0x000fe20007ffe1ff */
[----:B------:R-:W-:-:S02]  /*3810*/  IMAD R74, R6, R74, R47 ;  /* 0x0000004a064a7224 */ /* 0x000fc400078e022f */
[C---:B------:R-:W-:Y:S01]  /*3820*/  IMAD R82, R6.reuse, R46, R59 ;  /* 0x0000002e06527224 */ /* 0x040fe200078e023b */
[----:B------:R-:W-:Y:S01]  /*3830*/  IABS R47, R58 ;  /* 0x0000003a002f7213 */ /* 0x000fe20000000000 */
[----:B------:R-:W-:Y:S01]  /*3840*/  @!P6 IMAD.IADD R73, R73, 0x1, -R6 ;  /* 0x000000014949e824 */ /* 0x000fe200078e0a06 */
[C---:B------:R-:W-:Y:S01]  /*3850*/  ISETP.GT.U32.AND P6, PT, R6.reuse, R74, PT ;  /* 0x0000004a0600720c */ /* 0x040fe20003fc4070 */
[----:B------:R-:W-:Y:S01]  /*3860*/  IMAD R83, R6, R45, R83 ;  /* 0x0000002d06537224 */ /* 0x000fe200078e0253 */
[----:B------:R-:W-:Y:S01]  /*3870*/  @!P2 IADD3 R70, PT, PT, R70, -R6, RZ ;  /* 0x800000064646a210 */ /* 0x000fe20007ffe0ff */
[----:B------:R-:W-:Y:S01]  /*3880*/  IMAD.HI.U32 R45, R2, R47, RZ ;  /* 0x0000002f022d7227 */ /* 0x000fe200078e00ff */
[----:B------:R-:W-:-:S03]  /*3890*/  ISETP.GT.U32.AND P2, PT, R6, R82, PT ;  /* 0x000000520600720c */ /* 0x000fc60003f44070 */
[----:B------:R-:W-:Y:S01]  /*38a0*/  VIADD R46, R100, 0x3a ;  /* 0x0000003a642e7836 */ /* 0x000fe20000000000 */
[----:B------:R-:W-:Y:S01]  /*38b0*/  IADD3 R45, PT, PT, -R45, RZ, RZ ;  /* 0x000000ff2d2d7210 */ /* 0x000fe20007ffe1ff */
[----:B------:R-:W-:Y:S01]  /*38c0*/  @!P5 IMAD.MOV R70, RZ, RZ, -R70 ;  /* 0x000000ffff46d224 */ /* 0x000fe200078e0a46 */
[C---:B------:R-:W-:Y:S01]  /*38d0*/  ISETP.GT.U32.AND P5, PT, R6.reuse, R83, PT ;  /* 0x000000530600720c */ /* 0x040fe20003fa4070 */
[----:B------:R-:W-:Y:S01]  /*38e0*/  @!P1 IMAD.MOV R71, RZ, RZ, -R71 ;  /* 0x000000ffff479224 */ /* 0x000fe200078e0a47 */
[----:B------:R-:W-:Y:S01]  /*38f0*/  ISETP.GT.U32.AND P1, PT, R6, R73, PT ;  /* 0x000000490600720c */ /* 0x000fe20003f24070 */
[--C-:B------:R-:W-:Y:S01]  /*3900*/  @!P4 IMAD.IADD R72, R72, 0x1, -R6.reuse ;  /* 0x000000014848c824 */ /* 0x100fe200078e0a06 */
[----:B------:R-:W-:Y:S01]  /*3910*/  IABS R85, R46 ;  /* 0x0000002e00557213 */ /* 0x000fe20000000000 */
[----:B------:R-:W-:Y:S01]  /*3920*/  IMAD R84, R6, R45, R47 ;  /* 0x0000002d06547224 */ /* 0x000fe200078e022f */
[----:B------:R-:W-:Y:S01]  /*3930*/  ISETP.GE.AND P4, PT, R60, RZ, PT ;  /* 0x000000ff3c00720c */ /* 0x000fe20003f86270 */
[----:B------:R-:W-:Y:S01]  /*3940*/  @!P2 IMAD.IADD R82, R82, 0x1, -R6 ;  /* 0x000000015252a824 */ /* 0x000fe200078e0a06 */
[----:B------:R-:W-:Y:S01]  /*3950*/  @!P6 IADD3 R74, PT, PT, R74, -R6, RZ ;  /* 0x800000064a4ae210 */ /* 0x000fe20007ffe0ff */
[----:B------:R-:W-:Y:S01]  /*3960*/  IMAD.HI.U32 R45, R2, R85, RZ ;  /* 0x00000055022d7227 */ /* 0x000fe200078e00ff */
[----:B------:R-:W-:-:S02]  /*3970*/  ISETP.GE.AND P6, PT, R63, RZ, PT ;  /* 0x000000ff3f00720c */ /* 0x000fc40003fc6270 */
[----:B------:R-:W-:Y:S01]  /*3980*/  ISETP.GT.U32.AND P2, PT, R6, R74, PT ;  /* 0x0000004a0600720c */ /* 0x000fe20003f44070 */
[----:B------:R-:W-:Y:S01]  /*3990*/  VIADD R60, R100, 0x3b ;  /* 0x0000003b643c7836 */ /* 0x000fe20000000000 */
[----:B------:R-:W-:Y:S01]  /*39a0*/  @!P5 IADD3 R83, PT, PT, R83, -R6, RZ ;  /* 0x800000065353d210 */ /* 0x000fe20007ffe0ff */
[----:B------:R-:W-:Y:S01]  /*39b0*/  @!P3 IMAD.MOV R72, RZ, RZ, -R72 ;  /* 0x000000ffff48b224 */ /* 0x000fe200078e0a48 */
[----:B------:R-:W-:Y:S01]  /*39c0*/  ISETP.GE.AND P3, PT, R61, RZ, PT ;  /* 0x000000ff3d00720c */ /* 0x000fe20003f66270 */
[----:B------:R-:W-:Y:S01]  /*39d0*/  @!P1 IMAD.IADD R73, R73, 0x1, -R6 ;  /* 0x0000000149499824 */ /* 0x000fe200078e0a06 */
[----:B------:R-:W-:Y:S01]  /*39e0*/  ISETP.GT.U32.AND P5, PT, R6, R82, PT ;  /* 0x000000520600720c */ /* 0x000fe20003fa4070 */
[C---:B------:R-:W-:Y:S01]  /*39f0*/  VIADD R61, R100.reuse, 0x3c ;  /* 0x0000003c643d7836 */ /* 0x040fe20000000000 */
[----:B------:R-:W-:Y:S01]  /*3a00*/  IADD3 R45, PT, PT, -R45, RZ, RZ ;  /* 0x000000ff2d2d7210 */ /* 0x000fe20007ffe1ff */
[----:B------:R-:W-:Y:S01]  /*3a10*/  @!P4 IMAD.MOV R73, RZ, RZ, -R73 ;  /* 0x000000ffff49c224 */ /* 0x000fe200078e0a49 */
[----:B------:R-:W-:Y:S01]  /*3a20*/  IABS R47, R60 ;  /* 0x0000003c002f7213 */ /* 0x000fe20000000000 */
[----:B------:R-:W-:Y:S01]  /*3a30*/  VIADD R64, R100, 0x4f ;  /* 0x0000004f64407836 */ /* 0x000fe20000000000 */
[----:B------:R-:W-:Y:S01]  /*3a40*/  ISETP.GE.AND P1, PT, R62, RZ, PT ;  /* 0x000000ff3e00720c */ /* 0x000fe20003f26270 */
[C---:B------:R-:W-:Y:S01]  /*3a50*/  IMAD R85, R6.reuse, R45, R85 ;  /* 0x0000002d06557224 */ /* 0x040fe200078e0255 */
[----:B------:R-:W-:Y:S01]  /*3a60*/  ISETP.GT.U32.AND P4, PT, R6, R83, PT ;  /* 0x000000530600720c */ /* 0x000fe20003f84070 */
[----:B------:R-:W-:Y:S01]  /*3a70*/  IMAD.HI.U32 R45, R2, R47, RZ ;  /* 0x0000002f022d7227 */ /* 0x000fe200078e00ff */
[----:B------:R-:W-:-:S02]  /*3a80*/  IABS R87, R61 ;  /* 0x0000003d00577213 */ /* 0x000fc40000000000 */
[----:B------:R-:W-:Y:S01]  /*3a90*/  IADD3 R63, PT, PT, R100, 0x48, RZ ;  /* 0x00000048643f7810 */ /* 0x000fe20007ffe0ff */
[----:B------:R-:W-:Y:S01]  /*3aa0*/  @!P2 IMAD.IADD R74, R74, 0x1, -R6 ;  /* 0x000000014a4aa824 */ /* 0x000fe200078e0a06 */
[----:B------:R-:W-:Y:S01]  /*3ab0*/  ISETP.GT.U32.AND P2, PT, R6, R84, PT ;  /* 0x000000540600720c */ /* 0x000fe20003f44070 */
[----:B------:R-:W-:Y:S01]  /*3ac0*/  IMAD.MOV R86, RZ, RZ, -R45 ;  /* 0x000000ffff567224 */ /* 0x000fe200078e0a2d */
[----:B------:R-:W-:Y:S01]  /*3ad0*/  @!P5 IADD3 R82, PT, PT, R82, -R6, RZ ;  /* 0x800000065252d210 */ /* 0x000fe20007ffe0ff */
[----:B------:R-:W-:Y:S01]  /*3ae0*/  IMAD.HI.U32 R45, R2, R87, RZ ;  /* 0x00000057022d7227 */ /* 0x000fe200078e00ff */
[----:B------:R-:W-:Y:S02]  /*3af0*/  ISETP.GT.U32.AND P5, PT, R6, R85, PT ;  /* 0x000000550600720c */ /* 0x000fe40003fa4070 */
[----:B------:R-:W-:Y:S01]  /*3b00*/  @!P3 IADD3 R74, PT, PT, -R74, RZ, RZ ;  /* 0x000000ff4a4ab210 */ /* 0x000fe20007ffe1ff */
[----:B------:R-:W-:Y:S01]  /*3b10*/  IMAD R86, R6, R86, R47 ;  /* 0x0000005606567224 */ /* 0x000fe200078e022f */
[----:B------:R-:W-:Y:S01]  /*3b20*/  IABS R111, R63 ;  /* 0x0000003f006f7213 */ /* 0x000fe20000000000 */
[----:B------:R-:W-:-:S02]  /*3b30*/  IMAD.MOV R45, RZ, RZ, -R45 ;  /* 0x000000ffff2d7224 */ /* 0x000fc400078e0a2d */
[----:B------:R-:W-:Y:S01]  /*3b40*/  @!P4 IMAD.IADD R83, R83, 0x1, -R6 ;  /* 0x000000015353c824 */ /* 0x000fe200078e0a06 */
[----:B------:R-:W-:Y:S01]  /*3b50*/  ISETP.GE.AND P4, PT, R58, RZ, PT ;  /* 0x000000ff3a00720c */ /* 0x000fe20003f86270 */
[----:B------:R-:W-:Y:S01]  /*3b60*/  IMAD R87, R6, R45, R87 ;  /* 0x0000002d06577224 */ /* 0x000fe200078e0257 */
[----:B------:R-:W-:Y:S01]  /*3b70*/  @!P2 IADD3 R84, PT, PT, R84, -R6, RZ ;  /* 0x800000065454a210 */ /* 0x000fe20007ffe0ff */
[----:B------:R-:W-:Y:S01]  /*3b80*/  @!P1 IMAD.MOV R82, RZ, RZ, -R82 ;  /* 0x000000ffff529224 */ /* 0x000fe200078e0a52 */
[----:B------:R-:W-:Y:S01]  /*3b90*/  ISETP.GT.U32.AND P1, PT, R6, R86, PT ;  /* 0x000000560600720c */ /* 0x000fe20003f24070 */
[----:B------:R-:W-:Y:S01]  /*3ba0*/  VIADD R62, R100, 0x3d ;  /* 0x0000003d643e7836 */ /* 0x000fe20000000000 */
[C---:B------:R-:W-:Y:S01]  /*3bb0*/  ISETP.GT.U32.AND P3, PT, R6.reuse, R84, PT ;  /* 0x000000540600720c */ /* 0x040fe20003f64070 */
[----:B------:R-:W-:Y:S01]  /*3bc0*/  @!P6 IMAD.MOV R83, RZ, RZ, -R83 ;  /* 0x000000ffff53e224 */ /* 0x000fe200078e0a53 */
[----:B------:R-:W-:Y:S01]  /*3bd0*/  ISETP.GT.U32.AND P6, PT, R6, R87, PT ;  /* 0x000000570600720c */ /* 0x000fe20003fc4070 */
[--C-:B------:R-:W-:Y:S01]  /*3be0*/  @!P5 IMAD.IADD R85, R85, 0x1, -R6.reuse ;  /* 0x000000015555d824 */ /* 0x100fe200078e0a06 */
[----:B------:R-:W-:Y:S01]  /*3bf0*/  IABS R59, R62 ;  /* 0x0000003e003b7213 */ /* 0x000fe20000000000 */
[----:B------:R-:W-:Y:S01]  /*3c00*/  IMAD R11, R11, UR76, RZ ;  /* 0x0000004c0b0b7c24 */ /* 0x000fe2000f8e02ff */
[----:B------:R-:W-:Y:S01]  /*3c10*/  IADD3 R58, PT, PT, R100, 0x3e, RZ ;  /* 0x0000003e643a7810 */ /* 0x000fe20007ffe0ff */
[----:B------:R-:W-:Y:S01]  /*3c20*/  IMAD R13, R13, UR76, RZ ;  /* 0x0000004c0d0d7c24 */ /* 0x000fe2000f8e02ff */
[----:B------:R-:W-:Y:S01]  /*3c30*/  ISETP.GE.AND P2, PT, R46, RZ, PT ;  /* 0x000000ff2e00720c */ /* 0x000fe20003f46270 */
[----:B------:R-:W-:Y:S01]  /*3c40*/  IMAD.HI.U32 R46, R2, R59, RZ ;  /* 0x0000003b022e7227 */ /* 0x000fe200078e00ff */
[----:B------:R-:W-:Y:S01]  /*3c50*/  ISETP.GT.U32.AND P5, PT, R6, R85, PT ;  /* 0x000000550600720c */ /* 0x000fe20003fa4070 */
[----:B------:R-:W1:Y:S01]  /*3c60*/  LDCU UR76, c[0x0][0x3b0] ;  /* 0x00007600ff4c77ac */ /* 0x000e620008000800 */
[----:B------:R-:W-:Y:S01]  /*3c70*/  IABS R89, R58 ;  /* 0x0000003a00597213 */ /* 0x000fe20000000000 */
[----:B------:R-:W-:Y:S01]  /*3c80*/  @!P1 IMAD.IADD R86, R86, 0x1, -R6 ;  /* 0x0000000156569824 */ /* 0x000fe200078e0a06 */
[-C--:B------:R-:W-:Y:S01]  /*3c90*/  @!P3 IADD3 R84, PT, PT, R84, -R6.reuse, RZ ;  /* 0x800000065454b210 */ /* 0x080fe20007ffe0ff */
[----:B------:R-:W-:Y:S01]  /*3ca0*/  IMAD.MOV R46, RZ, RZ, -R46 ;  /* 0x000000ffff2e7224 */ /* 0x000fe200078e0a2e */
[----:B------:R-:W-:Y:S01]  /*3cb0*/  @!P6 IADD3 R87, PT, PT, R87, -R6, RZ ;  /* 0x800000065757e210 */ /* 0x000fe20007ffe0ff */
[----:B------:R-:W-:Y:S01]  /*3cc0*/  IMAD.HI.U32 R45, R2, R89, RZ ;  /* 0x00000059022d7227 */ /* 0x000fe200078e00ff */
[----:B------:R-:W-:-:S02]  /*3cd0*/  ISETP.GT.U32.AND P6, PT, R6, R86, PT ;  /* 0x000000560600720c */ /* 0x000fc40003fc4070 */
[----:B------:R-:W-:Y:S01]  /*3ce0*/  ISETP.GE.AND P3, PT, R60, RZ, PT ;  /* 0x000000ff3c00720c */ /* 0x000fe20003f66270 */
[----:B------:R-:W-:Y:S01]  /*3cf0*/  IMAD R88, R6, R46, R59 ;  /* 0x0000002e06587224 */ /* 0x000fe200078e023b */
[----:B------:R-:W-:Y:S01]  /*3d00*/  IADD3 R46, PT, PT, -R45, RZ, RZ ;  /* 0x000000ff2d2e7210 */ /* 0x000fe20007ffe1ff */
[----:B------:R-:W-:Y:S01]  /*3d10*/  VIADD R59, R100, 0x3f ;  /* 0x0000003f643b7836 */ /* 0x000fe20000000000 */
[----:B------:R-:W-:Y:S01]  /*3d20*/  ISETP.GE.AND P1, PT, R61, RZ, PT ;  /* 0x000000ff3d00720c */ /* 0x000fe20003f26270 */
[----:B------:R-:W-:Y:S01]  /*3d30*/  @!P5 IMAD.IADD R85, R85, 0x1, -R6 ;  /* 0x000000015555d824 */ /* 0x000fe200078e0a06 */
[C---:B------:R-:W-:Y:S01]  /*3d40*/  ISETP.GT.U32.AND P5, PT, R6.reuse, R88, PT ;  /* 0x000000580600720c */ /* 0x040fe20003fa4070 */
[----:B------:R-:W-:Y:S01]  /*3d50*/  @!P4 IMAD.MOV R84, RZ, RZ, -R84 ;  /* 0x000000ffff54c224 */ /* 0x000fe200078e0a54 */
[----:B------:R-:W-:Y:S01]  /*3d60*/  IABS R47, R59 ;  /* 0x0000003b002f7213 */ /* 0x000fe20000000000 */
[C---:B------:R-:W-:Y:S01]  /*3d70*/  IMAD R89, R6.reuse, R46, R89 ;  /* 0x0000002e06597224 */ /* 0x040fe200078e0259 */
[----:B------:R-:W-:Y:S01]  /*3d80*/  ISETP.GT.U32.AND P4, PT, R6, R87, PT ;  /* 0x000000570600720c */ /* 0x000fe20003f84070 */
[----:B------:R-:W-:-:S02]  /*3d90*/  @!P6 IMAD.IADD R86, R86, 0x1, -R6 ;  /* 0x000000015656e824 */ /* 0x000fc400078e0a06 */
[----:B------:R-:W-:Y:S01]  /*3da0*/  IMAD.HI.U32 R45, R2, R47, RZ ;  /* 0x0000002f022d7227 */ /* 0x000fe200078e00ff */
[----:B------:R-:W-:-:S03]  /*3db0*/  ISETP.GT.U32.AND P6, PT, R6, R89, PT ;  /* 0x000000590600720c */ /* 0x000fc60003fc4070 */
[----:B------:R-:W-:Y:S01]  /*3dc0*/  VIADD R60, R100, 0x40 ;  /* 0x00000040643c7836 */ /* 0x000fe20000000000 */
[----:B------:R-:W-:Y:S01]  /*3dd0*/  IADD3 R45, PT, PT, -R45, RZ, RZ ;  /* 0x000000ff2d2d7210 */ /* 0x000fe20007ffe1ff */
[----:B------:R-:W-:Y:S02]  /*3de0*/  @!P5 IMAD.IADD R88, R88, 0x1, -R6 ;  /* 0x000000015858d824 */ /* 0x000fe400078e0a06 */
[----:B------:R-:W-:Y:S01]  /*3df0*/  @!P3 IMAD.MOV R86, RZ, RZ, -R86 ;  /* 0x000000ffff56b224 */ /* 0x000fe200078e0a56 */
[----:B------:R-:W-:Y:S01]  /*3e00*/  IABS R97, R60 ;  /* 0x0000003c00617213 */ /* 0x000fe20000000000 */
[----:B------:R-:W-:Y:S01]  /*3e10*/  @!P4 IMAD.IADD R87, R87, 0x1, -R6 ;  /* 0x000000015757c824 */ /* 0x000fe200078e0a06 */
[----:B------:R-:W-:Y:S01]  /*3e20*/  ISETP.GE.AND P4, PT, R58, RZ, PT ;  /* 0x000000ff3a00720c */ /* 0x000fe20003f86270 */
[----:B------:R-:W-:Y:S01]  /*3e30*/  IMAD R90, R6, R45, R47 ;  /* 0x0000002d065a7224 */ /* 0x000fe200078e022f */
[----:B------:R-:W-:Y:S01]  /*3e40*/  IADD3 R58, PT, PT, R100, 0x41, RZ ;  /* 0x00000041643a7810 */ /* 0x000fe20007ffe0ff */
[----:B------:R-:W-:Y:S01]  /*3e50*/  IMAD.HI.U32 R45, R2, R97, RZ ;  /* 0x00000061022d7227 */ /* 0x000fe200078e00ff */
[----:B------:R-:W-:-:S02]  /*3e60*/  ISETP.GT.U32.AND P5, PT, R6, R88, PT ;  /* 0x000000580600720c */ /* 0x000fc40003fa4070 */
[----:B------:R-:W-:Y:S01]  /*3e70*/  IABS R47, R58 ;  /* 0x0000003a002f7213 */ /* 0x000fe20000000000 */
[----:B------:R-:W-:Y:S01]  /*3e80*/  @!P6 IMAD.IADD R89, R89, 0x1, -R6 ;  /* 0x000000015959e824 */ /* 0x000fe200078e0a06 */
[----:B------:R-:W-:Y:S01]  /*3e90*/  @!P1 IADD3 R87, PT, PT, -R87, RZ, RZ ;  /* 0x000000ff57579210 */ /* 0x000fe20007ffe1ff */
[----:B------:R-:W-:Y:S01]  /*3ea0*/  IMAD.MOV R45, RZ, RZ, -R45 ;  /* 0x000000ffff2d7224 */ /* 0x000fe200078e0a2d */
[----:B------:R-:W-:Y:S01]  /*3eb0*/  ISETP.GE.AND P6, PT, R59, RZ, PT ;  /* 0x000000ff3b00720c */ /* 0x000fe20003fc6270 */
[----:B------:R-:W-:Y:S01]  /*3ec0*/  @!P2 IMAD.MOV R85, RZ, RZ, -R85 ;  /* 0x000000ffff55a224 */ /* 0x000fe200078e0a55 */
[C---:B------:R-:W-:Y:S01]  /*3ed0*/  ISETP.GT.U32.AND P3, PT, R6.reuse, R89, PT ;  /* 0x000000590600720c */ /* 0x040fe20003f64070 */
[----:B------:R-:W-:Y:S01]  /*3ee0*/  IMAD R97, R6, R45, R97 ;  /* 0x0000002d06617224 */ /* 0x000fe200078e0261 */
[----:B------:R-:W-:Y:S01]  /*3ef0*/  ISETP.GE.AND P2, PT, R62, RZ, PT ;  /* 0x000000ff3e00720c */ /* 0x000fe20003f46270 */
[----:B------:R-:W-:Y:S02]  /*3f00*/  IMAD.HI.U32 R45, R2, R47, RZ ;  /* 0x0000002f022d7227 */ /* 0x000fe400078e00ff */
[----:B------:R-:W-:-:S02]  /*3f10*/  @!P5 IADD3 R88, PT, PT, R88, -R6, RZ ;  /* 0x800000065858d210 */ /* 0x000fc40007ffe0ff */
[----:B------:R-:W-:Y:S01]  /*3f20*/  IMAD.MOV R45, RZ, RZ, -R45 ;  /* 0x000000ffff2d7224 */ /* 0x000fe200078e0a2d */
[----:B------:R-:W-:Y:S01]  /*3f30*/  ISETP.GT.U32.AND P5, PT, R6, R90, PT ;  /* 0x0000005a0600720c */ /* 0x000fe20003fa4070 */
[----:B------:R-:W-:Y:S01]  /*3f40*/  VIADD R61, R100, 0x42 ;  /* 0x00000042643d7836 */ /* 0x000fe20000000000 */
[C---:B------:R-:W-:Y:S01]  /*3f50*/  ISETP.GT.U32.AND P1, PT, R6.reuse, R97, PT ;  /* 0x000000610600720c */ /* 0x040fe20003f24070 */
[----:B------:R-:W-:Y:S02]  /*3f60*/  IMAD R98, R6, R45, R47 ;  /* 0x0000002d06627224 */ /* 0x000fe400078e022f */
[----:B------:R-:W-:Y:S01]  /*3f70*/  @!P3 IADD3 R89, PT, PT, R89, -R6, RZ ;  /* 0x800000065959b210 */ /* 0x000fe20007ffe0ff */
[----:B------:R-:W-:Y:S01]  /*3f80*/  VIADD R62, R100, 0x43 ;  /* 0x00000043643e7836 */ /* 0x000fe20000000000 */
[----:B------:R-:W-:Y:S01]  /*3f90*/  IABS R99, R61 ;  /* 0x0000003d00637213 */ /* 0x000fe20000000000 */
[----:B------:R-:W-:Y:S01]  /*3fa0*/  @!P2 IMAD.MOV R88, RZ, RZ, -R88 ;  /* 0x000000ffff58a224 */ /* 0x000fe200078e0a58 */
[----:B------:R-:W-:Y:S01]  /*3fb0*/  ISETP.GT.U32.AND P3, PT, R6, R98, PT ;  /* 0x000000620600720c */ /* 0x000fe20003f64070 */
[----:B------:R-:W-:Y:S01]  /*3fc0*/  @!P4 IMAD.MOV R89, RZ, RZ, -R89 ;  /* 0x000000ffff59c224 */ /* 0x000fe200078e0a59 */
[----:B------:R-:W-:Y:S01]  /*3fd0*/  ISETP.GE.AND P2, PT, R60, RZ, PT ;  /* 0x000000ff3c00720c */ /* 0x000fe20003f46270 */
[----:B------:R-:W-:Y:S01]  /*3fe0*/  VIADD R60, R100, 0x44 ;  /* 0x00000044643c7836 */ /* 0x000fe20000000000 */
[----:B------:R-:W-:Y:S01]  /*3ff0*/  @!P5 IADD3 R90, PT, PT, R90, -R6, RZ ;  /* 0x800000065a5ad210 */ /* 0x000fe20007ffe0ff */
[----:B------:R-:W-:Y:S01]  /*4000*/  IMAD.HI.U32 R45, R2, R99, RZ ;  /* 0x00000063022d7227 */ /* 0x000fe200078e00ff */
[----:B------:R-:W-:-:S02]  /*4010*/  IABS R59, R62 ;  /* 0x0000003e003b7213 */ /* 0x000fc40000000000 */
[----:B------:R-:W-:Y:S01]  /*4020*/  ISETP.GT.U32.AND P5, PT, R6, R90, PT ;  /* 0x0000005a0600720c */ /* 0x000fe20003fa4070 */
[----:B------:R-:W-:Y:S01]  /*4030*/  IMAD.MOV R45, RZ, RZ, -R45 ;  /* 0x000000ffff2d7224 */ /* 0x000fe200078e0a2d */
[----:B------:R-:W-:Y:S01]  /*4040*/  IABS R107, R60 ;  /* 0x0000003c006b7213 */ /* 0x000fe20000000000 */
[----:B------:R-:W-:Y:S02]  /*4050*/  IMAD.HI.U32 R46, R2, R59, RZ ;  /* 0x0000003b022e7227 */ /* 0x000fe400078e00ff */
[----:B------:R-:W-:Y:S02]  /*4060*/  @!P3 IADD3 R98, PT, PT, R98, -R6, RZ ;  /* 0x800000066262b210 */ /* 0x000fe40007ffe0ff */
[----:B------:R-:W-:Y:S01]  /*4070*/  IMAD R99, R6, R45, R99 ;  /* 0x0000002d06637224 */ /* 0x000fe200078e0263 */
[----:B------:R-:W-:Y:S01]  /*4080*/  IADD3 R46, PT, PT, -R46, RZ, RZ ;  /* 0x000000ff2e2e7210 */ /* 0x000fe20007ffe1ff */
[----:B------:R-:W-:Y:S01]  /*4090*/  IMAD.HI.U32 R45, R2, R107, RZ ;  /* 0x0000006b022d7227 */ /* 0x000fe200078e00ff */
[----:B------:R-:W-:-:S03]  /*40a0*/  ISETP.GT.U32.AND P3, PT, R6, R98, PT ;  /* 0x000000620600720c */ /* 0x000fc60003f64070 */
[----:B------:R-:W-:Y:S02]  /*40b0*/  IMAD.MOV R45, RZ, RZ, -R45 ;  /* 0x000000ffff2d7224 */ /* 0x000fe400078e0a2d */
[--C-:B------:R-:W-:Y:S01]  /*40c0*/  @!P5 IMAD.IADD R90, R90, 0x1, -R6.reuse ;  /* 0x000000015a5ad824 */ /* 0x100fe200078e0a06 */
[----:B------:R-:W-:Y:S01]  /*40d0*/  ISETP.GE.AND P5, PT, R58, RZ, PT ;  /* 0x000000ff3a00720c */ /* 0x000fe20003fa6270 */
[----:B------:R-:W-:Y:S02]  /*40e0*/  VIADD R58, R100, 0x45 ;  /* 0x00000045643a7836 */ /* 0x000fe40000000000 */
[----:B------:R-:W-:Y:S01]  /*40f0*/  IMAD R107, R6, R45, R107 ;  /* 0x0000002d066b7224 */ /* 0x000fe200078e026b */
[----:B------:R-:W-:Y:S01]  /*4100*/  @!P6 IADD3 R90, PT, PT, -R90, RZ, RZ ;  /* 0x000000ff5a5ae210 */ /* 0x000fe20007ffe1ff */
[----:B------:R-:W-:Y:S01]  /*4110*/  @!P1 IMAD.IADD R97, R97, 0x1, -R6 ;  /* 0x0000000161619824 */ /* 0x000fe200078e0a06 */
[----:B------:R-:W-:Y:S01]  /*4120*/  IABS R47, R58 ;  /* 0x0000003a002f7213 */ /* 0x000fe20000000000 */
[----:B------:R-:W-:Y:S01]  /*4130*/  IMAD R106, R6, R46, R59 ;  /* 0x0000002e066a7224 */ /* 0x000fe200078e023b */
[----:B------:R-:W-:Y:S01]  /*4140*/  @!P3 IADD3 R98, PT, PT, R98, -R6, RZ ;  /* 0x800000066262b210 */ /* 0x000fe20007ffe0ff */
[----:B------:R-:W-:Y:S01]  /*4150*/  VIADD R59, R100, 0x46 ;  /* 0x00000046643b7836 */ /* 0x000fe20000000000 */
[----:B------:R-:W-:Y:S01]  /*4160*/  ISETP.GT.U32.AND P3, PT, R6, R107, PT ;  /* 0x0000006b0600720c */ /* 0x000fe20003f64070 */
[----:B------:R-:W-:Y:S01]  /*4170*/  IMAD.HI.U32 R45, R2, R47, RZ ;  /* 0x0000002f022d7227 */ /* 0x000fe200078e00ff */
[----:B------:R-:W-:-:S02]  /*4180*/  ISETP.GE.AND P1, PT, R61, RZ, PT ;  /* 0x000000ff3d00720c */ /* 0x000fc40003f26270 */
[----:B------:R-:W-:Y:S01]  /*4190*/  ISETP.GT.U32.AND P4, PT, R6, R97, PT ;  /* 0x000000610600720c */ /* 0x000fe20003f84070 */
[----:B------:R-:W-:Y:S01]  /*41a0*/  VIADD R61, R100, 0x47 ;  /* 0x00000047643d7836 */ /* 0x000fe20000000000 */
[----:B------:R-:W-:Y:S01]  /*41b0*/  IABS R109, R59 ;  /* 0x0000003b006d7213 */ /* 0x000fe20000000000 */
[----:B------:R-:W-:Y:S01]  /*41c0*/  IMAD.MOV R45, RZ, RZ, -R45 ;  /* 0x000000ffff2d7224 */ /* 0x000fe200078e0a2d */
[C---:B------:R-:W-:Y:S01]  /*41d0*/  ISETP.GT.U32.AND P6, PT, R6.reuse, R99, PT ;  /* 0x000000630600720c */ /* 0x040fe20003fc4070 */
[----:B------:R-:W-:Y:S01]  /*41e0*/  @!P5 IMAD.MOV R98, RZ, RZ, -R98 ;  /* 0x000000ffff62d224 */ /* 0x000fe200078e0a62 */
[----:B------:R-:W-:Y:S01]  /*41f0*/  IABS R46, R61 ;  /* 0x0000003d002e7213 */ /* 0x000fe20000000000 */
[----:B------:R-:W-:Y:S02]  /*4200*/  IMAD R108, R6, R45, R47 ;  /* 0x0000002d066c7224 */ /* 0x000fe400078e022f */
[----:B------:R-:W-:Y:S02]  /*4210*/  @!P3 IMAD.IADD R107, R107, 0x1, -R6 ;  /* 0x000000016b6bb824 */ /* 0x000fe400078e0a06 */
[----:B------:R-:W-:Y:S01]  /*4220*/  IMAD.HI.U32 R45, R2, R109, RZ ;  /* 0x0000006d022d7227 */ /* 0x000fe200078e00ff */
[----:B------:R-:W-:-:S02]  /*4230*/  ISETP.GT.U32.AND P5, PT, R6, R108, PT ;  /* 0x0000006c0600720c */ /* 0x000fc40003fa4070 */
[C---:B------:R-:W-:Y:S01]  /*4240*/  ISETP.GT.U32.AND P3, PT, R6.reuse, R107, PT ;  /* 0x0000006b0600720c */ /* 0x040fe20003f64070 */
[----:B------:R-:W-:Y:S02]  /*4250*/  IMAD.MOV.U32 R47, RZ, RZ, R46 ;  /* 0x000000ffff2f7224 */ /* 0x000fe400078e002e */
[----:B------:R-:W-:Y:S01]  /*4260*/  @!P4 IMAD.IADD R97, R97, 0x1, -R6 ;  /* 0x000000016161c824 */ /* 0x000fe200078e0a06 */
[----:B------:R-:W-:Y:S01]  /*4270*/  ISETP.GT.U32.AND P4, PT, R6, R106, PT ;  /* 0x0000006a0600720c */ /* 0x000fe20003f84070 */
[----:B------:R-:W-:Y:S02]  /*4280*/  IMAD.MOV R46, RZ, RZ, -R45 ;  /* 0x000000ffff2e7224 */ /* 0x000fe400078e0a2d */
[----:B------:R-:W-:Y:S01]  /*4290*/  IMAD.HI.U32 R45, R2, R47, RZ ;  /* 0x0000002f022d7227 */ /* 0x000fe200078e00ff */
[----:B------:R-:W-:-:S03]  /*42a0*/  @!P2 IADD3 R97, PT, PT, -R97, RZ, RZ ;  /* 0x000000ff6161a210 */ /* 0x000fc60007ffe1ff */
[----:B------:R-:W-:Y:S01]  /*42b0*/  IMAD.MOV R45, RZ, RZ, -R45 ;  /* 0x000000ffff2d7224 */ /* 0x000fe200078e0a2d */
[-C--:B------:R-:W-:Y:S01]  /*42c0*/  @!P5 IADD3 R108, PT, PT, R108, -R6.reuse, RZ ;  /* 0x800000066c6cd210 */ /* 0x080fe20007ffe0ff */
[--C-:B------:R-:W-:Y:S01]  /*42d0*/  @!P6 IMAD.IADD R99, R99, 0x1, -R6.reuse ;  /* 0x000000016363e824 */ /* 0x100fe200078e0a06 */
[----:B------:R-:W-:Y:S01]  /*42e0*/  ISETP.GE.AND P6, PT, R62, RZ, PT ;  /* 0x000000ff3e00720c */ /* 0x000fe20003fc6270 */
[----:B------:R-:W-:Y:S01]  /*42f0*/  IMAD R110, R6, R45, R47 ;  /* 0x0000002d066e7224 */ /* 0x000fe200078e022f */
[----:B------:R-:W-:Y:S01]  /*4300*/  ISETP.GE.AND P5, PT, R58, RZ, PT ;  /* 0x000000ff3a00720c */ /* 0x000fe20003fa6270 */
[----:B------:R-:W-:Y:S01]  /*4310*/  @!P3 IMAD.IADD R107, R107, 0x1, -R6 ;  /* 0x000000016b6bb824 */ /* 0x000fe200078e0a06 */
[----:B------:R-:W-:Y:S01]  /*4320*/  @!P4 IADD3 R106, PT, PT, R106, -R6, RZ ;  /* 0x800000066a6ac210 */ /* 0x000fe20007ffe0ff */
[C---:B------:R-:W-:Y:S01]  /*4330*/  IMAD R109, R6.reuse, R46, R109 ;  /* 0x0000002e066d7224 */ /* 0x040fe200078e026d */
[----:B------:R-:W-:Y:S01]  /*4340*/  ISETP.GT.U32.AND P4, PT, R6, R99, PT ;  /* 0x000000630600720c */ /* 0x000fe20003f84070 */
[----:B------:R-:W-:Y:S01]  /*4350*/  VIADD R46, R100, 0x49 ;  /* 0x00000049642e7836 */ /* 0x000fe20000000000 */
[----:B------:R-:W-:Y:S01]  /*4360*/  ISETP.GT.U32.AND P3, PT, R6, R110, PT ;  /* 0x0000006e0600720c */ /* 0x000fe20003f64070 */
[----:B------:R-:W-:Y:S01]  /*4370*/  IMAD.HI.U32 R45, R2, R111, RZ ;  /* 0x0000006f022d7227 */ /* 0x000fe200078e00ff */
[----:B------:R-:W-:-:S02]  /*4380*/  ISETP.GT.U32.AND P2, PT, R6, R106, PT ;  /* 0x0000006a0600720c */ /* 0x000fc40003f44070 */
[----:B------:R-:W-:Y:S01]  /*4390*/  IABS R47, R46 ;  /* 0x0000002e002f7213 */ /* 0x000fe20000000000 */
[----:B------:R-:W-:Y:S01]  /*43a0*/  IMAD.MOV R45, RZ, RZ, -R45 ;  /* 0x000000ffff2d7224 */ /* 0x000fe200078e0a2d */
[----:B------:R-:W-:-:S03]  /*43b0*/  IADD3 R62, PT, PT, R100, 0x4e, RZ ;  /* 0x0000004e643e7810 */ /* 0x000fc60007ffe0ff */
[----:B------:R-:W-:Y:S01]  /*43c0*/  IMAD R111, R6, R45, R111 ;  /* 0x0000002d066f7224 */ /* 0x000fe200078e026f */
[----:B------:R-:W-:Y:S01]  /*43d0*/  IABS R123, R62 ;  /* 0x0000003e007b7213 */ /* 0x000fe20000000000 */
[----:B------:R-:W-:Y:S01]  /*43e0*/  IMAD.HI.U32 R45, R2, R47, RZ ;  /* 0x0000002f022d7227 */ /* 0x000fe200078e00ff */
[----:B------:R-:W-:Y:S02]  /*43f0*/  @!P4 IADD3 R99, PT, PT, R99, -R6, RZ ;  /* 0x800000066363c210 */ /* 0x000fe40007ffe0ff */
[----:B------:R-:W-:Y:S01]  /*4400*/  ISETP.GE.AND P4, PT, R60, RZ, PT ;  /* 0x000000ff3c00720c */ /* 0x000fe20003f86270 */
[--C-:B------:R-:W-:Y:S01]  /*4410*/  @!P3 IMAD.IADD R110, R110, 0x1, -R6.reuse ;  /* 0x000000016e6eb824 */ /* 0x100fe200078e0a06 */
[----:B------:R-:W-:Y:S01]  /*4420*/  @!P1 IADD3 R99, PT, PT, -R99, RZ, RZ ;  /* 0x000000ff63639210 */ /* 0x000fe20007ffe1ff */
[----:B------:R-:W-:Y:S01]  /*4430*/  @!P2 IMAD.IADD R106, R106, 0x1, -R6 ;  /* 0x000000016a6aa824 */ /* 0x000fe200078e0a06 */
[C---:B------:R-:W-:Y:S01]  /*4440*/  ISETP.GT.U32.AND P2, PT, R6.reuse, R109, PT ;  /* 0x0000006d0600720c */ /* 0x040fe20003f44070 */
[----:B------:R-:W-:Y:S01]  /*4450*/  IMAD.MOV R45, RZ, RZ, -R45 ;  /* 0x000000ffff2d7224 */ /* 0x000fe200078e0a2d */
[----:B------:R-:W-:Y:S01]  /*4460*/  ISETP.GT.U32.AND P1, PT, R6, R110, PT ;  /* 0x0000006e0600720c */ /* 0x000fe20003f24070 */
[----:B------:R-:W-:Y:S01]  /*4470*/  @!P6 IMAD.MOV R106, RZ, RZ, -R106 ;  /* 0x000000ffff6ae224 */ /* 0x000fe200078e0a6a */
[----:B------:R-:W-:Y:S01]  /*4480*/  IADD3 R60, PT, PT, R100, 0x4a, RZ ;  /* 0x0000004a643c7810 */ /* 0x000fe20007ffe0ff */
[C---:B------:R-:W-:Y:S01]  /*4490*/  IMAD R112, R6.reuse, R45, R47 ;  /* 0x0000002d06707224 */ /* 0x040fe200078e022f */
[----:B------:R-:W-:Y:S01]  /*44a0*/  ISETP.GT.U32.AND P6, PT, R6, R111, PT ;  /* 0x0000006f0600720c */ /* 0x000fe20003fc4070 */
[----:B------:R-:W-:Y:S01]  /*44b0*/  IMAD.HI.U32 R47, R2, R123, RZ ;  /* 0x0000007b022f7227 */ /* 0x000fe200078e00ff */
[----:B------:R-:W-:-:S02]  /*44c0*/  IABS R113, R60 ;  /* 0x0000003c00717213 */ /* 0x000fc40000000000 */
[----:B------:R-:W-:Y:S01]  /*44d0*/  @!P4 IADD3 R107, PT, PT, -R107, RZ, RZ ;  /* 0x000000ff6b6bc210 */ /* 0x000fe20007ffe1ff */
[----:B------:R-:W-:Y:S01]  /*44e0*/  IMAD.MOV R47, RZ, RZ, -R47 ;  /* 0x000000ffff2f7224 */ /* 0x000fe200078e0a2f */
[----:B------:R-:W-:Y:S01]  /*44f0*/  ISETP.GE.AND P4, PT, R59, RZ, PT ;  /* 0x000000ff3b00720c */ /* 0x000fe20003f86270 */
[--C-:B------:R-:W-:Y:S01]  /*4500*/  @!P2 IMAD.IADD R109, R109, 0x1, -R6.reuse ;  /* 0x000000016d6da824 */ /* 0x100fe200078e0a06 */
[----:B------:R-:W-:Y:S01]  /*4510*/  ISETP.GT.U32.AND P2, PT, R6, R108, PT ;  /* 0x0000006c0600720c */ /* 0x000fe20003f44070 */
[----:B------:R-:W-:Y:S01]  /*4520*/  IMAD.HI.U32 R45, R2, R113, RZ ;  /* 0x00000071022d7227 */ /* 0x000fe200078e00ff */
[----:B------:R-:W-:Y:S02]  /*4530*/  @!P1 IADD3 R110, PT, PT, R110, -R6, RZ ;  /* 0x800000066e6e9210 */ /* 0x000fe40007ffe0ff */
[C---:B------:R-:W-:Y:S01]  /*4540*/  ISETP.GT.U32.AND P1, PT, R6.reuse, R112, PT ;  /* 0x000000700600720c */ /* 0x040fe20003f24070 */
[----:B------:R-:W-:Y:S01]  /*4550*/  IMAD.MOV R45, RZ, RZ, -R45 ;  /* 0x000000ffff2d7224 */ /* 0x000fe200078e0a2d */
[----:B------:R-:W-:Y:S01]  /*4560*/  ISETP.GT.U32.AND P3, PT, R6, R109, PT ;  /* 0x0000006d0600720c */ /* 0x000fe20003f64070 */
[----:B------:R-:W-:-:S02]  /*4570*/  @!P6 IMAD.IADD R111, R111, 0x1, -R6 ;  /* 0x000000016f6fe824 */ /* 0x000fc400078e0a06 */
[----:B------:R-:W-:Y:S02]  /*4580*/  IMAD R113, R6, R45, R113 ;  /* 0x0000002d06717224 */ /* 0x000fe400078e0271 */
[----:B------:R-:W-:Y:S01]  /*4590*/  VIADD R45, R100, 0x4b ;  /* 0x0000004b642d7836 */ /* 0x000fe20000000000 */
[----:B------:R-:W-:Y:S01]  /*45a0*/  ISETP.GT.U32.AND P6, PT, R6, R111, PT ;  /* 0x0000006f0600720c */ /* 0x000fe20003fc4070 */
[--C-:B------:R-:W-:Y:S01]  /*45b0*/  @!P2 IMAD.IADD R108, R108, 0x1, -R6.reuse ;  /* 0x000000016c6ca824 */ /* 0x100fe200078e0a06 */
[----:B------:R-:W-:Y:S01]  /*45c0*/  ISETP.GE.AND P2, PT, R61, RZ, PT ;  /* 0x000000ff3d00720c */ /* 0x000fe20003f46270 */
[----:B------:R-:W-:Y:S01]  /*45d0*/  IMAD R123, R6, R47, R123 ;  /* 0x0000002f067b7224 */ /* 0x000fe200078e027b */
[----:B------:R-:W-:Y:S01]  /*45e0*/  IABS R59, R45 ;  /* 0x0000002d003b7213 */ /* 0x000fe20000000000 */
[--C-:B------:R-:W-:Y:S01]  /*45f0*/  @!P1 IMAD.IADD R112, R112, 0x1, -R6.reuse ;  /* 0x0000000170709824 */ /* 0x100fe200078e0a06 */
[----:B------:R-:W-:Y:S01]  /*4600*/  @!P5 IADD3 R108, PT, PT, -R108, RZ, RZ ;  /* 0x000000ff6c6cd210 */ /* 0x000fe20007ffe1ff */
[----:B------:R-:W-:Y:S01]  /*4610*/  @!P3 IMAD.IADD R109, R109, 0x1, -R6 ;  /* 0x000000016d6db824 */ /* 0x000fe200078e0a06 */
[----:B------:R-:W-:Y:S01]  /*4620*/  ISETP.GE.AND P5, PT, R46, RZ, PT ;  /* 0x000000ff2e00720c */ /* 0x000fe20003fa6270 */
[----:B------:R-:W-:Y:S01]  /*4630*/  IMAD.HI.U32 R47, R2, R127, RZ ;  /* 0x0000007f022f7227 */ /* 0x000fe200078e00ff */
[----:B------:R-:W-:-:S02]  /*4640*/  ISETP.GT.U32.AND P1, PT, R6, R112, PT ;  /* 0x000000700600720c */ /* 0x000fc40003f24070 */
[----:B------:R-:W-:Y:S01]  /*4650*/  IADD3 R46, PT, PT, R100, 0x4c, RZ ;  /* 0x0000004c642e7810 */ /* 0x000fe20007ffe0ff */
[----:B------:R-:W-:Y:S01]  /*4660*/  @!P4 IMAD.MOV R109, RZ, RZ, -R109 ;  /* 0x000000ffff6dc224 */ /* 0x000fe200078e0a6d */
[----:B------:R-:W-:Y:S01]  /*4670*/  ISETP.GE.AND P3, PT, R63, RZ, PT ;  /* 0x000000ff3f00720c */ /* 0x000fe20003f66270 */
[----:B------:R-:W-:Y:S01]  /*4680*/  @!P2 IMAD.MOV R110, RZ, RZ, -R110 ;  /* 0x000000ffff6ea224 */ /* 0x000fe200078e0a6e */
[----:B------:R-:W-:Y:S01]  /*4690*/  ISETP.GE.AND P2, PT, R45, RZ, PT ;  /* 0x000000ff2d00720c */ /* 0x000fe20003f46270 */
[----:B------:R-:W-:Y:S01]  /*46a0*/  IMAD.HI.U32 R45, R2, R59, RZ ;  /* 0x0000003b022d7227 */ /* 0x000fe200078e00ff */
[----:B------:R-:W-:Y:S02]  /*46b0*/  IABS R121, R46 ;  /* 0x0000002e00797213 */ /* 0x000fe40000000000 */
[----:B------:R-:W-:Y:S01]  /*46c0*/  IABS R63, R64 ;  /* 0x00000040003f7213 */ /* 0x000fe20000000000 */
[----:B------:R-:W-:Y:S01]  /*46d0*/  IMAD.MOV R114, RZ, RZ, -R45 ;  /* 0x000000ffff727224 */ /* 0x000fe200078e0a2d */
[----:B------:R-:W-:Y:S01]  /*46e0*/  ISETP.GE.AND P4, PT, R60, RZ, PT ;  /* 0x000000ff3c00720c */ /* 0x000fe20003f86270 */
[----:B------:R-:W-:Y:S01]  /*46f0*/  @!P1 IMAD.IADD R112, R112, 0x1, -R6 ;  /* 0x0000000170709824 */ /* 0x000fe200078e0a06 */
[C---:B------:R-:W-:Y:S01]  /*4700*/  ISETP.GT.U32.AND P1, PT, R6.reuse, R113, PT ;  /* 0x000000710600720c */ /* 0x040fe20003f24070 */
[----:B------:R-:W-:Y:S01]  /*4710*/  IMAD R114, R6, R114, R59 ;  /* 0x0000007206727224 */ /* 0x000fe200078e023b */
[----:B------:R-:W-:Y:S01]  /*4720*/  @!P6 IADD3 R111, PT, PT, R111, -R6, RZ ;  /* 0x800000066f6fe210 */ /* 0x000fe20007ffe0ff */
[----:B------:R-:W-:Y:S01]  /*4730*/  VIADD R60, R100, 0x4d ;  /* 0x0000004d643c7836 */ /* 0x000fe20000000000 */
[----:B------:R-:W-:Y:S01]  /*4740*/  ISETP.GE.AND P6, PT, R46, RZ, PT ;  /* 0x000000ff2e00720c */ /* 0x000fe20003fc6270 */
[----:B------:R-:W-:Y:S01]  /*4750*/  IMAD.HI.U32 R45, R2, R121, RZ ;  /* 0x00000079022d7227 */ /* 0x000fe200078e00ff */
[----:B------:R-:W-:-:S02]  /*4760*/  IABS R59, R65 ;  /* 0x00000041003b7213 */ /* 0x000fc40000000000 */
[----:B------:R-:W-:Y:S01]  /*4770*/  IABS R61, R60 ;  /* 0x0000003c003d7213 */ /* 0x000fe20000000000 */
[----:B------:R-:W-:Y:S01]  /*4780*/  IMAD.HI.U32 R58, R2, R63, RZ ;  /* 0x0000003f023a7227 */ /* 0x000fe200078e00ff */
[----:B------:R-:W-:-:S03]  /*4790*/  IADD3 R45, PT, PT, -R45, RZ, RZ ;  /* 0x000000ff2d2d7210 */ /* 0x000fc60007ffe1ff */
[----:B------:R-:W-:Y:S01]  /*47a0*/  @!P1 IMAD.IADD R113, R113, 0x1, -R6 ;  /* 0x0000000171719824 */ /* 0x000fe200078e0a06 */
[----:B------:R-:W-:Y:S01]  /*47b0*/  ISETP.GT.U32.AND P1, PT, R6, R114, PT ;  /* 0x000000720600720c */ /* 0x000fe20003f24070 */
[----:B------:R-:W-:Y:S01]  /*47c0*/  @!P3 IMAD.MOV R111, RZ, RZ, -R111 ;  /* 0x000000ffff6fb224 */ /* 0x000fe200078e0a6f */
[----:B------:R-:W-:Y:S01]  /*47d0*/  IADD3 R58, PT, PT, -R58, RZ, RZ ;  /* 0x000000ff3a3a7210 */ /* 0x000fe20007ffe1ff */
[----:B------:R-:W-:Y:S01]  /*47e0*/  IMAD.HI.U32 R46, R2, R61, RZ ;  /* 0x0000003d022e7227 */ /* 0x000fe200078e00ff */
[----:B------:R-:W-:-:S03]  /*47f0*/  ISETP.GT.U32.AND P3, PT, R6, R113, PT ;  /* 0x000000710600720c */ /* 0x000fc60003f64070 */
[C---:B------:R-:W-:Y:S02]  /*4800*/  IMAD R121, R6.reuse, R45, R121 ;  /* 0x0000002d06797224 */ /* 0x040fe400078e0279 */
[----:B------:R-:W-:Y:S02]  /*4810*/  IMAD R124, R6, R58, R63 ;  /* 0x0000003a067c7224 */ /* 0x000fe400078e023f */
[----:B------:R-:W-:Y:S02]  /*4820*/  IMAD.MOV R46, RZ, RZ, -R46 ;  /* 0x000000ffff2e7224 */ /* 0x000fe400078e0a2e */
[----:B------:R-:W-:Y:S01]  /*4830*/  VIADD R63, R100, 0x50 ;  /* 0x00000050643f7836 */ /* 0x000fe20000000000 */
[----:B------:R-:W-:Y:S01]  /*4840*/  @!P1 IADD3 R114, PT, PT, R114, -R6, RZ ;  /* 0x8000000672729210 */ /* 0x000fe20007ffe0ff */
[----:B------:R-:W-:Y:S01]  /*4850*/  @!P5 IMAD.MOV R112, RZ, RZ, -R112 ;  /* 0x000000ffff70d224 */ /* 0x000fe200078e0a70 */
[C---:B------:R-:W-:Y:S01]  /*4860*/  ISETP.GT.U32.AND P5, PT, R6.reuse, R121, PT ;  /* 0x000000790600720c */ /* 0x040fe20003fa4070 */
[----:B------:R-:W-:Y:S01]  /*4870*/  IMAD R122, R6, R46, R61 ;  /* 0x0000002e067a7224 */ /* 0x000fe200078e023d */
[----:B------:R-:W-:Y:S01]  /*4880*/  IABS R125, R63 ;  /* 0x0000003f007d7213 */ /* 0x000fe20000000000 */
[----:B------:R-:W-:Y:S01]  /*4890*/  IMAD.HI.U32 R46, R2, R59, RZ ;  /* 0x0000003b022e7227 */ /* 0x000fe200078e00ff */
[----:B------:R-:W-:-:S02]  /*48a0*/  ISETP.GT.U32.AND P1, PT, R6, R114, PT ;  /* 0x000000720600720c */ /* 0x000fc40003f24070 */
[----:B------:R-:W-:Y:S01]  /*48b0*/  @!P3 IADD3 R113, PT, PT, R113, -R6, RZ ;  /* 0x800000067171b210 */ /* 0x000fe20007ffe0ff */
[----:B------:R-:W-:Y:S01]  /*48c0*/  IMAD.HI.U32 R45, R2, R125, RZ ;  /* 0x0000007d022d7227 */ /* 0x000fe200078e00ff */
[----:B------:R-:W-:Y:S02]  /*48d0*/  ISETP.GT.U32.AND P3, PT, R6, R122, PT ;  /* 0x0000007a0600720c */ /* 0x000fe40003f64070 */
[----:B------:R-:W-:Y:S01]  /*48e0*/  IABS R61, R76 ;  /* 0x0000004c003d7213 */ /* 0x000fe20000000000 */
[----:B------:R-:W-:Y:S01]  /*48f0*/  IMAD.MOV R45, RZ, RZ, -R45 ;  /* 0x000000ffff2d7224 */ /* 0x000fe200078e0a2d */
[----:B------:R-:W-:Y:S01]  /*4900*/  IADD3 R46, PT, PT, -R46, RZ, RZ ;  /* 0x000000ff2e2e7210 */ /* 0x000fe20007ffe1ff */
[--C-:B------:R-:W-:Y:S01]  /*4910*/  @!P5 IMAD.IADD R121, R121, 0x1, -R6.reuse ;  /* 0x000000017979d824 */ /* 0x100fe200078e0a06 */
[C---:B------:R-:W-:Y:S01]  /*4920*/  ISETP.GT.U32.AND P5, PT, R6.reuse, R124, PT ;  /* 0x0000007c0600720c */ /* 0x040fe20003fa4070 */
[----:B------:R-:W-:Y:S01]  /*4930*/  IMAD R125, R6, R45, R125 ;  /* 0x0000002d067d7224 */ /* 0x000fe200078e027d */
[----:B------:R-:W-:Y:S01]  /*4940*/  @!P4 IADD3 R113, PT, PT, -R113, RZ, RZ ;  /* 0x000000ff7171c210 */ /* 0x000fe20007ffe1ff */
[----:B------:R-:W-:Y:S01]  /*4950*/  @!P1 IMAD.IADD R114, R114, 0x1, -R6 ;  /* 0x0000000172729824 */ /* 0x000fe200078e0a06 */
[----:B------:R-:W-:Y:S01]  /*4960*/  ISETP.GT.U32.AND P1, PT, R6, R123, PT ;  /* 0x0000007b0600720c */ /* 0x000fe20003f24070 */
[----:B------:R-:W-:-:S02]  /*4970*/  IMAD.MOV R47, RZ, RZ, -R47 ;  /* 0x000000ffff2f7224 */ /* 0x000fc400078e0a2f */
[----:B------:R-:W-:Y:S01]  /*4980*/  @!P3 IMAD.IADD R122, R122, 0x1, -R6 ;  /* 0x000000017a7ab824 */ /* 0x000fe200078e0a06 */
[----:B------:R-:W-:Y:S01]  /*4990*/  ISETP.GT.U32.AND P3, PT, R6, R125, PT ;  /* 0x0000007d0600720c */ /* 0x000fe20003f64070 */
[----:B------:R-:W-:-:S04]  /*49a0*/  IMAD.HI.U32 R58, R2, R61, RZ ;  /* 0x0000003d023a7227 */ /* 0x000fc800078e00ff */
[--C-:B------:R-:W-:Y:S01]  /*49b0*/  @!P5 IMAD.IADD R124, R124, 0x1, -R6.reuse ;  /* 0x000000017c7cd824 */ /* 0x100fe200078e0a06 */
[C---:B------:R-:W-:Y:S01]  /*49c0*/  ISETP.GT.U32.AND P5, PT, R6.reuse, R122, PT ;  /* 0x0000007a0600720c */ /* 0x040fe20003fa4070 */
[----:B------:R-:W-:Y:S01]  /*49d0*/  IMAD R127, R6, R47, R127 ;  /* 0x0000002f067f7224 */ /* 0x000fe200078e027f */
[----:B------:R-:W-:Y:S01]  /*49e0*/  IADD3 R58, PT, PT, -R58, RZ, RZ ;  /* 0x000000ff3a3a7210 */ /* 0x000fe20007ffe1ff */
[----:B------:R-:W-:Y:S01]  /*49f0*/  IMAD R126, R6, R46, R59 ;  /* 0x0000002e067e7224 */ /* 0x000fe200078e023b */
[----:B------:R-:W-:Y:S01]  /*4a00*/  @!P1 IADD3 R123, PT, PT, R123, -R6, RZ ;  /* 0x800000067b7b9210 */ /* 0x000fe20007ffe0ff */
[----:B------:R-:W-:Y:S01]  /*4a10*/  VIADD R59, R100, 0x55 ;  /* 0x00000055643b7836 */ /* 0x000fe20000000000 */
[C---:B------:R-:W-:Y:S01]  /*4a20*/  ISETP.GT.U32.AND P1, PT, R6.reuse, R121, PT ;  /* 0x000000790600720c */ /* 0x040fe20003f24070 */
[----:B------:R-:W-:Y:S01]  /*4a30*/  @!P3 IMAD.IADD R125, R125, 0x1, -R6 ;  /* 0x000000017d7db824 */ /* 0x000fe200078e0a06 */
[C---:B------:R-:W-:Y:S01]  /*4a40*/  ISETP.GT.U32.AND P3, PT, R6.reuse, R124, PT ;  /* 0x0000007c0600720c */ /* 0x040fe20003f64070 */
[C---:B------:R-:W-:Y:S01]  /*4a50*/  IMAD R128, R6.reuse, R58, R61 ;  /* 0x0000003a06807224 */ /* 0x040fe200078e023d */
[C---:B------:R-:W-:Y:S01]  /*4a60*/  ISETP.GT.U32.AND P4, PT, R6.reuse, R123, PT ;  /* 0x0000007b0600720c */ /* 0x040fe20003f84070 */
[----:B------:R-:W-:Y:S01]  /*4a70*/  @!P2 IMAD.MOV R114, RZ, RZ, -R114 ;  /* 0x000000ffff72a224 */ /* 0x000fe200078e0a72 */
[----:B------:R-:W-:Y:S01]  /*4a80*/  ISETP.GT.U32.AND P2, PT, R6, R125, PT ;  /* 0x0000007d0600720c */ /* 0x000fe20003f44070 */
[----:B------:R-:W-:Y:S01]  /*4a90*/  @!P5 IMAD.IADD R122, R122, 0x1, -R6 ;  /* 0x000000017a7ad824 */ /* 0x000fe200078e0a06 */
[----:B------:R-:W-:Y:S01]  /*4aa0*/  ISETP.GT.U32.AND P5, PT, R6, R127, PT ;  /* 0x0000007f0600720c */ /* 0x000fe20003fa4070 */
[----:B------:R-:W-:Y:S01]  /*4ab0*/  VIADD R58, R100, 0x54 ;  /* 0x00000054643a7836 */ /* 0x000fe20000000000 */
[----:B------:R-:W-:-:S02]  /*4ac0*/  IABS R47, R59 ;  /* 0x0000003b002f7213 */ /* 0x000fc40000000000 */
[----:B------:R-:W-:Y:S02]  /*4ad0*/  IADD3 R61, PT, PT, R100, 0x5e, RZ ;  /* 0x0000005e643d7810 */ /* 0x000fe40007ffe0ff */
[----:B------:R-:W-:Y:S01]  /*4ae0*/  @!P1 IADD3 R121, PT, PT, R121, -R6, RZ ;  /* 0x8000000679799210 */ /* 0x000fe20007ffe0ff */
[----:B------:R-:W-:Y:S01]  /*4af0*/  IMAD.HI.U32 R46, R2, R47, RZ ;  /* 0x0000002f022e7227 */ /* 0x000fe200078e00ff */
[----:B------:R-:W-:Y:S02]  /*4b00*/  ISETP.GT.U32.AND P1, PT, R6, R126, PT ;  /* 0x0000007e0600720c */ /* 0x000fe40003f24070 */
[----:B------:R-:W-:Y:S01]  /*4b10*/  @!P3 IADD3 R124, PT, PT, R124, -R6, RZ ;  /* 0x800000067c7cb210 */ /* 0x000fe20007ffe0ff */
[--C-:B------:R-:W-:Y:S01]  /*4b20*/  @!P4 IMAD.IADD R123, R123, 0x1, -R6.reuse ;  /* 0x000000017b7bc824 */ /* 0x100fe200078e0a06 */
[----:B------:R-:W-:Y:S01]  /*4b30*/  ISETP.GT.U32.AND P3, PT, R6, R128, PT ;  /* 0x000000800600720c */ /* 0x000fe20003f64070 */
[----:B------:R-:W-:Y:S01]  /*4b40*/  @!P5 IMAD.IADD R127, R127, 0x1, -R6 ;  /* 0x000000017f7fd824 */ /* 0x000fe200078e0a06 */
[----:B------:R-:W-:Y:S01]  /*4b50*/  ISETP.GE.AND P5, PT, R63, RZ, PT ;  /* 0x000000ff3f00720c */ /* 0x000fe20003fa6270 */
[----:B------:R-:W-:Y:S01]  /*4b60*/  IMAD.MOV R46, RZ, RZ, -R46 ;  /* 0x000000ffff2e7224 */ /* 0x000fe200078e0a2e */
[----:B------:R-:W-:Y:S01]  /*4b70*/  ISETP.GE.AND P4, PT, R60, RZ, PT ;  /* 0x000000ff3c00720c */ /* 0x000fe20003f86270 */
[--C-:B------:R-:W-:Y:S01]  /*4b80*/  @!P2 IMAD.IADD R125, R125, 0x1, -R6.reuse ;  /* 0x000000017d7da824 */ /* 0x100fe200078e0a06 */
[----:B------:R-:W-:Y:S01]  /*4b90*/  IABS R129, R58 ;  /* 0x0000003a00817213 */ /* 0x000fe20000000000 */
[----:B------:R-:W-:Y:S01]  /*4ba0*/  IMAD R130, R6, R46, R47 ;  /* 0x0000002e06827224 */ /* 0x000fe200078e022f */
[----:B------:R-:W-:Y:S01]  /*4bb0*/  ISETP.GE.AND P2, PT, R62, RZ, PT ;  /* 0x000000ff3e00720c */ /* 0x000fe20003f46270 */
[----:B------:R-:W-:Y:S01]  /*4bc0*/  @!P1 IMAD.IADD R126, R126, 0x1, -R6 ;  /* 0x000000017e7e9824 */ /* 0x000fe200078e0a06 */
[----:B------:R-:W-:Y:S01]  /*4bd0*/  ISETP.GE.AND P1, PT, R64, RZ, PT ;  /* 0x000000ff4000720c */ /* 0x000fe20003f26270 */
[----:B------:R-:W-:Y:S01]  /*4be0*/  IMAD.HI.U32 R45, R2, R129, RZ ;  /* 0x00000081022d7227 */ /* 0x000fe200078e00ff */
[----:B------:R-:W-:-:S02]  /*4bf0*/  IADD3 R60, PT, PT, R100, 0x56, RZ ;  /* 0x00000056643c7810 */ /* 0x000fc40007ffe0ff */
[----:B------:R-:W-:Y:S01]  /*4c00*/  IADD3 R46, PT, PT, R100, 0x57, RZ ;  /* 0x00000057642e7810 */ /* 0x000fe20007ffe0ff */
[----:B------:R-:W-:Y:S01]  /*4c10*/  @!P3 IMAD.IADD R128, R128, 0x1, -R6 ;  /* 0x000000018080b824 */ /* 0x000fe200078e0a06 */
[----:B------:R-:W-:Y:S01]  /*4c20*/  ISETP.GT.U32.AND P3, PT, R6, R126, PT ;  /* 0x0000007e0600720c */ /* 0x000fe20003f64070 */
[----:B------:R-:W-:Y:S01]  /*4c30*/  @!P6 IMAD.MOV R121, RZ, RZ, -R121 ;  /* 0x000000ffff79e224 */ /* 0x000fe200078e0a79 */
[----:B------:R-:W-:Y:S01]  /*4c40*/  @!P5 IADD3 R125, PT, PT, -R125, RZ, RZ ;  /* 0x000000ff7d7dd210 */ /* 0x000fe20007ffe1ff */
[----:B------:R-:W-:Y:S01]  /*4c50*/  VIADD R62, R100, 0x60 ;  /* 0x00000060643e7836 */ /* 0x000fe20000000000 */
[----:B------:R-:W-:Y:S01]  /*4c60*/  ISETP.GT.U32.AND P5, PT, R6, R130, PT ;  /* 0x000000820600720c */ /* 0x000fe20003fa4070 */
[----:B------:R-:W-:Y:S01]  /*4c70*/  @!P2 IMAD.MOV R123, RZ, RZ, -R123 ;  /* 0x000000ffff7ba224 */ /* 0x000fe200078e0a7b */
[----:B------:R-:W-:Y:S01]  /*4c80*/  IADD3 R45, PT, PT, -R45, RZ, RZ ;  /* 0x000000ff2d2d7210 */ /* 0x000fe20007ffe1ff */
[----:B------:R-:W-:Y:S01]  /*4c90*/  @!P1 IMAD.MOV R124, RZ, RZ, -R124 ;  /* 0x000000ffff7c9224 */ /* 0x000fe200078e0a7c */
[----:B------:R-:W-:Y:S01]  /*4ca0*/  @!P4 IADD3 R122, PT, PT, -R122, RZ, RZ ;  /* 0x000000ff7a7ac210 */ /* 0x000fe20007ffe1ff */
[----:B------:R-:W-:Y:S01]  /*4cb0*/  VIADD R64, R100, 0x61 ;  /* 0x0000006164407836 */ /* 0x000fe20000000000 */
[----:B------:R-:W-:Y:S01]  /*4cc0*/  IABS R131, R60 ;  /* 0x0000003c00837213 */ /* 0x000fe20000000000 */
[C---:B------:R-:W-:Y:S01]  /*4cd0*/  IMAD R129, R6.reuse, R45, R129 ;  /* 0x0000002d06817224 */ /* 0x040fe200078e0281 */
[----:B------:R-:W-:Y:S01]  /*4ce0*/  ISETP.GT.U32.AND P4, PT, R6, R127, PT ;  /* 0x0000007f0600720c */ /* 0x000fe20003f84070 */
[----:B------:R-:W-:Y:S01]  /*4cf0*/  @!P3 IMAD.IADD R126, R126, 0x1, -R6 ;  /* 0x000000017e7eb824 */ /* 0x000fe200078e0a06 */
[----:B------:R-:W-:Y:S01]  /*4d00*/  ISETP.GE.AND P1, PT, R65, RZ, PT ;  /* 0x000000ff4100720c */ /* 0x000fe20003f26270 */
[----:B------:R-:W-:Y:S01]  /*4d10*/  IMAD.HI.U32 R45, R2, R131, RZ ;  /* 0x00000083022d7227 */ /* 0x000fe200078e00ff */
[----:B------:R-:W-:-:S02]  /*4d20*/  ISETP.GE.AND P3, PT, R75, RZ, PT ;  /* 0x000000ff4b00720c */ /* 0x000fc40003f66270 */
[C---:B------:R-:W-:Y:S01]  /*4d30*/  ISETP.GT.U32.AND P2, PT, R6.reuse, R128, PT ;  /* 0x000000800600720c */ /* 0x040fe20003f44070 */
[----:B------:R-:W-:Y:S01]  /*4d40*/  IMAD.MOV R45, RZ, RZ, -R45 ;  /* 0x000000ffff2d7224 */ /* 0x000fe200078e0a2d */
[----:B------:R-:W-:Y:S01]  /*4d50*/  ISETP.GT.U32.AND P6, PT, R6, R129, PT ;  /* 0x000000810600720c */ /* 0x000fe20003fc4070 */
[--C-:B------:R-:W-:Y:S01]  /*4d60*/  @!P5 IMAD.IADD R130, R130, 0x1, -R6.reuse ;  /* 0x000000018282d824 */ /* 0x100fe200078e0a06 */
[----:B------:R-:W-:Y:S01]  /*4d70*/  IABS R47, R46 ;  /* 0x0000002e002f7213 */ /* 0x000fe20000000000 */
[----:B------:R-:W-:Y:S01]  /*4d80*/  IMAD R131, R6, R45, R131 ;  /* 0x0000002d06837224 */ /* 0x000fe200078e0283 */
[----:B------:R-:W-:Y:S01]  /*4d90*/  IABS R143, R64 ;  /* 0x00000040008f7213 */ /* 0x000fe20000000000 */
[----:B------:R-:W-:Y:S01]  /*4da0*/  @!P4 IMAD.IADD R127, R127, 0x1, -R6 ;  /* 0x000000017f7fc824 */ /* 0x000fe200078e0a06 */
[----:B------:R-:W-:Y:S01]  /*4db0*/  ISETP.GE.AND P4, PT, R76, RZ, PT ;  /* 0x000000ff4c00720c */ /* 0x000fe20003f86270 */
[----:B------:R-:W-:Y:S01]  /*4dc0*/  @!P1 IMAD.MOV R126, RZ, RZ, -R126 ;  /* 0x000000ffff7e9224 */ /* 0x000fe200078e0a7e */
[C---:B------:R-:W-:Y:S01]  /*4dd0*/  ISETP.GT.U32.AND P1, PT, R6.reuse, R130, PT ;  /* 0x000000820600720c */ /* 0x040fe20003f24070 */
[----:B------:R-:W-:Y:S01]  /*4de0*/  @!P3 IMAD.MOV R127, RZ, RZ, -R127 ;  /* 0x000000ffff7fb224 */ /* 0x000fe200078e0a7f */
[----:B------:R-:W-:Y:S01]  /*4df0*/  ISETP.GT.U32.AND P3, PT, R6, R131, PT ;  /* 0x000000830600720c */ /* 0x000fe20003f64070 */
[----:B------:R-:W-:Y:S01]  /*4e00*/  IMAD.HI.U32 R45, R2, R47, RZ ;  /* 0x0000002f022d7227 */ /* 0x000fe200078e00ff */
[----:B------:R-:W-:-:S02]  /*4e10*/  @!P2 IADD3 R128, PT, PT, R128, -R6, RZ ;  /* 0x800000068080a210 */ /* 0x000fc40007ffe0ff */
[----:B------:R-:W-:Y:S01]  /*4e20*/  ISETP.GE.AND P2, PT, R58, RZ, PT ;  /* 0x000000ff3a00720c */ /* 0x000fe20003f46270 */
[----:B------:R-:W-:Y:S01]  /*4e30*/  @!P6 IMAD.IADD R129, R129, 0x1, -R6 ;  /* 0x000000018181e824 */ /* 0x000fe200078e0a06 */
[----:B------:R-:W-:Y:S01]  /*4e40*/  ISETP.GE.AND P6, PT, R59, RZ, PT ;  /* 0x000000ff3b00720c */ /* 0x000fe20003fc6270 */
[C---:B------:R-:W-:Y:S01]  /*4e50*/  VIADD R59, R100.reuse, 0x59 ;  /* 0x00000059643b7836 */ /* 0x040fe20000000000 */
[----:B------:R-:W-:Y:S01]  /*4e60*/  IADD3 R58, PT, PT, R100, 0x58, RZ ;  /* 0x00000058643a7810 */ /* 0x000fe20007ffe0ff */
[----:B------:R-:W-:Y:S01]  /*4e70*/  @!P4 IMAD.MOV R128, RZ, RZ, -R128 ;  /* 0x000000ffff80c224 */ /* 0x000fe200078e0a80 */
[----:B------:R-:W-:Y:S01]  /*4e80*/  IADD3 R45, PT, PT, -R45, RZ, RZ ;  /* 0x000000ff2d2d7210 */ /* 0x000fe20007ffe1ff */
[--C-:B------:R-:W-:Y:S01]  /*4e90*/  @!P1 IMAD.IADD R130, R130, 0x1, -R6.reuse ;  /* 0x0000000182829824 */ /* 0x100fe200078e0a06 */
[----:B------:R-:W-:Y:S01]  /*4ea0*/  IABS R133, R58 ;  /* 0x0000003a00857213 */ /* 0x000fe20000000000 */
[----:B------:R-:W-:Y:S01]  /*4eb0*/  @!P3 IMAD.IADD R131, R131, 0x1, -R6 ;  /* 0x000000018383b824 */ /* 0x000fe200078e0a06 */
[----:B------:R-:W-:Y:S01]  /*4ec0*/  ISETP.GE.AND P1, PT, R58, RZ, PT ;  /* 0x000000ff3a00720c */ /* 0x000fe20003f26270 */
[----:B------:R-:W-:Y:S01]  /*4ed0*/  IMAD R132, R6, R45, R47 ;  /* 0x0000002d06847224 */ /* 0x000fe200078e022f */
[----:B------:R-:W-:Y:S01]  /*4ee0*/  IABS R58, R59 ;  /* 0x0000003b003a7213 */ /* 0x000fe20000000000 */
[----:B------:R-:W-:Y:S01]  /*4ef0*/  VIADD R76, R100, 0x63 ;  /* 0x00000063644c7836 */ /* 0x000fe20000000000 */
[----:B------:R-:W-:Y:S01]  /*4f00*/  ISETP.GT.U32.AND P3, PT, R6, R131, PT ;  /* 0x000000830600720c */ /* 0x000fe20003f64070 */
[----:B------:R-:W-:Y:S01]  /*4f10*/  @!P6 IMAD.MOV R130, RZ, RZ, -R130 ;  /* 0x000000ffff82e224 */ /* 0x000fe200078e0a82 */
[----:B------:R-:W-:Y:S01]  /*4f20*/  MOV R47, R58 ;  /* 0x0000003a002f7202 */ /* 0x000fe20000000f00 */
[----:B------:R-:W-:Y:S01]  /*4f30*/  VIADD R58, R100, 0x5a ;  /* 0x0000005a643a7836 */ /* 0x000fe20000000000 */
[----:B------:R-:W-:-:S02]  /*4f40*/  ISETP.GT.U32.AND P5, PT, R6, R129, PT ;  /* 0x000000810600720c */ /* 0x000fc40003fa4070 */
[----:B------:R-:W-:Y:S01]  /*4f50*/  ISETP.GE.AND P4, PT, R60, RZ, PT ;  /* 0x000000ff3c00720c */ /* 0x000fe20003f86270 */
[----:B------:R-:W-:Y:S01]  /*4f60*/  IMAD.HI.U32 R45, R2, R47, RZ ;  /* 0x0000002f022d7227 */ /* 0x000fe200078e00ff */
[----:B------:R-:W-:Y:S02]  /*4f70*/  IABS R135, R58 ;  /* 0x0000003a00877213 */ /* 0x000fe40000000000 */
[----:B------:R-:W-:Y:S01]  /*4f80*/  ISETP.GE.AND P6, PT, R59, RZ, PT ;  /* 0x000000ff3b00720c */ /* 0x000fe20003fc6270 */
[C---:B------:R-:W-:Y:S01]  /*4f90*/  VIADD R60, R100.reuse, 0x5c ;  /* 0x0000005c643c7836 */ /* 0x040fe20000000000 */
[----:B------:R-:W-:Y:S01]  /*4fa0*/  IADD3 R45, PT, PT, -R45, RZ, RZ ;  /* 0x000000ff2d2d7210 */ /* 0x000fe20007ffe1ff */
[----:B------:R-:W-:Y:S01]  /*4fb0*/  @!P3 IMAD.IADD R131, R131, 0x1, -R6 ;  /* 0x000000018383b824 */ /* 0x000fe200078e0a06 */
[----:B------:R-:W-:Y:S02]  /*4fc0*/  IADD3 R59, PT, PT, R100, 0x5b, RZ ;  /* 0x0000005b643b7810 */ /* 0x000fe40007ffe0ff */
[----:B------:R-:W-:Y:S01]  /*4fd0*/  IABS R137, R60 ;  /* 0x0000003c00897213 */ /* 0x000fe20000000000 */
[----:B------:R-:W-:Y:S01]  /*4fe0*/  IMAD R134, R6, R45, R47 ;  /* 0x0000002d06867224 */ /* 0x000fe200078e022f */
[----:B------:R-:W-:Y:S01]  /*4ff0*/  @!P5 IADD3 R129, PT, PT, R129, -R6, RZ ;  /* 0x800000068181d210 */ /* 0x000fe20007ffe0ff */
[----:B------:R-:W-:Y:S01]  /*5000*/  @!P4 IMAD.MOV R131, RZ, RZ, -R131 ;  /* 0x000000ffff83c224 */ /* 0x000fe200078e0a83 */
[----:B------:R-:W-:Y:S01]  /*5010*/  ISETP.GE.AND P5, PT, R46, RZ, PT ;  /* 0x000000ff2e00720c */ /* 0x000fe20003fa6270 */
[----:B------:R-:W-:Y:S01]  /*5020*/  IMAD.HI.U32 R46, R2, R133, RZ ;  /* 0x00000085022e7227 */ /* 0x000fe200078e00ff */
[----:B------:R-:W-:-:S02]  /*5030*/  ISETP.GT.U32.AND P4, PT, R6, R134, PT ;  /* 0x000000860600720c */ /* 0x000fc40003f84070 */
[----:B------:R-:W-:Y:S01]  /*5040*/  IABS R47, R59 ;  /* 0x0000003b002f7213 */ /* 0x000fe20000000000 */
[----:B------:R-:W-:Y:S01]  /*5050*/  IMAD.MOV R46, RZ, RZ, -R46 ;  /* 0x000000ffff2e7224 */ /* 0x000fe200078e0a2e */
[----:B------:R-:W-:Y:S01]  /*5060*/  IADD3 R63, PT, PT, R100, 0x65, RZ ;  /* 0x00000065643f7810 */ /* 0x000fe20007ffe0ff */
[----:B------:R-:W-:Y:S01]  /*5070*/  @!P2 IMAD.MOV R129, RZ, RZ, -R129 ;  /* 0x000000ffff81a224 */ /* 0x000fe200078e0a81 */
[C---:B------:R-:W-:Y:S01]  /*5080*/  ISETP.GT.U32.AND P2, PT, R6.reuse, R132, PT ;  /* 0x000000840600720c */ /* 0x040fe20003f44070 */
[----:B------:R-:W-:Y:S01]  /*5090*/  IMAD R133, R6, R46, R133 ;  /* 0x0000002e06857224 */ /* 0x000fe200078e0285 */
[----:B------:R-:W-:Y:S01]  /*50a0*/  IADD3 R75, PT, PT, R100, 0x62, RZ ;  /* 0x00000062644b7810 */ /* 0x000fe20007ffe0ff */
[----:B------:R-:W-:Y:S01]  /*50b0*/  IMAD.HI.U32 R45, R2, R135, RZ ;  /* 0x00000087022d7227 */ /* 0x000fe200078e00ff */
[----:B------:R-:W-:Y:S02]  /*50c0*/  IABS R65, R80 ;  /* 0x0000005000417213 */ /* 0x000fe40000000000 */
[----:B------:R-:W-:Y:S01]  /*50d0*/  ISETP.GT.U32.AND P3, PT, R6, R133, PT ;  /* 0x000000850600720c */ /* 0x000fe20003f64070 */
[----:B------:R-:W-:Y:S01]  /*50e0*/  IMAD.MOV R45, RZ, RZ, -R45 ;  /* 0x000000ffff2d7224 */ /* 0x000fe200078e0a2d */
[----:B------:R-:W-:Y:S01]  /*50f0*/  @!P4 IADD3 R134, PT, PT, R134, -R6, RZ ;  /* 0x800000068686c210 */ /* 0x000fe20007ffe0ff */
[----:B------:R-:W-:-:S03]  /*5100*/  IMAD.HI.U32 R46, R2, R47, RZ ;  /* 0x0000002f022e7227 */ /* 0x000fc600078e00ff */
[C---:B------:R-:W-:Y:S01]  /*5110*/  ISETP.GT.U32.AND P4, PT, R6.reuse, R134, PT ;  /* 0x000000860600720c */ /* 0x040fe20003f84070 */
[----:B------:R-:W-:Y:S01]  /*5120*/  IMAD R135, R6, R45, R135 ;  /* 0x0000002d06877224 */ /* 0x000fe200078e0287 */
[----:B------:R-:W-:Y:S01]  /*5130*/  IADD3 R46, PT, PT, -R46, RZ, RZ ;  /* 0x000000ff2e2e7210 */ /* 0x000fe20007ffe1ff */
[----:B------:R-:W-:Y:S02]  /*5140*/  @!P2 IMAD.IADD R132, R132, 0x1, -R6 ;  /* 0x000000018484a824 */ /* 0x000fe400078e0a06 */
[----:B------:R-:W-:Y:S02]  /*5150*/  IMAD.HI.U32 R45, R2, R137, RZ ;  /* 0x00000089022d7227 */ /* 0x000fe400078e00ff */
[----:B------:R-:W-:Y:S02]  /*5160*/  @!P3 IADD3 R133, PT, PT, R133, -R6, RZ ;  /* 0x800000068585b210 */ /* 0x000fe40007ffe0ff */
[----:B------:R-:W-:Y:S01]  /*5170*/  IMAD.MOV R45, RZ, RZ, -R45 ;  /* 0x000000ffff2d7224 */ /* 0x000fe200078e0a2d */
[C---:B------:R-:W-:Y:S01]  /*5180*/  ISETP.GT.U32.AND P2, PT, R6.reuse, R132, PT ;  /* 0x000000840600720c */ /* 0x040fe20003f44070 */
[C---:B------:R-:W-:Y:S01]  /*5190*/  IMAD R136, R6.reuse, R46, R47 ;  /* 0x0000002e06887224 */ /* 0x040fe200078e022f */
[C---:B------:R-:W-:Y:S01]  /*51a0*/  ISETP.GT.U32.AND P3, PT, R6.reuse, R133, PT ;  /* 0x000000850600720c */ /* 0x040fe20003f64070 */
[----:B------:R-:W-:-:S02]  /*51b0*/  IMAD R137, R6, R45, R137 ;  /* 0x0000002d06897224 */ /* 0x000fc400078e0289 */
[----:B------:R-:W-:-:S03]  /*51c0*/  @!P4 IMAD.IADD R134, R134, 0x1, -R6 ;  /* 0x000000018686c824 */ /* 0x000fc600078e0a06 */
[----:B------:R-:W-:Y:S02]  /*51d0*/  ISETP.GT.U32.AND P4, PT, R6, R137, PT ;  /* 0x000000890600720c */ /* 0x000fe40003f84070 */
[----:B------:R-:W-:Y:S02]  /*51e0*/  @!P6 IADD3 R134, PT, PT, -R134, RZ, RZ ;  /* 0x000000ff8686e210 */ /* 0x000fe40007ffe1ff */
[----:B------:R-:W-:Y:S01]  /*51f0*/  ISETP.GE.AND P6, PT, R60, RZ, PT ;  /* 0x000000ff3c00720c */ /* 0x000fe20003fc6270 */
[--C-:B------:R-:W-:Y:S01]  /*5200*/  @!P2 IMAD.IADD R132, R132, 0x1, -R6.reuse ;  /* 0x000000018484a824 */ /* 0x100fe200078e0a06 */
[----:B------:R-:W-:Y:S01]  /*5210*/  ISETP.GE.AND P2, PT, R58, RZ, PT ;  /* 0x000000ff3a00720c */ /* 0x000fe20003f46270 */
[C---:B------:R-:W-:Y:S01]  /*5220*/  VIADD R58, R100.reuse, 0x5d ;  /* 0x0000005d643a7836 */ /* 0x040fe20000000000 */
[----:B------:R-:W-:Y:S01]  /*5230*/  IADD3 R60, PT, PT, R100, 0x5f, RZ ;  /* 0x0000005f643c7810 */ /* 0x000fe20007ffe0ff */
[----:B------:R-:W-:Y:S01]  /*5240*/  @!P3 IMAD.IADD R133, R133, 0x1, -R6 ;  /* 0x000000018585b824 */ /* 0x000fe200078e0a06 */
[----:B------:R-:W-:Y:S01]  /*5250*/  ISETP.GT.U32.AND P3, PT, R6, R135, PT ;  /* 0x000000870600720c */ /* 0x000fe20003f64070 */
[----:B------:R-:W-:Y:S01]  /*5260*/  @!P5 IMAD.MOV R132, RZ, RZ, -R132 ;  /* 0x000000ffff84d224 */ /* 0x000fe200078e0a84 */
[----:B------:R-:W-:Y:S01]  /*5270*/  IABS R47, R58 ;  /* 0x0000003a002f7213 */ /* 0x000fe20000000000 */
[----:B------:R-:W-:Y:S01]  /*5280*/  @!P4 IMAD.IADD R137, R137, 0x1, -R6 ;  /* 0x000000018989c824 */ /* 0x000fe200078e0a06 */
[----:B------:R-:W-:-:S02]  /*5290*/  @!P1 IADD3 R133, PT, PT, -R133, RZ, RZ ;  /* 0x000000ff85859210 */ /* 0x000fc40007ffe1ff */
[----:B------:R-:W-:Y:S01]  /*52a0*/  ISETP.GE.AND P1, PT, R59, RZ, PT ;  /* 0x000000ff3b00720c */ /* 0x000fe20003f26270 */
[----:B------:R-:W-:Y:S01]  /*52b0*/  IMAD.HI.U32 R45, R2, R47, RZ ;  /* 0x0000002f022d7227 */ /* 0x000fe200078e00ff */
[----:B------:R-:W-:Y:S02]  /*52c0*/  ISETP.GT.U32.AND P4, PT, R6, R137, PT ;  /* 0x000000890600720c */ /* 0x000fe40003f84070 */
[----:B------:R-:W-:Y:S02]  /*52d0*/  IABS R59, R61 ;  /* 0x0000003d003b7213 */ /* 0x000fe40000000000 */
[----:B------:R-:W-:Y:S01]  /*52e0*/  IADD3 R45, PT, PT, -R45, RZ, RZ ;  /* 0x000000ff2d2d7210 */ /* 0x000fe20007ffe1ff */
[----:B------:R-:W-:Y:S01]  /*52f0*/  @!P3 IMAD.IADD R135, R135, 0x1, -R6 ;  /* 0x000000018787b824 */ /* 0x000fe200078e0a06 */
[----:B------:R-:W-:Y:S01]  /*5300*/  IABS R141, R60 ;  /* 0x0000003c008d7213 */ /* 0x000fe20000000000 */
[----:B------:R-:W-:Y:S01]  /*5310*/  IMAD.HI.U32 R46, R2, R59, RZ ;  /* 0x0000003b022e7227 */ /* 0x000fe200078e00ff */
[----:B------:R-:W-:-:S02]  /*5320*/  ISETP.GT.U32.AND P5, PT, R6, R136, PT ;  /* 0x000000880600720c */ /* 0x000fc40003fa4070 */
[C---:B------:R-:W-:Y:S01]  /*5330*/  ISETP.GT.U32.AND P3, PT, R6.reuse, R135, PT ;  /* 0x000000870600720c */ /* 0x040fe20003f64070 */
[C---:B------:R-:W-:Y:S02]  /*5340*/  IMAD R138, R6.reuse, R45, R47 ;  /* 0x0000002d068a7224 */ /* 0x040fe400078e022f */
[----:B------:R-:W-:Y:S02]  /*5350*/  @!P4 IMAD.IADD R137, R137, 0x1, -R6 ;  /* 0x000000018989c824 */ /* 0x000fe400078e0a06 */
[----:B------:R-:W-:Y:S01]  /*5360*/  IMAD.MOV R46, RZ, RZ, -R46 ;  /* 0x000000ffff2e7224 */ /* 0x000fe200078e0a2e */
[----:B------:R-:W-:Y:S01]  /*5370*/  ISETP.GT.U32.AND P4, PT, R6, R138, PT ;  /* 0x0000008a0600720c */ /* 0x000fe20003f84070 */
[----:B------:R-:W-:Y:S01]  /*5380*/  IMAD.HI.U32 R47, R2, R143, RZ ;  /* 0x0000008f022f7227 */ /* 0x000fe200078e00ff */
[----:B------:R-:W-:-:S03]  /*5390*/  @!P6 IADD3 R137, PT, PT, -R137, RZ, RZ ;  /* 0x000000ff8989e210 */ /* 0x000fc60007ffe1ff */
[----:B------:R-:W-:Y:S01]  /*53a0*/  IMAD R140, R6, R46, R59 ;  /* 0x0000002e068c7224 */ /* 0x000fe200078e023b */
[----:B------:R-:W-:Y:S01]  /*53b0*/  IABS R59, R62 ;  /* 0x0000003e003b7213 */ /* 0x000fe20000000000 */
[----:B------:R-:W-:Y:S01]  /*53c0*/  @!P3 IMAD.IADD R135, R135, 0x1, -R6 ;  /* 0x000000018787b824 */ /* 0x000fe200078e0a06 */
[----:B------:R-:W-:Y:S01]  /*53d0*/  ISETP.GE.AND P3, PT, R58, RZ, PT ;  /* 0x000000ff3a00720c */ /* 0x000fe20003f66270 */
[----:B------:R-:W-:Y:S02]  /*53e0*/  IMAD.MOV R47, RZ, RZ, -R47 ;  /* 0x000000ffff2f7224 */ /* 0x000fe400078e0a2f */
[----:B------:R-:W-:Y:S02]  /*53f0*/  IMAD.HI.U32 R46, R2, R59, RZ ;  /* 0x0000003b022e7227 */ /* 0x000fe400078e00ff */
[----:B------:R-:W-:Y:S02]  /*5400*/  @!P4 IADD3 R138, PT, PT, R138, -R6, RZ ;  /* 0x800000068a8ac210 */ /* 0x000fe40007ffe0ff */
[----:B------:R-:W-:Y:S01]  /*5410*/  @!P2 IMAD.MOV R135, RZ, RZ, -R135 ;  /* 0x000000ffff87a224 */ /* 0x000fe200078e0a87 */
[C---:B------:R-:W-:Y:S01]  /*5420*/  ISETP.GT.U32.AND P4, PT, R6.reuse, R140, PT ;  /* 0x0000008c0600720c */ /* 0x040fe20003f84070 */
[----:B------:R-:W-:Y:S01]  /*5430*/  IMAD.MOV R46, RZ, RZ, -R46 ;  /* 0x000000ffff2e7224 */ /* 0x000fe200078e0a2e */
[C---:B------:R-:W-:Y:S01]  /*5440*/  ISETP.GT.U32.AND P2, PT, R6.reuse, R138, PT ;  /* 0x0000008a0600720c */ /* 0x040fe20003f44070 */
[C---:B------:R-:W-:Y:S01]  /*5450*/  IMAD R143, R6.reuse, R47, R143 ;  /* 0x0000002f068f7224 */ /* 0x040fe200078e028f */
[----:B------:R-:W-:Y:S01]  /*5460*/  IABS R47, R76 ;  /* 0x0000004c002f7213 */ /* 0x000fe20000000000 */
[----:B------:R-:W-:Y:S01]  /*5470*/  IMAD R142, R6, R46, R59 ;  /* 0x0000002e068e7224 */ /* 0x000fe200078e023b */
[----:B------:R-:W-:Y:S01]  /*5480*/  IABS R59, R79 ;  /* 0x0000004f003b7213 */ /* 0x000fe20000000000 */
[----:B------:R-:W-:-:S03]  /*5490*/  IMAD.HI.U32 R45, R2, R141, RZ ;  /* 0x0000008d022d7227 */ /* 0x000fc600078e00ff */
[----:B------:R-:W-:Y:S01]  /*54a0*/  ISETP.GT.U32.AND P6, PT, R6, R142, PT ;  /* 0x0000008e0600720c */ /* 0x000fe20003fc4070 */
[----:B------:R-:W-:Y:S02]  /*54b0*/  IMAD.MOV R45, RZ, RZ, -R45 ;  /* 0x000000ffff2d7224 */ /* 0x000fe400078e0a2d */
[--C-:B------:R-:W-:Y:S02]  /*54c0*/  @!P4 IMAD.IADD R140, R140, 0x1, -R6.reuse ;  /* 0x000000018c8cc824 */ /* 0x100fe400078e0a06 */
[----:B------:R-:W-:Y:S01]  /*54d0*/  @!P2 IMAD.IADD R138, R138, 0x1, -R6 ;  /* 0x000000018a8aa824 */ /* 0x000fe200078e0a06 */
[C---:B------:R-:W-:Y:S01]  /*54e0*/  ISETP.GT.U32.AND P2, PT, R6.reuse, R143, PT ;  /* 0x0000008f0600720c */ /* 0x040fe20003f44070 */
[----:B------:R-:W-:Y:S02]  /*54f0*/  IMAD R141, R6, R45, R141 ;  /* 0x0000002d068d7224 */ /* 0x000fe400078e028d */
[----:B------:R-:W-:-:S03]  /*5500*/  IMAD.HI.U32 R45, R2, R47, RZ ;  /* 0x0000002f022d7227 */ /* 0x000fc600078e00ff */
[----:B------:R-:W-:Y:S01]  /*5510*/  ISETP.GT.U32.AND P4, PT, R6, R141, PT ;  /* 0x0000008d0600720c */ /* 0x000fe20003f84070 */
[--C-:B------:R-:W-:Y:S02]  /*5520*/  @!P6 IMAD.IADD R142, R142, 0x1, -R6.reuse ;  /* 0x000000018e8ee824 */ /* 0x100fe400078e0a06 */
[----:B------:R-:W-:Y:S02]  /*5530*/  IMAD.MOV R45, RZ, RZ, -R45 ;  /* 0x000000ffff2d7224 */ /* 0x000fe400078e0a2d */
[----:B------:R-:W-:Y:S02]  /*5540*/  @!P5 IMAD.IADD R136, R136, 0x1, -R6 ;  /* 0x000000018888d824 */ /* 0x000fe400078e0a06 */
[----:B------:R-:W-:Y:S01]  /*5550*/  @!P2 IADD3 R143, PT, PT, R143, -R6, RZ ;  /* 0x800000068f8fa210 */ /* 0x000fe20007ffe0ff */
[C---:B------:R-:W-:Y:S01]  /*5560*/  IMAD R146, R6.reuse, R45, R47 ;  /* 0x0000002d06927224 */ /* 0x040fe200078e022f */
[C---:B------:R-:W-:Y:S01]  /*5570*/  ISETP.GT.U32.AND P2, PT, R6.reuse, R142, PT ;  /* 0x0000008e0600720c */ /* 0x040fe20003f44070 */
[----:B------:R-:W-:Y:S01]  /*5580*/  @!P3 IMAD.MOV R138, RZ, RZ, -R138 ;  /* 0x000000ffff8ab224 */ /* 0x000fe200078e0a8a */
[----:B------:R-:W-:Y:S01]  /*5590*/  ISETP.GT.U32.AND P5, PT, R6, R136, PT ;  /* 0x000000880600720c */ /* 0x000fe20003fa4070 */
[----:B------:R-:W-:Y:S01]  /*55a0*/  IMAD.HI.U32 R46, R2, R59, RZ ;  /* 0x0000003b022e7227 */ /* 0x000fe200078e00ff */
[----:B------:R-:W-:-:S02]  /*55b0*/  @!P4 IADD3 R141, PT, PT, R141, -R6, RZ ;  /* 0x800000068d8dc210 */ /* 0x000fc40007ffe0ff */
[----:B------:R-:W-:Y:S02]  /*55c0*/  IABS R47, R63 ;  /* 0x0000003f002f7213 */ /* 0x000fe40000000000 */
[C---:B------:R-:W-:Y:S02]  /*55d0*/  ISETP.GT.U32.AND P6, PT, R6.reuse, R141, PT ;  /* 0x0000008d0600720c */ /* 0x040fe40003fc4070 */
[----:B------:R-:W-:Y:S01]  /*55e0*/  ISETP.GT.U32.AND P3, PT, R6, R143, PT ;  /* 0x0000008f0600720c */ /* 0x000fe20003f64070 */
[----:B------:R-:W-:Y:S01]  /*55f0*/  IMAD.HI.U32 R45, R2, R47, RZ ;  /* 0x0000002f022d7227 */ /* 0x000fe200078e00ff */
[----:B------:R-:W-:Y:S02]  /*5600*/  IADD3 R46, PT, PT, -R46, RZ, RZ ;  /* 0x000000ff2e2e7210 */ /* 0x000fe40007ffe1ff */
[----:B------:R-:W-:Y:S01]  /*5610*/  ISETP.GE.AND P4, PT, R60, RZ, PT ;  /* 0x000000ff3c00720c */ /* 0x000fe20003f86270 */
[----:B------:R-:W-:Y:S01]  /*5620*/  @!P2 IMAD.IADD R142, R142, 0x1, -R6 ;  /* 0x000000018e8ea824 */ /* 0x000fe200078e0a06 */
[----:B------:R-:W-:Y:S01]  /*5630*/  ISETP.GT.U32.AND P2, PT, R6, R146, PT ;  /* 0x000000920600720c */ /* 0x000fe20003f44070 */
[----:B------:R-:W-:-:S02]  /*5640*/  IMAD.MOV R150, RZ, RZ, -R45 ;  /* 0x000000ffff967224 */ /* 0x000fc400078e0a2d */
[--C-:B------:R-:W-:Y:S01]  /*5650*/  @!P5 IMAD.IADD R136, R136, 0x1, -R6.reuse ;  /* 0x000000018888d824 */ /* 0x100fe200078e0a06 */
[----:B------:R-:W-:Y:S01]  /*5660*/  ISETP.GE.AND P5, PT, R61, RZ, PT ;  /* 0x000000ff3d00720c */ /* 0x000fe20003fa6270 */
[----:B------:R-:W-:Y:S01]  /*5670*/  IMAD R150, R6, R150, R47 ;  /* 0x0000009606967224 */ /* 0x000fe200078e022f */
[----:B------:R-:W-:Y:S01]  /*5680*/  IABS R61, R75 ;  /* 0x0000004b003d7213 */ /* 0x000fe20000000000 */
[----:B------:R-:W-:Y:S01]  /*5690*/  @!P6 IMAD.IADD R141, R141, 0x1, -R6 ;  /* 0x000000018d8de824 */ /* 0x000fe200078e0a06 */
[----:B------:R-:W-:Y:S01]  /*56a0*/  ISETP.GE.AND P6, PT, R62, RZ, PT ;  /* 0x000000ff3e00720c */ /* 0x000fe20003fc6270 */
[----:B------:R-:W-:Y:S01]  /*56b0*/  IMAD R148, R6, R46, R59 ;  /* 0x0000002e06947224 */ /* 0x000fe200078e023b */
[----:B------:R-:W-:Y:S01]  /*56c0*/  IADD3 R62, PT, PT, R100, 0x66, RZ ;  /* 0x00000066643e7810 */ /* 0x000fe20007ffe0ff */
[----:B------:R-:W-:Y:S01]  /*56d0*/  IMAD.HI.U32 R58, R2, R61, RZ ;  /* 0x0000003d023a7227 */ /* 0x000fe200078e00ff */
[----:B------:R-:W-:Y:S02]  /*56e0*/  @!P1 IADD3 R136, PT, PT, -R136, RZ, RZ ;  /* 0x000000ff88889210 */ /* 0x000fe40007ffe1ff */
[----:B------:R-:W-:Y:S01]  /*56f0*/  @!P2 IADD3 R146, PT, PT, R146, -R6, RZ ;  /* 0x800000069292a210 */ /* 0x000fe20007ffe0ff */
[----:B------:R-:W-:Y:S01]  /*5700*/  IMAD.HI.U32 R46, R2, R65, RZ ;  /* 0x00000041022e7227 */ /* 0x000fe200078e00ff */
[----:B------:R-:W-:-:S02]  /*5710*/  IADD3 R58, PT, PT, -R58, RZ, RZ ;  /* 0x000000ff3a3a7210 */ /* 0x000fc40007ffe1ff */
[----:B------:R-:W-:Y:S01]  /*5720*/  ISETP.GT.U32.AND P2, PT, R6, R146, PT ;  /* 0x000000920600720c */ /* 0x000fe20003f44070 */
[----:B------:R-:W-:Y:S01]  /*5730*/  @!P3 IMAD.IADD R143, R143, 0x1, -R6 ;  /* 0x000000018f8fb824 */ /* 0x000fe200078e0a06 */
[----:B------:R-:W-:Y:S01]  /*5740*/  ISETP.GE.AND P3, PT, R64, RZ, PT ;  /* 0x000000ff4000720c */ /* 0x000fe20003f66270 */
[----:B------:R-:W-:Y:S01]  /*5750*/  VIADD R64, R100, 0x68 ;  /* 0x0000006864407836 */ /* 0x000fe20000000000 */
[----:B------:R-:W-:Y:S01]  /*5760*/  IABS R59, R62 ;  /* 0x0000003e003b7213 */ /* 0x000fe20000000000 */
[----:B------:R-:W-:Y:S01]  /*5770*/  IMAD.MOV R46, RZ, RZ, -R46 ;  /* 0x000000ffff2e7224 */ /* 0x000fe200078e0a2e */
[C---:B------:R-:W-:Y:S01]  /*5780*/  ISETP.GT.U32.AND P1, PT, R6.reuse, R140, PT ;  /* 0x0000008c0600720c */ /* 0x040fe20003f24070 */
[----:B------:R-:W-:Y:S01]  /*5790*/  IMAD R144, R6, R58, R61 ;  /* 0x0000003a06907224 */ /* 0x000fe200078e023d */
[----:B------:R-:W-:Y:S01]  /*57a0*/  IABS R61, R64 ;  /* 0x00000040003d7213 */ /* 0x000fe20000000000 */
[----:B------:R-:W-:Y:S01]  /*57b0*/  IMAD.HI.U32 R45, R2, R59, RZ ;  /* 0x0000003b022d7227 */ /* 0x000fe200078e00ff */
[----:B------:R-:W-:-:S03]  /*57c0*/  @!P4 IADD3 R141, PT, PT, -R141, RZ, RZ ;  /* 0x000000ff8d8dc210 */ /* 0x000fc60007ffe1ff */
[----:B------:R-:W-:Y:S01]  /*57d0*/  @!P2 IMAD.IADD R146, R146, 0x1, -R6 ;  /* 0x000000019292a824 */ /* 0x000fe200078e0a06 */
[C---:B------:R-:W-:Y:S01]  /*57e0*/  ISETP.GT.U32.AND P2, PT, R6.reuse, R150, PT ;  /* 0x000000960600720c */ /* 0x040fe20003f44070 */
[----:B------:R-:W-:Y:S01]  /*57f0*/  IMAD R65, R6, R46, R65 ;  /* 0x0000002e06417224 */ /* 0x000fe200078e0241 */
[----:B------:R-:W-:Y:S01]  /*5800*/  IADD3 R47, PT, PT, -R45, RZ, RZ ;  /* 0x000000ff2d2f7210 */ /* 0x000fe20007ffe1ff */
[----:B------:R-:W-:-:S04]  /*5810*/  IMAD.HI.U32 R45, R2, R61, RZ ;  /* 0x0000003d022d7227 */ /* 0x000fc800078e00ff */
[----:B------:R-:W-:Y:S01]  /*5820*/  @!P1 IMAD.IADD R140, R140, 0x1, -R6 ;  /* 0x000000018c8c9824 */ /* 0x000fe200078e0a06 */
[----:B------:R-:W-:Y:S01]  /*5830*/  IADD3 R45, PT, PT, -R45, RZ, RZ ;  /* 0x000000ff2d2d7210 */ /* 0x000fe20007ffe1ff */
[----:B------:R-:W-:Y:S01]  /*5840*/  VIADD R60, R100, 0x6b ;  /* 0x0000006b643c7836 */ /* 0x000fe20000000000 */
[----:B------:R-:W-:Y:S01]  /*5850*/  ISETP.GT.U32.AND P1, PT, R6, R144, PT ;  /* 0x000000900600720c */ /* 0x000fe20003f24070 */
[----:B------:R-:W-:Y:S02]  /*5860*/  @!P5 IMAD.MOV R140, RZ, RZ, -R140 ;  /* 0x000000ffff8cd224 */ /* 0x000fe400078e0a8c */
[----:B------:R-:W-:Y:S01]  /*5870*/  @!P2 IMAD.IADD R150, R150, 0x1, -R6 ;  /* 0x000000019696a824 */ /* 0x000fe200078e0a06 */
[C---:B------:R-:W-:Y:S01]  /*5880*/  ISETP.GT.U32.AND P2, PT, R6.reuse, R65, PT ;  /* 0x000000410600720c */ /* 0x040fe20003f44070 */
[C---:B------:R-:W-:Y:S01]  /*5890*/  IMAD R45, R6.reuse, R45, R61 ;  /* 0x0000002d062d7224 */ /* 0x040fe200078e023d */
[----:B------:R-:W-:Y:S01]  /*58a0*/  IABS R61, R96 ;  /* 0x00000060003d7213 */ /* 0x000fe20000000000 */
[C---:B------:R-:W-:Y:S01]  /*58b0*/  IMAD R47, R6.reuse, R47, R59 ;  /* 0x0000002f062f7224 */ /* 0x040fe200078e023b */
[----:B------:R-:W-:Y:S01]  /*58c0*/  ISETP.GT.U32.AND P5, PT, R6, R150, PT ;  /* 0x000000960600720c */ /* 0x000fe20003fa4070 */
[----:B------:R-:W-:Y:S01]  /*58d0*/  IMAD.HI.U32 R58, R2, R77, RZ ;  /* 0x0000004d023a7227 */ /* 0x000fe200078e00ff */
[----:B------:R-:W-:-:S03]  /*58e0*/  IABS R59, R60 ;  /* 0x0000003c003b7213 */ /* 0x000fc60000000000 */
[----:B------:R-:W-:-:S04]  /*58f0*/  IMAD.HI.U32 R46, R2, R61, RZ ;  /* 0x0000003d022e7227 */ /* 0x000fc800078e00ff */
[----:B------:R-:W-:Y:S01]  /*5900*/  @!P2 IMAD.IADD R65, R65, 0x1, -R6 ;  /* 0x000000014141a824 */ /* 0x000fe200078e0a06 */
[----:B------:R-:W-:Y:S01]  /*5910*/  IADD3 R46, PT, PT, -R46, RZ, RZ ;  /* 0x000000ff2e2e7210 */ /* 0x000fe20007ffe1ff */
[----:B------:R-:W-:Y:S02]  /*5920*/  IMAD.MOV R58, RZ, RZ, -R58 ;  /* 0x000000ffff3a7224 */ /* 0x000fe400078e0a3a */
[----:B------:R-:W-:Y:S01]  /*5930*/  @!P5 IMAD.IADD R150, R150, 0x1, -R6 ;  /* 0x000000019696d824 */ /* 0x000fe200078e0a06 */
[C---:B------:R-:W-:Y:S01]  /*5940*/  ISETP.GT.U32.AND P2, PT, R6.reuse, R65, PT ;  /* 0x000000410600720c */ /* 0x040fe20003f44070 */
[C---:B------:R-:W-:Y:S01]  /*5950*/  IMAD R61, R6.reuse, R46, R61 ;  /* 0x0000002e063d7224 */ /* 0x040fe200078e023d */
[----:B------:R-:W-:Y:S01]  /*5960*/  ISETP.GT.U32.AND P5, PT, R6, R45, PT ;  /* 0x0000002d0600720c */ /* 0x000fe20003fa4070 */
[----:B------:R-:W-:-:S04]  /*5970*/  IMAD.HI.U32 R46, R2, R59, RZ ;  /* 0x0000003b022e7227 */ /* 0x000fc800078e00ff */
[----:B------:R-:W-:Y:S02]  /*5980*/  IMAD.MOV R46, RZ, RZ, -R46 ;  /* 0x000000ffff2e7224 */ /* 0x000fe400078e0a2e */
[C---:B------:R-:W-:Y:S02]  /*5990*/  IMAD R77, R6.reuse, R58, R77 ;  /* 0x0000003a064d7224 */ /* 0x040fe400078e024d */
[C---:B------:R-:W-:Y:S02]  /*59a0*/  IMAD R59, R6.reuse, R46, R59 ;  /* 0x0000002e063b7224 */ /* 0x040fe400078e023b */
[--C-:B------:R-:W-:Y:S01]  /*59b0*/  @!P2 IMAD.IADD R65, R65, 0x1, -R6.reuse ;  /* 0x000000014141a824 */ /* 0x100fe200078e0a06 */
[C---:B------:R-:W-:Y:S01]  /*59c0*/  ISETP.GT.U32.AND P2, PT, R6.reuse, R61, PT ;  /* 0x0000003d0600720c */ /* 0x040fe20003f44070 */
[----:B------:R-:W-:Y:S01]  /*59d0*/  @!P5 IMAD.IADD R45, R45, 0x1, -R6 ;  /* 0x000000012d2dd824 */ /* 0x000fe200078e0a06 */
[----:B------:R-:W-:Y:S01]  /*59e0*/  ISETP.GT.U32.AND P5, PT, R6, R77, PT ;  /* 0x0000004d0600720c */ /* 0x000fe20003fa4070 */
[----:B------:R-:W-:-:S04]  /*59f0*/  IMAD.HI.U32 R46, R2, R93, RZ ;  /* 0x0000005d022e7227 */ /* 0x000fc800078e00ff */
[----:B------:R-:W-:Y:S02]  /*5a00*/  IMAD.MOV R58, RZ, RZ, -R46 ;  /* 0x000000ffff3a7224 */ /* 0x000fe400078e0a2e */
[----:B------:R-:W-:-:S04]  /*5a10*/  IMAD.HI.U32 R46, R2, R103, RZ ;  /* 0x00000067022e7227 */ /* 0x000fc800078e00ff */
[----:B------:R-:W-:Y:S01]  /*5a20*/  @!P2 IMAD.IADD R61, R61, 0x1, -R6 ;  /* 0x000000013d3da824 */ /* 0x000fe200078e0a06 */
[C---:B------:R-:W-:Y:S01]  /*5a30*/  ISETP.GT.U32.AND P2, PT, R6.reuse, R45, PT ;  /* 0x0000002d0600720c */ /* 0x040fe20003f44070 */
[----:B------:R-:W-:Y:S01]  /*5a40*/  IMAD R93, R6, R58, R93 ;  /* 0x0000003a065d7224 */ /* 0x000fe200078e025d */
[----:B------:R-:W-:Y:S01]  /*5a50*/  IADD3 R46, PT, PT, -R46, RZ, RZ ;  /* 0x000000ff2e2e7210 */ /* 0x000fe20007ffe1ff */
[----:B------:R-:W-:-:S04]  /*5a60*/  IMAD.HI.U32 R58, R2, R159, RZ ;  /* 0x0000009f023a7227 */ /* 0x000fc800078e00ff */
[----:B------:R-:W-:Y:S01]  /*5a70*/  IMAD R103, R6, R46, R103 ;  /* 0x0000002e06677224 */ /* 0x000fe200078e0267 */
[----:B------:R-:W-:Y:S01]  /*5a80*/  IADD3 R58, PT, PT, -R58, RZ, RZ ;  /* 0x000000ff3a3a7210 */ /* 0x000fe20007ffe1ff */
[----:B------:R-:W-:Y:S02]  /*5a90*/  @!P6 IMAD.MOV R142, RZ, RZ, -R142 ;  /* 0x000000ffff8ee224 */ /* 0x000fe400078e0a8e */
[----:B------:R-:W-:-:S04]  /*5aa0*/  IMAD.HI.U32 R46, R2, R165, RZ ;  /* 0x000000a5022e7227 */ /* 0x000fc800078e00ff */
[----:B------:R-:W-:Y:S01]  /*5ab0*/  @!P2 IMAD.IADD R45, R45, 0x1, -R6 ;  /* 0x000000012d2da824 */ /* 0x000fe200078e0a06 */
[C---:B------:R-:W-:Y:S01]  /*5ac0*/  ISETP.GT.U32.AND P2, PT, R6.reuse, R59, PT ;  /* 0x0000003b0600720c */ /* 0x040fe20003f44070 */
[----:B------:R-:W-:Y:S02]  /*5ad0*/  IMAD R159, R6, R58, R159 ;  /* 0x0000003a069f7224 */ /* 0x000fe400078e029f */
[----:B------:R-:W-:Y:S02]  /*5ae0*/  IMAD.MOV R58, RZ, RZ, -R46 ;  /* 0x000000ffff3a7224 */ /* 0x000fe400078e0a2e */
[----:B------:R-:W-:-:S04]  /*5af0*/  IMAD.HI.U32 R46, R2, R169, RZ ;  /* 0x000000a9022e7227 */ /* 0x000fc800078e00ff */
[C---:B------:R-:W-:Y:S02]  /*5b00*/  IMAD R165, R6.reuse, R58, R165 ;  /* 0x0000003a06a57224 */ /* 0x040fe400078e02a5 */
[----:B------:R-:W-:Y:S02]  /*5b10*/  IMAD.MOV R46, RZ, RZ, -R46 ;  /* 0x000000ffff2e7224 */ /* 0x000fe400078e0a2e */
[----:B------:R-:W-:Y:S01]  /*5b20*/  @!P2 IMAD.IADD R59, R59, 0x1, -R6 ;  /* 0x000000013b3ba824 */ /* 0x000fe200078e0a06 */
[C---:B------:R-:W-:Y:S01]  /*5b30*/  ISETP.GT.U32.AND P2, PT, R6.reuse, R103, PT ;  /* 0x000000670600720c */ /* 0x040fe20003f44070 */
[----:B------:R-:W-:Y:S02]  /*5b40*/  IMAD R169, R6, R46, R169 ;  /* 0x0000002e06a97224 */ /* 0x000fe400078e02a9 */
[----:B------:R-:W-:Y:S01]  /*5b50*/  IMAD.HI.U32 R58, R2, R163, RZ ;  /* 0x000000a3023a7227 */ /* 0x000fe200078e00ff */
[----:B------:R-:W-:-:S03]  /*5b60*/  ISETP.GT.U32.AND P6, PT, R6, R59, PT ;  /* 0x0000003b0600720c */ /* 0x000fc60003fc4070 */
[----:B------:R-:W-:Y:S02]  /*5b70*/  IMAD.MOV R58, RZ, RZ, -R58 ;  /* 0x000000ffff3a7224 */ /* 0x000fe400078e0a3a */
[--C-:B------:R-:W-:Y:S02]  /*5b80*/  @!P1 IMAD.IADD R144, R144, 0x1, -R6.reuse ;  /* 0x0000000190909824 */ /* 0x100fe400078e0a06 */
[C---:B------:R-:W-:Y:S02]  /*5b90*/  IMAD R163, R6.reuse, R58, R163 ;  /* 0x0000003a06a37224 */ /* 0x040fe400078e02a3 */
[----:B------:R-:W-:Y:S01]  /*5ba0*/  @!P2 IMAD.IADD R103, R103, 0x1, -R6 ;  /* 0x000000016767a824 */ /* 0x000fe200078e0a06 */
[----:B------:R-:W-:Y:S01]  /*5bb0*/  ISETP.GT.U32.AND P1, PT, R6, R144, PT ;  /* 0x000000900600720c */ /* 0x000fe20003f24070 */
[----:B------:R-:W-:Y:S02]  /*5bc0*/  IMAD.HI.U32 R46, R2, R161, RZ ;  /* 0x000000a1022e7227 */ /* 0x000fe400078e00ff */
[----:B------:R-:W-:-:S02]  /*5bd0*/  @!P6 IADD3 R59, PT, PT, R59, -R6, RZ ;  /* 0x800000063b3be210 */ /* 0x000fc40007ffe0ff */
[C---:B------:R-:W-:Y:S01]  /*5be0*/  ISETP.GT.U32.AND P2, PT, R6.reuse, R103, PT ;  /* 0x000000670600720c */ /* 0x040fe20003f44070 */
[----:B------:R-:W-:Y:S01]  /*5bf0*/  IMAD.MOV R46, RZ, RZ, -R46 ;  /* 0x000000ffff2e7224 */ /* 0x000fe200078e0a2e */
[----:B------:R-:W-:Y:S01]  /*5c00*/  ISETP.GT.U32.AND P6, PT, R6, R159, PT ;  /* 0x0000009f0600720c */ /* 0x000fe20003fc4070 */
[----:B------:R-:W-:-:S04]  /*5c10*/  IMAD.HI.U32 R58, R2, R119, RZ ;  /* 0x00000077023a7227 */ /* 0x000fc800078e00ff */
[----:B------:R-:W-:Y:S02]  /*5c20*/  IMAD R161, R6, R46, R161 ;  /* 0x0000002e06a17224 */ /* 0x000fe400078e02a1 */
[----:B------:R-:W-:Y:S01]  /*5c30*/  @!P1 IMAD.IADD R144, R144, 0x1, -R6 ;  /* 0x0000000190909824 */ /* 0x000fe200078e0a06 */
[----:B------:R-:W-:Y:S01]  /*5c40*/  ISETP.GT.U32.AND P1, PT, R6, R148, PT ;  /* 0x000000940600720c */ /* 0x000fe20003f24070 */
[----:B------:R-:W-:Y:S02]  /*5c50*/  IMAD.HI.U32 R46, R2, R167, RZ ;  /* 0x000000a7022e7227 */ /* 0x000fe400078e00ff */
[-C--:B------:R-:W-:Y:S02]  /*5c60*/  @!P2 IADD3 R103, PT, PT, R103, -R6.reuse, RZ ;  /* 0x800000066767a210 */ /* 0x080fe40007ffe0ff */
[----:B------:R-:W-:Y:S01]  /*5c70*/  ISETP.GT.U32.AND P2, PT, R6, R165, PT ;  /* 0x000000a50600720c */ /* 0x000fe20003f44070 */
[----:B------:R-:W-:Y:S01]  /*5c80*/  IMAD.MOV R46, RZ, RZ, -R46 ;  /* 0x000000ffff2e7224 */ /* 0x000fe200078e0a2e */
[----:B------:R-:W-:Y:S01]  /*5c90*/  @!P6 IADD3 R159, PT, PT, R159, -R6, RZ ;  /* 0x800000069f9fe210 */ /* 0x000fe20007ffe0ff */
[----:B------:R-:W-:-:S02]  /*5ca0*/  IMAD.MOV R58, RZ, RZ, -R58 ;  /* 0x000000ffff3a7224 */ /* 0x000fc400078e0a3a */
[C---:B------:R-:W-:Y:S01]  /*5cb0*/  IMAD R167, R6.reuse, R46, R167 ;  /* 0x0000002e06a77224 */ /* 0x040fe200078e02a7 */
[----:B------:R-:W-:Y:S01]  /*5cc0*/  ISETP.GT.U32.AND P6, PT, R6, R159, PT ;  /* 0x0000009f0600720c */ /* 0x000fe20003fc4070 */
[----:B------:R-:W-:-:S04]  /*5cd0*/  IMAD.HI.U32 R46, R2, R157, RZ ;  /* 0x0000009d022e7227 */ /* 0x000fc800078e00ff */
[--C-:B------:R-:W-:Y:S02]  /*5ce0*/  @!P1 IMAD.IADD R148, R148, 0x1, -R6.reuse ;  /* 0x0000000194949824 */ /* 0x100fe400078e0a06 */
[----:B------:R-:W-:Y:S01]  /*5cf0*/  @!P2 IADD3 R165, PT, PT, R165, -R6, RZ ;  /* 0x80000006a5a5a210 */ /* 0x000fe20007ffe0ff */
[----:B------:R-:W-:Y:S01]  /*5d00*/  @!P5 IMAD.IADD R77, R77, 0x1, -R6 ;  /* 0x000000014d4dd824 */ /* 0x000fe200078e0a06 */
[C---:B------:R-:W-:Y:S01]  /*5d10*/  ISETP.GT.U32.AND P5, PT, R6.reuse, R61, PT ;  /* 0x0000003d0600720c */ /* 0x040fe20003fa4070 */
[----:B------:R-:W-:Y:S01]  /*5d20*/  IMAD.MOV R46, RZ, RZ, -R46 ;  /* 0x000000ffff2e7224 */ /* 0x000fe200078e0a2e */
[C---:B------:R-:W-:Y:S01]  /*5d30*/  ISETP.GT.U32.AND P2, PT, R6.reuse, R165, PT ;  /* 0x000000a50600720c */ /* 0x040fe20003f44070 */
[C---:B------:R-:W-:Y:S01]  /*5d40*/  IMAD R119, R6.reuse, R58, R119 ;  /* 0x0000003a06777224 */ /* 0x040fe200078e0277 */
[C---:B------:R-:W-:Y:S01]  /*5d50*/  ISETP.GT.U32.AND P1, PT, R6.reuse, R148, PT ;  /* 0x000000940600720c */ /* 0x040fe20003f24070 */
[----:B------:R-:W-:Y:S01]  /*5d60*/  @!P6 IMAD.IADD R159, R159, 0x1, -R6 ;  /* 0x000000019f9fe824 */ /* 0x000fe200078e0a06 */
[C---:B------:R-:W-:Y:S01]  /*5d70*/  ISETP.GT.U32.AND P6, PT, R6.reuse, R169, PT ;  /* 0x000000a90600720c */ /* 0x040fe20003fc4070 */
[C---:B------:R-:W-:Y:S01]  /*5d80*/  IMAD R157, R6.reuse, R46, R157 ;  /* 0x0000002e069d7224 */ /* 0x040fe200078e029d */
[----:B------:R-:W-:Y:S01]  /*5d90*/  ISETP.GT.U32.AND P4, PT, R6, R77, PT ;  /* 0x0000004d0600720c */ /* 0x000fe20003f84070 */
[----:B------:R-:W-:-:S04]  /*5da0*/  IMAD.HI.U32 R46, R2, R155, RZ ;  /* 0x0000009b022e7227 */ /* 0x000fc800078e00ff */
[----:B------:R-:W-:Y:S01]  /*5db0*/  @!P3 IMAD.MOV R143, RZ, RZ, -R143 ;  /* 0x000000ffff8fb224 */ /* 0x000fe200078e0a8f */
[----:B------:R-:W-:Y:S01]  /*5dc0*/  IADD3 R58, PT, PT, -R46, RZ, RZ ;  /* 0x000000ff2e3a7210 */ /* 0x000fe20007ffe1ff */
[--C-:B------:R-:W-:Y:S01]  /*5dd0*/  @!P2 IMAD.IADD R165, R165, 0x1, -R6.reuse ;  /* 0x00000001a5a5a824 */ /* 0x100fe200078e0a06 */
[----:B------:R-:W-:Y:S01]  /*5de0*/  ISETP.GT.U32.AND P2, PT, R6, R163, PT ;  /* 0x000000a30600720c */ /* 0x000fe20003f44070 */
[--C-:B------:R-:W-:Y:S01]  /*5df0*/  @!P1 IMAD.IADD R148, R148, 0x1, -R6.reuse ;  /* 0x0000000194949824 */ /* 0x100fe200078e0a06 */
[C---:B------:R-:W-:Y:S01]  /*5e00*/  ISETP.GT.U32.AND P1, PT, R6.reuse, R47, PT ;  /* 0x0000002f0600720c */ /* 0x040fe20003f24070 */
[----:B------:R-:W-:Y:S01]  /*5e10*/  IMAD R155, R6, R58, R155 ;  /* 0x0000003a069b7224 */ /* 0x000fe200078e029b */
[----:B------:R-:W-:Y:S01]  /*5e20*/  @!P6 IADD3 R169, PT, PT, R169, -R6, RZ ;  /* 0x80000006a9a9e210 */ /* 0x000fe20007ffe0ff */
[----:B------:R-:W-:Y:S01]  /*5e30*/  @!P4 IMAD.IADD R77, R77, 0x1, -R6 ;  /* 0x000000014d4dc824 */ /* 0x000fe200078e0a06 */
[----:B------:R-:W-:Y:S01]  /*5e40*/  ISETP.GE.AND P4, PT, R76, RZ, PT ;  /* 0x000000ff4c00720c */ /* 0x000fe20003f86270 */
[----:B------:R-:W-:Y:S01]  /*5e50*/  VIADD R76, R100, 0x78 ;  /* 0x00000078644c7836 */ /* 0x000fe20000000000 */
[----:B------:R-:W-:Y:S01]  /*5e60*/  ISETP.GT.U32.AND P6, PT, R6, R169, PT ;  /* 0x000000a90600720c */ /* 0x000fe20003fc4070 */
[----:B------:R-:W-:-:S03]  /*5e70*/  IMAD.HI.U32 R46, R2, R105, RZ ;  /* 0x00000069022e7227 */ /* 0x000fc600078e00ff */
[----:B------:R-:W-:Y:S01]  /*5e80*/  IABS R91, R76 ;  /* 0x0000004c005b7213 */ /* 0x000fe20000000000 */
[----:B------:R-:W-:Y:S01]  /*5e90*/  IMAD.MOV R58, RZ, RZ, -R46 ;  /* 0x000000ffff3a7224 */ /* 0x000fe200078e0a2e */
[-C--:B------:R-:W-:Y:S01]  /*5ea0*/  @!P2 IADD3 R163, PT, PT, R163, -R6.reuse, RZ ;  /* 0x80000006a3a3a210 */ /* 0x080fe20007ffe0ff */
[----:B------:R-:W-:Y:S01]  /*5eb0*/  @!P5 IMAD.IADD R61, R61, 0x1, -R6 ;  /* 0x000000013d3dd824 */ /* 0x000fe200078e0a06 */
[-C--:B------:R-:W-:Y:S01]  /*5ec0*/  @!P1 IADD3 R47, PT, PT, R47, -R6.reuse, RZ ;  /* 0x800000062f2f9210 */ /* 0x080fe20007ffe0ff */
[----:B------:R-:W-:Y:S01]  /*5ed0*/  IMAD.HI.U32 R46, R2, R91, RZ ;  /* 0x0000005b022e7227 */ /* 0x000fe200078e00ff */
[C---:B------:R-:W-:Y:S02]  /*5ee0*/  ISETP.GT.U32.AND P2, PT, R6.reuse, R163, PT ;  /* 0x000000a30600720c */ /* 0x040fe40003f44070 */
[C---:B------:R-:W-:Y:S01]  /*5ef0*/  ISETP.GT.U32.AND P1, PT, R6.reuse, R47, PT ;  /* 0x0000002f0600720c */ /* 0x040fe20003f24070 */
[----:B------:R-:W-:Y:S01]  /*5f00*/  IMAD.MOV R46, RZ, RZ, -R46 ;  /* 0x000000ffff2e7224 */ /* 0x000fe200078e0a2e */
[----:B------:R-:W-:Y:S01]  /*5f10*/  @!P6 IADD3 R169, PT, PT, R169, -R6, RZ ;  /* 0x80000006a9a9e210 */ /* 0x000fe20007ffe0ff */
[C---:B------:R-:W-:Y:S01]  /*5f20*/  IMAD R105, R6.reuse, R58, R105 ;  /* 0x0000003a06697224 */ /* 0x040fe200078e0269 */
[C---:B------:R-:W-:Y:S01]  /*5f30*/  ISETP.GT.U32.AND P6, PT, R6.reuse, R161, PT ;  /* 0x000000a10600720c */ /* 0x040fe20003fc4070 */
[C---:B------:R-:W-:Y:S01]  /*5f40*/  IMAD R91, R6.reuse, R46, R91 ;  /* 0x0000002e065b7224 */ /* 0x040fe200078e025b */
[----:B------:R-:W-:Y:S01]  /*5f50*/  ISETP.GT.U32.AND P5, PT, R6, R93, PT ;  /* 0x0000005d0600720c */ /* 0x000fe20003fa4070 */
[----:B------:R-:W-:-:S04]  /*5f60*/  IMAD.HI.U32 R58, R2, R151, RZ ;  /* 0x00000097023a7227 */ /* 0x000fc800078e00ff */
[----:B------:R-:W-:Y:S01]  /*5f70*/  @!P2 IMAD.IADD R163, R163, 0x1, -R6 ;  /* 0x00000001a3a3a824 */ /* 0x000fe200078e0a06 */
[C---:B------:R-:W-:Y:S01]  /*5f80*/  ISETP.GT.U32.AND P2, PT, R6.reuse, R167, PT ;  /* 0x000000a70600720c */ /* 0x040fe20003f44070 */
[----:B------:R-:W-:Y:S01]  /*5f90*/  IMAD.MOV R58, RZ, RZ, -R58 ;  /* 0x000000ffff3a7224 */ /* 0x000fe200078e0a3a */
[----:B------:R-:W-:Y:S01]  /*5fa0*/  @!P1 IADD3 R47, PT, PT, R47, -R6, RZ ;  /* 0x800000062f2f9210 */ /* 0x000fe20007ffe0ff */
[----:B------:R-:W-:Y:S01]  /*5fb0*/  @!P4 IMAD.MOV R146, RZ, RZ, -R146 ;  /* 0x000000ffff92c224 */ /* 0x000fe200078e0a92 */
[----:B------:R-:W-:Y:S01]  /*5fc0*/  ISETP.GE.AND P1, PT, R75, RZ, PT ;  /* 0x000000ff4b00720c */ /* 0x000fe20003f26270 */
[----:B------:R-:W-:Y:S01]  /*5fd0*/  @!P6 IMAD.IADD R161, R161, 0x1, -R6 ;  /* 0x00000001a1a1e824 */ /* 0x000fe200078e0a06 */
[----:B------:R-:W-:Y:S01]  /*5fe0*/  IABS R75, R162 ;  /* 0x000000a2004b7213 */ /* 0x000fe20000000000 */
[C---:B------:R-:W-:Y:S01]  /*5ff0*/  IMAD R151, R6.reuse, R58, R151 ;  /* 0x0000003a06977224 */ /* 0x040fe200078e0297 */
[----:B------:R-:W-:Y:S01]  /*6000*/  @!P5 IADD3 R93, PT, PT, R93, -R6, RZ ;  /* 0x800000065d5dd210 */ /* 0x000fe20007ffe0ff */
[----:B------:R-:W-:Y:S01]  /*6010*/  IMAD.MOV.U32 R152, RZ, RZ, R65 ;  /* 0x000000ffff987224 */ /* 0x000fe200078e0041 */
[----:B------:R-:W-:Y:S01]  /*6020*/  ISETP.GT.U32.AND P6, PT, R6, R161, PT ;  /* 0x000000a10600720c */ /* 0x000fe20003fc4070 */
[----:B------:R-:W-:Y:S01]  /*6030*/  IMAD.HI.U32 R46, R2, R75, RZ ;  /* 0x0000004b022e7227 */ /* 0x000fe200078e00ff */
[----:B------:R-:W-:-:S03]  /*6040*/  ISETP.GT.U32.AND P5, PT, R6, R93, PT ;  /* 0x0000005d0600720c */ /* 0x000fc60003fa4070 */
[----:B------:R-:W-:Y:S02]  /*6050*/  @!P2 IMAD.IADD R167, R167, 0x1, -R6 ;  /* 0x00000001a7a7a824 */ /* 0x000fe400078e0a06 */
[----:B------:R-:W-:Y:S02]  /*6060*/  IMAD.MOV R46, RZ, RZ, -R46 ;  /* 0x000000ffff2e7224 */ /* 0x000fe400078e0a2e */
[----:B------:R-:W-:Y:S01]  /*6070*/  @!P1 IMAD.MOV R144, RZ, RZ, -R144 ;  /* 0x000000ffff909224 */ /* 0x000fe200078e0a90 */
[C---:B------:R-:W-:Y:S01]  /*6080*/  ISETP.GT.U32.AND P2, PT, R6.reuse, R167, PT ;  /* 0x000000a70600720c */ /* 0x040fe20003f44070 */
[----:B------:R-:W-:Y:S02]  /*6090*/  IMAD R75, R6, R46, R75 ;  /* 0x0000002e064b7224 */ /* 0x000fe400078e024b */
[----:B------:R-:W-:Y:S01]  /*60a0*/  @!P6 IADD3 R161, PT, PT, R161, -R6, RZ ;  /* 0x80000006a1a1e210 */ /* 0x000fe20007ffe0ff */
[----:B------:R-:W-:Y:S01]  /*60b0*/  IMAD.HI.U32 R46, R2, R153, RZ ;  /* 0x00000099022e7227 */ /* 0x000fe200078e00ff */
[----:B------:R-:W-:-:S03]  /*60c0*/  ISETP.GT.U32.AND P6, PT, R6, R119, PT ;  /* 0x000000770600720c */ /* 0x000fc60003fc4070 */
[----:B------:R-:W-:Y:S02]  /*60d0*/  IMAD.MOV R46, RZ, RZ, -R46 ;  /* 0x000000ffff2e7224 */ /* 0x000fe400078e0a2e */
[--C-:B------:R-:W-:Y:S01]  /*60e0*/  @!P5 IMAD.IADD R93, R93, 0x1, -R6.reuse ;  /* 0x000000015d5dd824 */ /* 0x100fe200078e0a06 */
[----:B------:R-:W-:Y:S01]  /*60f0*/  ISETP.GE.AND P5, PT, R79, RZ, PT ;  /* 0x000000ff4f00720c */ /* 0x000fe20003fa6270 */
[----:B------:R-:W-:Y:S01]  /*6100*/  IMAD R153, R6, R46, R153 ;  /* 0x0000002e06997224 */ /* 0x000fe200078e0299 */
[----:B------:R-:W-:Y:S01]  /*6110*/  @!P2 IADD3 R167, PT, PT, R167, -R6, RZ ;  /* 0x80000006a7a7a210 */ /* 0x000fe20007ffe0ff */
[----:B------:R-:W-:Y:S01]  /*6120*/  IMAD.HI.U32 R46, R2, R145, RZ ;  /* 0x00000091022e7227 */ /* 0x000fe200078e00ff */
[C---:B------:R-:W-:Y:S02]  /*6130*/  ISETP.GT.U32.AND P2, PT, R6.reuse, R157, PT ;  /* 0x0000009d0600720c */ /* 0x040fe40003f44070 */
[----:B------:R-:W-:Y:S01]  /*6140*/  IABS R79, R100 ;  /* 0x00000064004f7213 */ /* 0x000fe20000000000 */
[----:B------:R-:W-:Y:S01]  /*6150*/  @!P6 IMAD.IADD R119, R119, 0x1, -R6 ;  /* 0x000000017777e824 */ /* 0x000fe200078e0a06 */
[----:B------:R-:W-:Y:S01]  /*6160*/  ISETP.GT.U32.AND P6, PT, R6, R155, PT ;  /* 0x0000009b0600720c */ /* 0x000fe20003fc4070 */
[----:B------:R-:W-:-:S04]  /*6170*/  IMAD.MOV R46, RZ, RZ, -R46 ;  /* 0x000000ffff2e7224 */ /* 0x000fc800078e0a2e */
[----:B------:R-:W-:Y:S02]  /*6180*/  IMAD R145, R6, R46, R145 ;  /* 0x0000002e06917224 */ /* 0x000fe400078e0291 */
[----:B------:R-:W-:-:S04]  /*6190*/  IMAD.HI.U32 R46, R2, R149, RZ ;  /* 0x00000095022e7227 */ /* 0x000fc800078e00ff */
[----:B------:R-:W-:Y:S01]  /*61a0*/  @!P2 IMAD.IADD R157, R157, 0x1, -R6 ;  /* 0x000000019d9da824 */ /* 0x000fe200078e0a06 */
[----:B------:R-:W-:Y:S01]  /*61b0*/  ISETP.GT.U32.AND P2, PT, R6, R119, PT ;  /* 0x000000770600720c */ /* 0x000fe20003f44070 */
[----:B------:R-:W-:Y:S01]  /*61c0*/  IMAD.MOV R58, RZ, RZ, -R46 ;  /* 0x000000ffff3a7224 */ /* 0x000fe200078e0a2e */
[----:B------:R-:W-:Y:S01]  /*61d0*/  @!P6 IADD3 R155, PT, PT, R155, -R6, RZ ;  /* 0x800000069b9be210 */ /* 0x000fe20007ffe0ff */
[----:B------:R-:W-:Y:S01]  /*61e0*/  IMAD.HI.U32 R46, R2, R147, RZ ;  /* 0x00000093022e7227 */ /* 0x000fe200078e00ff */
[C---:B------:R-:W-:Y:S02]  /*61f0*/  ISETP.GT.U32.AND P6, PT, R6.reuse, R157, PT ;  /* 0x0000009d0600720c */ /* 0x040fe40003fc4070 */
[C---:B------:R-:W-:Y:S01]  /*6200*/  ISETP.GT.U32.AND P3, PT, R6.reuse, R155, PT ;  /* 0x0000009b0600720c */ /* 0x040fe20003f64070 */
[----:B------:R-:W-:Y:S01]  /*6210*/  IMAD R149, R6, R58, R149 ;  /* 0x0000003a06957224 */ /* 0x000fe200078e0295 */
[----:B------:R-:W-:Y:S01]  /*6220*/  IADD3 R46, PT, PT, -R46, RZ, RZ ;  /* 0x000000ff2e2e7210 */ /* 0x000fe20007ffe1ff */
[----:B------:R-:W-:-:S04]  /*6230*/  IMAD.HI.U32 R2, R2, R79, RZ ;  /* 0x0000004f02027227 */ /* 0x000fc800078e00ff */
[----:B------:R-:W-:Y:S01]  /*6240*/  @!P2 IADD3 R119, PT, PT, R119, -R6, RZ ;  /* 0x800000067777a210 */ /* 0x000fe20007ffe0ff */
[C---:B------:R-:W-:Y:S01]  /*6250*/  IMAD R147, R6.reuse, R46, R147 ;  /* 0x0000002e06937224 */ /* 0x040fe200078e0293 */
[----:B------:R-:W-:Y:S01]  /*6260*/  ISETP.GT.U32.AND P2, PT, R6, R105, PT ;  /* 0x000000690600720c */ /* 0x000fe20003f44070 */
[----:B------:R-:W-:Y:S01]  /*6270*/  IMAD.MOV R2, RZ, RZ, -R2 ;  /* 0x000000ffff027224 */ /* 0x000fe200078e0a02 */
[----:B------:R-:W-:Y:S01]  /*6280*/  @!P6 IADD3 R157, PT, PT, R157, -R6, RZ ;  /* 0x800000069d9de210 */ /* 0x000fe20007ffe0ff */
[----:B------:R-:W-:Y:S01]  /*6290*/  IMAD R46, R172, R247, RZ ;  /* 0x000000f7ac2e7224 */ /* 0x000fe200078e02ff */
[C---:B------:R-:W-:Y:S01]  /*62a0*/  ISETP.GT.U32.AND P6, PT, R6.reuse, R91, PT ;  /* 0x0000005b0600720c */ /* 0x040fe20003fc4070 */
[----:B------:R-:W-:Y:S01]  /*62b0*/  @!P3 IMAD.IADD R155, R155, 0x1, -R6 ;  /* 0x000000019b9bb824 */ /* 0x000fe200078e0a06 */
[C---:B------:R-:W-:Y:S01]  /*62c0*/  ISETP.GT.U32.AND P3, PT, R6.reuse, R75, PT ;  /* 0x0000004b0600720c */ /* 0x040fe20003f64070 */
[----:B------:R-:W-:Y:S02]  /*62d0*/  IMAD R79, R6, R2, R79 ;  /* 0x00000002064f7224 */ /* 0x000fe400078e024f */
[----:B------:R-:W-:-:S02]  /*62e0*/  IMAD R247, R247, 0x20, R46 ;  /* 0x00000020f7f77824 */ /* 0x000fc400078e022e */
[----:B------:R-:W-:Y:S01]  /*62f0*/  @!P5 IMAD.MOV R148, RZ, RZ, -R148 ;  /* 0x000000ffff94d224 */ /* 0x000fe200078e0a94 */
[----:B------:R-:W-:Y:S02]  /*6300*/  ISETP.GE.AND P5, PT, R100, RZ, PT ;  /* 0x000000ff6400720c */ /* 0x000fe40003fa6270 */
[-C--:B------:R-:W-:Y:S02]  /*6310*/  @!P2 IADD3 R105, PT, PT, R105, -R6.reuse, RZ ;  /* 0x800000066969a210 */ /* 0x080fe40007ffe0ff */
[C---:B------:R-:W-:Y:S01]  /*6320*/  ISETP.GT.U32.AND P2, PT, R6.reuse, R153, PT ;  /* 0x000000990600720c */ /* 0x040fe20003f44070 */
[----:B------:R-:W-:Y:S01]  /*6330*/  @!P6 IMAD.IADD R91, R91, 0x1, -R6 ;  /* 0x000000015b5be824 */ /* 0x000fe200078e0a06 */
[C---:B------:R-:W-:Y:S02]  /*6340*/  ISETP.GT.U32.AND P6, PT, R6.reuse, R105, PT ;  /* 0x000000690600720c */ /* 0x040fe40003fc4070 */
[----:B------:R-:W-:Y:S02]  /*6350*/  @!P3 IADD3 R75, PT, PT, R75, -R6, RZ ;  /* 0x800000064b4bb210 */ /* 0x000fe40007ffe0ff */
[----:B------:R-:W-:-:S02]  /*6360*/  ISETP.GT.U32.AND P3, PT, R6, R91, PT ;  /* 0x0000005b0600720c */ /* 0x000fc40003f64070 */
[----:B------:R-:W-:-:S05]  /*6370*/  ISETP.GT.U32.AND P1, PT, R6, R75, PT ;  /* 0x0000004b0600720c */ /* 0x000fca0003f24070 */
[--C-:B------:R-:W-:Y:S02]  /*6380*/  @!P2 IMAD.IADD R153, R153, 0x1, -R6.reuse ;  /* 0x000000019999a824 */ /* 0x100fe400078e0a06 */
[--C-:B------:R-:W-:Y:S01]  /*6390*/  @!P6 IMAD.IADD R105, R105, 0x1, -R6.reuse ;  /* 0x000000016969e824 */ /* 0x100fe200078e0a06 */
[C---:B------:R-:W-:Y:S02]  /*63a0*/  ISETP.GT.U32.AND P6, PT, R6.reuse, R151, PT ;  /* 0x000000970600720c */ /* 0x040fe40003fc4070 */
[C---:B------:R-:W-:Y:S01]  /*63b0*/  ISETP.GT.U32.AND P2, PT, R6.reuse, R153, PT ;  /* 0x000000990600720c */ /* 0x040fe20003f44070 */
[----:B------:R-:W-:Y:S01]  /*63c0*/  @!P3 IMAD.IADD R91, R91, 0x1, -R6 ;  /* 0x000000015b5bb824 */ /* 0x000fe200078e0a06 */
[C---:B------:R-:W-:Y:S02]  /*63d0*/  ISETP.GT.U32.AND P3, PT, R6.reuse, R145, PT ;  /* 0x000000910600720c */ /* 0x040fe40003f64070 */
[----:B------:R-:W-:Y:S02]  /*63e0*/  @!P1 IADD3 R75, PT, PT, R75, -R6, RZ ;  /* 0x800000064b4b9210 */ /* 0x000fe40007ffe0ff */
[----:B------:R-:W-:-:S05]  /*63f0*/  ISETP.GT.U32.AND P1, PT, R6, R149, PT ;  /* 0x000000950600720c */ /* 0x000fca0003f24070 */
[--C-:B------:R-:W-:Y:S01]  /*6400*/  @!P6 IMAD.IADD R151, R151, 0x1, -R6.reuse ;  /* 0x000000019797e824 */ /* 0x100fe200078e0a06 */
[----:B------:R-:W-:Y:S01]  /*6410*/  ISETP.GE.AND P6, PT, R63, RZ, PT ;  /* 0x000000ff3f00720c */ /* 0x000fe20003fc6270 */
[--C-:B------:R-:W-:Y:S01]  /*6420*/  @!P2 IMAD.IADD R153, R153, 0x1, -R6.reuse ;  /* 0x000000019999a824 */ /* 0x100fe200078e0a06 */
[C---:B------:R-:W-:Y:S02]  /*6430*/  ISETP.GT.U32.AND P2, PT, R6.reuse, R147, PT ;  /* 0x000000930600720c */ /* 0x040fe40003f44070 */
[----:B------:R-:W-:Y:S02]  /*6440*/  @!P3 IADD3 R145, PT, PT, R145, -R6, RZ ;  /* 0x800000069191b210 */ /* 0x000fe40007ffe0ff */
[C---:B------:R-:W-:Y:S01]  /*6450*/  ISETP.GT.U32.AND P3, PT, R6.reuse, R151, PT ;  /* 0x000000970600720c */ /* 0x040fe20003f64070 */
[----:B------:R-:W-:Y:S01]  /*6460*/  @!P1 IMAD.IADD R149, R149, 0x1, -R6 ;  /* 0x0000000195959824 */ /* 0x000fe200078e0a06 */
[----:B------:R-:W-:-:S05]  /*6470*/  ISETP.GT.U32.AND P1, PT, R6, R145, PT ;  /* 0x000000910600720c */ /* 0x000fca0003f24070 */
        /* <DEDUP_REMOVED lines=8> */
[----:B------:R-:W-:-:S05]  /*6500*/  ISETP.GE.AND P3, PT, R62, RZ, PT ;  /* 0x000000ff3e00720c */ /* 0x000fca0003f66270 */
[--C-:B------:R-:W-:Y:S01]  /*6510*/  @!P2 IMAD.IADD R149, R149, 0x1, -R6.reuse ;  /* 0x000000019595a824 */ /* 0x100fe200078e0a06 */
[----:B------:R-:W-:Y:S02]  /*6520*/  LEA R244, P2, R3, UR24, 0x2 ;  /* 0x0000001803f47c11 */ /* 0x000fe4000f8410ff */
[----:B------:R-:W-:Y:S02]  /*6530*/  @!P4 IADD3 R147, PT, PT, R147, -R6, RZ ;  /* 0x800000069393c210 */ /* 0x000fe40007ffe0ff */
[----:B------:R-:W-:Y:S01]  /*6540*/  LEA.HI.X.SX32 R245, R3, UR25, 0x2, P2 ;  /* 0x0000001903f57c11 */ /* 0x000fe200090f16ff */
[----:B------:R-:W-:Y:S01]  /*6550*/  @!P1 IMAD.IADD R79, R79, 0x1, -R6 ;  /* 0x000000014f4f9824 */ /* 0x000fe200078e0a06 */
[----:B------:R-:W-:Y:S02]  /*6560*/  LEA R240, P2, R14, UR24, 0x2 ;  /* 0x000000180ef07c11 */ /* 0x000fe4000f8410ff */
[----:B------:R-:W-:Y:S01]  /*6570*/  LEA R242, P4, R11, UR24, 0x2 ;  /* 0x000000180bf27c11 */ /* 0x000fe2000f8810ff */
[----:B------:R-:W-:Y:S01]  /*6580*/  IMAD.WIDE R236, R230, 0x4, R244 ;  /* 0x00000004e6ec7825 */ /* 0x000fe200078e02f4 */
[----:B------:R-:W-:-:S02]  /*6590*/  LEA.HI.X.SX32 R241, R14, UR25, 0x2, P2 ;  /* 0x000000190ef17c11 */ /* 0x000fc400090f16ff */
[----:B------:R-:W-:Y:S01]  /*65a0*/  ISETP.GT.U32.AND P2, PT, R6, R79, PT ;  /* 0x0000004f0600720c */ /* 0x000fe20003f44070 */
[----:B------:R-:W-:Y:S01]  /*65b0*/  IMAD.WIDE R228, R222, 0x4, R244 ;  /* 0x00000004dee47825 */ /* 0x000fe200078e02f4 */
[----:B------:R-:W-:Y:S01]  /*65c0*/  LEA R238, P1, R13, UR24, 0x2 ;  /* 0x000000180dee7c11 */ /* 0x000fe2000f8210ff */
[----:B------:R-:W1:Y:S01]  /*65d0*/  LDCU UR24, c[0x0][0x3b0] ;  /* 0x00007600ff1877ac */ /* 0x000e620008000800 */
[----:B------:R-:W-:Y:S01]  /*65e0*/  LEA.HI.X.SX32 R243, R11, UR25, 0x2, P4 ;  /* 0x000000190bf37c11 */ /* 0x000fe2000a0f16ff */
[----:B------:R-:W-:Y:S01]  /*65f0*/  IMAD.WIDE R232, R230, 0x4, R240 ;  /* 0x00000004e6e87825 */ /* 0x000fe200078e02f0 */
[----:B------:R-:W-:Y:S01]  /*6600*/  LEA.HI.X.SX32 R239, R13, UR25, 0x2, P1 ;  /* 0x000000190def7c11 */ /* 0x000fe200088f16ff */
[----:B------:R-:W1:Y:S01]  /*6610*/  LDCU UR25, c[0x0][0x3b0] ;  /* 0x00007600ff1977ac */ /* 0x000e620008000800 */
[----:B------:R-:W-:Y:S01]  /*6620*/  LEA R62, P4, R46, UR26, 0x2 ;  /* 0x0000001a2e3e7c11 */ /* 0x000fe2000f8810ff */
[----:B------:R-:W-:Y:S01]  /*6630*/  IMAD.WIDE R234, R230, 0x4, R242 ;  /* 0x00000004e6ea7825 */ /* 0x000fe200078e02f2 */
[C---:B------:R-:W-:Y:S01]  /*6640*/  LEA R2, P1, R247.reuse, UR26, 0x2 ;  /* 0x0000001af7027c11 */ /* 0x040fe2000f8210ff */
[----:B------:R-:W1:Y:S01]  /*6650*/  LDCU UR26, c[0x0][0x3b0] ;  /* 0x00007600ff1a77ac */ /* 0x000e620008000800 */
[----:B------:R-:W-:Y:S01]  /*6660*/  LEA.HI.X.SX32 R63, R46, UR27, 0x2, P4 ;  /* 0x0000001b2e3f7c11 */ /* 0x000fe2000a0f16ff */
[----:B------:R-:W-:Y:S01]  /*6670*/  IMAD.WIDE R230, R230, 0x4, R238 ;  /* 0x00000004e6e67825 */ /* 0x000fe200078e02ee */
[----:B------:R-:W-:Y:S01]  /*6680*/  LEA.HI.X.SX32 R3, R247, UR27, 0x2, P1 ;  /* 0x0000001bf7037c11 */ /* 0x000fe200088f16ff */
[----:B------:R-:W1:Y:S01]  /*6690*/  LDCU UR27, c[0x0][0x3b0] ;  /* 0x00007600ff1b77ac */ /* 0x000e620008000800 */
[----:B------:R-:W-:Y:S01]  /*66a0*/  ISETP.GE.AND P4, PT, R80, RZ, PT ;  /* 0x000000ff5000720c */ /* 0x000fe20003f86270 */
[----:B------:R-:W-:Y:S01]  /*66b0*/  IMAD.WIDE R226, R222, 0x4, R242 ;  /* 0x00000004dee27825 */ /* 0x000fe200078e02f2 */
[----:B------:R-:W-:Y:S01]  /*66c0*/  ISETP.GE.AND P1, PT, R64, RZ, PT ;  /* 0x000000ff4000720c */ /* 0x000fe20003f26270 */
[----:B------:R-:W1:Y:S01]  /*66d0*/  LDC R247, c[0x0][0x3a0] ;  /* 0x0000e800fff77b82 */ /* 0x000e620000000800 */
[----:B------:R-:W-:Y:S01]  /*66e0*/  @!P2 IADD3 R79, PT, PT, R79, -R6, RZ ;  /* 0x800000064f4fa210 */ /* 0x000fe20007ffe0ff */
[----:B------:R-:W-:Y:S01]  /*66f0*/  IMAD.MOV.U32 R6, RZ, RZ, R47 ;  /* 0x000000ffff067224 */ /* 0x000fe200078e002f */
[----:B------:R-:W-:Y:S01]  /*6700*/  ISETP.NE.AND P2, PT, R5, RZ, PT ;  /* 0x000000ff0500720c */ /* 0x000fe20003f45270 */
[----:B------:R-:W-:Y:S01]  /*6710*/  IMAD.WIDE R224, R222, 0x4, R240 ;  /* 0x00000004dee07825 */ /* 0x000fe200078e02f0 */
[----:B------:R-:W-:-:S02]  /*6720*/  LOP3.LUT R5, RZ, R5, RZ, 0x33, !PT ;  /* 0x00000005ff057212 */ /* 0x000fc400078e33ff */
[----:B------:R-:W-:Y:S01]  /*6730*/  @!P5 IADD3 R79, PT, PT, -R79, RZ, RZ ;  /* 0x000000ff4f4fd210 */ /* 0x000fe20007ffe1ff */
[----:B------:R-:W-:Y:S01]  /*6740*/  @!P3 IMAD.MOV R6, RZ, RZ, -R6 ;  /* 0x000000ffff06b224 */ /* 0x000fe200078e0a06 */
[C---:B------:R-:W-:Y:S01]  /*6750*/  SEL R65, R5.reuse, R8, !P2 ;  /* 0x0000000805417207 */ /* 0x040fe20005000000 */
[----:B------:R-:W-:Y:S01]  /*6760*/  IMAD.MOV.U32 R8, RZ, RZ, R45 ;  /* 0x000000ffff087224 */ /* 0x000fe200078e002d */
[----:B------:R-:W-:Y:S01]  /*6770*/  @!P4 IADD3 R152, PT, PT, -R152, RZ, RZ ;  /* 0x000000ff9898c210 */ /* 0x000fe20007ffe1ff */
[----:B------:R-:W-:Y:S01]  /*6780*/  IMAD.WIDE R222, R222, 0x4, R238 ;  /* 0x00000004dede7825 */ /* 0x000fe200078e02ee */
[----:B------:R-:W-:Y:S02]  /*6790*/  ISETP.GE.AND P4, PT, R60, RZ, PT ;  /* 0x000000ff3c00720c */ /* 0x000fe40003f86270 */
[----:B------:R-:W-:Y:S01]  /*67a0*/  SEL R139, R5, R79, !P2 ;  /* 0x0000004f058b7207 */ /* 0x000fe20005000000 */
[----:B------:R-:W-:Y:S01]  /*67b0*/  @!P1 IMAD.MOV R8, RZ, RZ, -R8 ;  /* 0x000000ffff089224 */ /* 0x000fe200078e0a08 */
[----:B------:R-:W-:Y:S01]  /*67c0*/  ISETP.GE.AND P1, PT, R95, RZ, PT ;  /* 0x000000ff5f00720c */ /* 0x000fe20003f26270 */
[----:B------:R-:W-:Y:S01]  /*67d0*/  IMAD R65, R65, UR51, RZ ;  /* 0x0000003341417c24 */ /* 0x000fe2000f8e02ff */
[----:B------:R-:W-:Y:S01]  /*67e0*/  SEL R96, R5, R22, !P2 ;  /* 0x0000001605607207 */ /* 0x000fe20005000000 */
[----:B------:R-:W-:Y:S01]  /*67f0*/  IMAD R139, R139, UR51, RZ ;  /* 0x000000338b8b7c24 */ /* 0x000fe2000f8e02ff */
[----:B------:R-:W-:Y:S01]  /*6800*/  SEL R79, R5, R20, !P2 ;  /* 0x00000014054f7207 */ /* 0x000fe20005000000 */
[----:B------:R-:W-:Y:S01]  /*6810*/  IMAD.MOV.U32 R20, RZ, RZ, R59 ;  /* 0x000000ffff147224 */ /* 0x000fe200078e003b */
[----:B------:R-:W-:Y:S01]  /*6820*/  MOV R22, R93 ;  /* 0x0000005d00167202 */ /* 0x000fe20000000f00 */
[----:B------:R-:W-:Y:S01]  /*6830*/  IMAD R96, R96, UR51, RZ ;  /* 0x0000003360607c24 */ /* 0x000fe2000f8e02ff */
[----:B------:R-:W-:Y:S01]  /*6840*/  ISETP.GE.AND P5, PT, R94, RZ, PT ;  /* 0x000000ff5e00720c */ /* 0x000fe20003fa6270 */
[----:B------:R-:W-:Y:S01]  /*6850*/  @!P4 IMAD.MOV R20, RZ, RZ, -R20 ;  /* 0x000000ffff14c224 */ /* 0x000fe200078e0a14 */
[----:B------:R-:W-:Y:S01]  /*6860*/  ISETP.GE.AND P4, PT, R102, RZ, PT ;  /* 0x000000ff6600720c */ /* 0x000fe20003f86270 */
[----:B------:R-:W-:Y:S01]  /*6870*/  IMAD R79, R79, UR47, RZ ;  /* 0x0000002f4f4f7c24 */ /* 0x000fe2000f8e02ff */
[C---:B------:R-:W-:Y:S01]  /*6880*/  SEL R64, R5.reuse, R29, !P2 ;  /* 0x0000001d05407207 */ /* 0x040fe20005000000 */
[----:B------:R-:W-:Y:S01]  /*6890*/  @!P1 IMAD.MOV R22, RZ, RZ, -R22 ;  /* 0x000000ffff169224 */ /* 0x000fe200078e0a16 */
[----:B------:R-:W-:Y:S01]  /*68a0*/  ISETP.GE.AND P1, PT, R170, RZ, PT ;  /* 0x000000ffaa00720c */ /* 0x000fe20003f26270 */
[----:B------:R-:W1:Y:S01]  /*68b0*/  LDCU UR47, c[0x0][0x3b0] ;  /* 0x00007600ff2f77ac */ /* 0x000e620008000800 */
[C---:B------:R-:W-:Y:S01]  /*68c0*/  SEL R29, R5.reuse, R24, !P2 ;  /* 0x00000018051d7207 */ /* 0x040fe20005000000 */
[----:B------:R-:W-:Y:S01]  /*68d0*/  IMAD.MOV.U32 R24, RZ, RZ, R103 ;  /* 0x000000ffff187224 */ /* 0x000fe200078e0067 */
[----:B------:R-:W-:Y:S01]  /*68e0*/  SEL R116, R5, R16, !P2 ;  /* 0x0000001005747207 */ /* 0x000fe20005000000 */
[----:B------:R-:W-:Y:S01]  /*68f0*/  IMAD R64, R64, UR51, RZ ;  /* 0x0000003340407c24 */ /* 0x000fe2000f8e02ff */
[----:B------:R-:W-:Y:S01]  /*6900*/  MOV R16, R61 ;  /* 0x0000003d00107202 */ /* 0x000fe20000000f00 */
[----:B------:R-:W-:Y:S01]  /*6910*/  IMAD R29, R29, UR44, RZ ;  /* 0x0000002c1d1d7c24 */ /* 0x000fe2000f8e02ff */
[----:B------:R-:W-:Y:S01]  /*6920*/  @!P5 IADD3 R24, PT, PT, -R24, RZ, RZ ;  /* 0x000000ff1818d210 */ /* 0x000fe20007ffe1ff */
[----:B------:R-:W-:Y:S01]  /*6930*/  @!P4 IMAD.MOV R165, RZ, RZ, -R165 ;  /* 0x000000ffffa5c224 */ /* 0x000fe200078e0aa5 */
[----:B------:R-:W-:Y:S01]  /*6940*/  ISETP.GE.AND P4, PT, R171, RZ, PT ;  /* 0x000000ffab00720c */ /* 0x000fe20003f86270 */
[----:B------:R-:W-:Y:S01]  /*6950*/  @!P6 IMAD.MOV R16, RZ, RZ, -R16 ;  /* 0x000000ffff10e224 */ /* 0x000fe200078e0a10 */
[----:B------:R-:W-:Y:S01]  /*6960*/  ISETP.GE.AND P5, PT, R104, RZ, PT ;  /* 0x000000ff6800720c */ /* 0x000fe20003fa6270 */
[----:B------:R-:W1:Y:S01]  /*6970*/  LDCU UR44, c[0x0][0x3b0] ;  /* 0x00007600ff2c77ac */ /* 0x000e620008000800 */
[----:B------:R-:W-:Y:S01]  /*6980*/  @!P1 IADD3 R169, PT, PT, -R169, RZ, RZ ;  /* 0x000000ffa9a99210 */ /* 0x000fe20007ffe1ff */
[----:B------:R-:W-:Y:S01]  /*6990*/  IMAD R116, R116, UR49, RZ ;  /* 0x0000003174747c24 */ /* 0x000fe2000f8e02ff */
[----:B------:R-:W-:Y:S01]  /*69a0*/  ISETP.GE.AND P1, PT, R164, RZ, PT ;  /* 0x000000ffa400720c */ /* 0x000fe20003f26270 */
[----:B------:R-:W1:Y:S01]  /*69b0*/  LDCU UR49, c[0x0][0x3b0] ;  /* 0x00007600ff3177ac */ /* 0x000e620008000800 */
[----:B------:R-:W-:Y:S01]  /*69c0*/  ISETP.GE.AND P6, PT, R120, RZ, PT ;  /* 0x000000ff7800720c */ /* 0x000fe20003fc6270 */
[----:B------:R-:W-:Y:S01]  /*69d0*/  IMAD.WIDE R220, R214, 0x4, R244 ;  /* 0x00000004d6dc7825 */ /* 0x000fe200078e02f4 */
[----:B------:R-:W-:-:S02]  /*69e0*/  SEL R120, R5, R67, !P2 ;  /* 0x0000004305787207 */ /* 0x000fc40005000000 */
[----:B------:R-:W-:Y:S01]  /*69f0*/  SEL R94, R5, R32, !P2 ;  /* 0x00000020055e7207 */ /* 0x000fe20005000000 */
[----:B------:R-:W-:Y:S01]  /*6a00*/  IMAD.MOV.U32 R32, RZ, RZ, R119 ;  /* 0x000000ffff207224 */ /* 0x000fe200078e0077 */
[----:B------:R-:W-:Y:S01]  /*6a10*/  @!P4 IADD3 R167, PT, PT, -R167, RZ, RZ ;  /* 0x000000ffa7a7c210 */ /* 0x000fe20007ffe1ff */
[----:B------:R-:W-:Y:S01]  /*6a20*/  IMAD R120, R120, UR13, RZ ;  /* 0x0000000d78787c24 */ /* 0x000fe2000f8e02ff */
[----:B------:R-:W1:Y:S01]  /*6a30*/  LDCU UR13, c[0x0][0x3a0] ;  /* 0x00007400ff0d77ac */ /* 0x000e620008000800 */
[----:B------:R-:W-:Y:S01]  /*6a40*/  @!P5 IMAD.MOV R163, RZ, RZ, -R163 ;  /* 0x000000ffffa3d224 */ /* 0x000fe200078e0aa3 */
[----:B------:R-:W-:Y:S01]  /*6a50*/  ISETP.GE.AND P4, PT, R92, RZ, PT ;  /* 0x000000ff5c00720c */ /* 0x000fe20003f86270 */
[----:B------:R-:W-:Y:S01]  /*6a60*/  @!P1 IMAD.MOV R32, RZ, RZ, -R32 ;  /* 0x000000ffff209224 */ /* 0x000fe200078e0a20 */
[----:B------:R-:W-:Y:S01]  /*6a70*/  ISETP.GE.AND P1, PT, R76, RZ, PT ;  /* 0x000000ff4c00720c */ /* 0x000fe20003f26270 */
[----:B------:R-:W-:Y:S01]  /*6a80*/  IMAD R94, R94, UR40, RZ ;  /* 0x000000285e5e7c24 */ /* 0x000fe2000f8e02ff */
[----:B------:R-:W-:Y:S01]  /*6a90*/  ISETP.GE.AND P5, PT, R166, RZ, PT ;  /* 0x000000ffa600720c */ /* 0x000fe20003fa6270 */
[----:B------:R-:W1:Y:S01]  /*6aa0*/  LDCU UR40, c[0x0][0x3b0] ;  /* 0x00007600ff2877ac */ /* 0x000e620008000800 */
[----:B------:R-:W-:Y:S01]  /*6ab0*/  ISETP.GE.AND P3, PT, R81, RZ, PT ;  /* 0x000000ff5100720c */ /* 0x000fe20003f66270 */
[----:B------:R-:W-:Y:S01]  /*6ac0*/  IMAD.WIDE R218, R214, 0x4, R242 ;  /* 0x00000004d6da7825 */ /* 0x000fe200078e02f2 */
[----:B------:R-:W-:-:S02]  /*6ad0*/  SEL R101, R5, R44, !P2 ;  /* 0x0000002c05657207 */ /* 0x000fc40005000000 */
[C---:B------:R-:W-:Y:S01]  /*6ae0*/  SEL R93, R5.reuse, R34, !P2 ;  /* 0x00000022055d7207 */ /* 0x040fe20005000000 */
[----:B------:R-:W-:Y:S01]  /*6af0*/  IMAD.MOV.U32 R34, RZ, RZ, R105 ;  /* 0x000000ffff227224 */ /* 0x000fe200078e0069 */
[C---:B------:R-:W-:Y:S01]  /*6b00*/  SEL R44, R5.reuse, R36, !P2 ;  /* 0x00000024052c7207 */ /* 0x040fe20005000000 */
[----:B------:R-:W-:Y:S01]  /*6b10*/  IMAD.MOV.U32 R36, RZ, RZ, R91 ;  /* 0x000000ffff247224 */ /* 0x000fe200078e005b */
[----:B------:R-:W-:Y:S01]  /*6b20*/  SEL R12, R5, R12, !P2 ;  /* 0x0000000c050c7207 */ /* 0x000fe20005000000 */
[----:B------:R-:W-:Y:S01]  /*6b30*/  IMAD R93, R93, UR32, RZ ;  /* 0x000000205d5d7c24 */ /* 0x000fe2000f8e02ff */
[C---:B------:R-:W-:Y:S01]  /*6b40*/  SEL R80, R5.reuse, R27, !P2 ;  /* 0x0000001b05507207 */ /* 0x040fe20005000000 */
[----:B------:R-:W-:Y:S01]  /*6b50*/  @!P1 IMAD.MOV R36, RZ, RZ, -R36 ;  /* 0x000000ffff249224 */ /* 0x000fe200078e0a24 */
[C---:B------:R-:W-:Y:S01]  /*6b60*/  SEL R59, R5.reuse, R41, !P2 ;  /* 0x00000029053b7207 */ /* 0x040fe20005000000 */
[----:B------:R-:W-:Y:S01]  /*6b70*/  IMAD R95, R12, UR48, RZ ;  /* 0x000000300c5f7c24 */ /* 0x000fe2000f8e02ff */
[----:B------:R-:W-:Y:S01]  /*6b80*/  SEL R27, R5, R48, !P2 ;  /* 0x00000030051b7207 */ /* 0x000fe20005000000 */
[----:B------:R-:W-:Y:S01]  /*6b90*/  IMAD R80, R80, UR51, RZ ;  /* 0x0000003350507c24 */ /* 0x000fe2000f8e02ff */
[----:B------:R-:W-:Y:S01]  /*6ba0*/  @!P4 IADD3 R34, PT, PT, -R34, RZ, RZ ;  /* 0x000000ff2222c210 */ /* 0x000fe20007ffe1ff */
[----:B------:R-:W-:Y:S01]  /*6bb0*/  IMAD R59, R59, UR30, RZ ;  /* 0x0000001e3b3b7c24 */ /* 0x000fe2000f8e02ff */
[C---:B------:R-:W-:Y:S01]  /*6bc0*/  SEL R61, R5.reuse, R18, !P2 ;  /* 0x00000012053d7207 */ /* 0x040fe20005000000 */
[----:B------:R-:W-:Y:S01]  /*6bd0*/  IMAD.MOV.U32 R18, RZ, RZ, R77 ;  /* 0x000000ffff127224 */ /* 0x000fe200078e004d */
[----:B------:R-:W-:Y:S01]  /*6be0*/  SEL R13, R5, R21, !P2 ;  /* 0x00000015050d7207 */ /* 0x000fe20005000000 */
[----:B------:R-:W2:Y:S01]  /*6bf0*/  LDCU UR30, c[0x0][0x3b0] ;  /* 0x00007600ff1e77ac */ /* 0x000ea20008000800 */
[----:B------:R-:W-:Y:S01]  /*6c00*/  @!P5 IADD3 R157, PT, PT, -R157, RZ, RZ ;  /* 0x000000ff9d9dd210 */ /* 0x000fe20007ffe1ff */
[----:B------:R-:W-:Y:S01]  /*6c10*/  IMAD R27, R27, UR28, RZ ;  /* 0x0000001c1b1b7c24 */ /* 0x000fe2000f8e02ff */
[----:B------:R-:W-:Y:S01]  /*6c20*/  ISETP.GE.AND P4, PT, R156, RZ, PT ;  /* 0x000000ff9c00720c */ /* 0x000fe20003f86270 */
[----:B------:R-:W-:Y:S01]  /*6c30*/  IMAD R13, R13, UR43, RZ ;  /* 0x0000002b0d0d7c24 */ /* 0x000fe2000f8e02ff */
[----:B------:R-:W-:Y:S01]  /*6c40*/  SEL R69, R5, R69, !P2 ;  /* 0x0000004505457207 */ /* 0x000fe20005000000 */
[----:B------:R-:W2:Y:S01]  /*6c50*/  LDCU UR28, c[0x0][0x3b0] ;  /* 0x00007600ff1c77ac */ /* 0x000ea20008000800 */
[----:B-1----:R-:W-:Y:S01]  /*6c60*/  ISETP.GE.AND P1, PT, R250, UR13, PT ;  /* 0x0000000dfa007c0c */ /* 0x002fe2000bf26270 */
[----:B------:R-:W-:Y:S01]  /*6c70*/  IMAD R61, R61, UR46, RZ ;  /* 0x0000002e3d3d7c24 */ /* 0x000fe2000f8e02ff */
[----:B------:R-:W-:Y:S01]  /*6c80*/  ISETP.GE.AND P5, PT, R162, RZ, PT ;  /* 0x000000ffa200720c */ /* 0x000fe20003fa6270 */
[----:B------:R-:W1:Y:S01]  /*6c90*/  LDCU UR13, c[0x0][0x3b0] ;  /* 0x00007600ff0d77ac */ /* 0x000e620008000800 */
[----:B------:R-:W-:Y:S01]  /*6ca0*/  SEL R12, R5, R38, !P2 ;  /* 0x00000026050c7207 */ /* 0x000fe20005000000 */
[----:B------:R-:W-:Y:S01]  /*6cb0*/  IMAD R44, R44, UR37, RZ ;  /* 0x000000252c2c7c24 */ /* 0x000fe2000f8e02ff */
[----:B------:R-:W-:Y:S01]  /*6cc0*/  MOV R38, R75 ;  /* 0x0000004b00267202 */ /* 0x000fe20000000f00 */
[----:B------:R-:W-:Y:S01]  /*6cd0*/  IMAD R75, R69, UR12, RZ ;  /* 0x0000000c454b7c24 */ /* 0x000fe2000f8e02ff */
[----:B------:R-:W-:Y:S01]  /*6ce0*/  SEL R0, R0, RZ, !P1 ;  /* 0x000000ff00007207 */ /* 0x000fe20004800000 */
[----:B------:R-:W1:Y:S01]  /*6cf0*/  LDCU UR43, c[0x0][0x3b0] ;  /* 0x00007600ff2b77ac */ /* 0x000e620008000800 */
[----:B------:R-:W-:Y:S01]  /*6d00*/  @!P3 IADD3 R18, PT, PT, -R18, RZ, RZ ;  /* 0x000000ff1212b210 */ /* 0x000fe20007ffe1ff */
[----:B------:R-:W-:Y:S01]  /*6d10*/  IMAD R101, R101, UR50, RZ ;  /* 0x0000003265657c24 */ /* 0x000fe2000f8e02ff */
[----:B------:R-:W-:Y:S01]  /*6d20*/  ISETP.GE.AND P3, PT, R78, RZ, PT ;  /* 0x000000ff4e00720c */ /* 0x000fe20003f66270 */
[----:B------:R-:W1:Y:S01]  /*6d30*/  LDCU UR12, c[0x0][0x3b0] ;  /* 0x00007600ff0c77ac */ /* 0x000e620008000800 */
[----:B------:R-:W-:Y:S01]  /*6d40*/  ISETP.NE.U32.AND P1, PT, R0, RZ, PT ;  /* 0x000000ff0000720c */ /* 0x000fe20003f25070 */
[----:B------:R-:W-:Y:S01]  /*6d50*/  IMAD.MOV.U32 R0, RZ, RZ, R145 ;  /* 0x000000ffff007224 */ /* 0x000fe200078e0091 */
[C---:B------:R-:W-:Y:S01]  /*6d60*/  SEL R10, R5.reuse, R10, !P2 ;  /* 0x0000000a050a7207 */ /* 0x040fe20005000000 */
[----:B------:R-:W-:Y:S01]  /*6d70*/  @!P5 IMAD.MOV R38, RZ, RZ, -R38 ;  /* 0x000000ffff26d224 */ /* 0x000fe200078e0a26 */
[C---:B------:R-:W-:Y:S01]  /*6d80*/  SEL R46, R5.reuse, R30, !P2 ;  /* 0x0000001e052e7207 */ /* 0x040fe20005000000 */
[----:B------:R-:W-:Y:S01]  /*6d90*/  @!P4 IMAD.MOV R0, RZ, RZ, -R0 ;  /* 0x000000ffff00c224 */ /* 0x000fe200078e0a00 */
[C---:B------:R-:W-:Y:S01]  /*6da0*/  SEL R30, R5.reuse, R31, !P2 ;  /* 0x0000001f051e7207 */ /* 0x040fe20005000000 */
[----:B------:R-:W-:Y:S01]  /*6db0*/  IMAD R31, R10, UR51, RZ ;  /* 0x000000330a1f7c24 */ /* 0x000fe2000f8e02ff */
[C---:B------:R-:W-:Y:S01]  /*6dc0*/  SEL R14, R5.reuse, R42, !P2 ;  /* 0x0000002a050e7207 */ /* 0x040fe20005000000 */
[----:B------:R-:W1:Y:S01]  /*6dd0*/  LDCU UR48, c[0x0][0x3b0] ;  /* 0x00007600ff3077ac */ /* 0x000e620008000800 */
[C---:B------:R-:W-:Y:S01]  /*6de0*/  SEL R23, R5.reuse, R23, !P2 ;  /* 0x0000001705177207 */ /* 0x040fe20005000000 */
[----:B------:R-:W-:Y:S01]  /*6df0*/  @!P3 IMAD.MOV R159, RZ, RZ, -R159 ;  /* 0x000000ffff9fb224 */ /* 0x000fe200078e0a9f */
[C---:B------:R-:W-:Y:S01]  /*6e00*/  SEL R42, R5.reuse, R56, !P2 ;  /* 0x00000038052a7207 */ /* 0x040fe20005000000 */
[----:B------:R-:W1:Y:S01]  /*6e10*/  LDCU UR32, c[0x0][0x3b0] ;  /* 0x00007600ff2077ac */ /* 0x000e620008000800 */
[----:B------:R-:W-:Y:S01]  /*6e20*/  SEL R10, R5, R57, !P2 ;  /* 0x00000039050a7207 */ /* 0x000fe20005000000 */
[----:B------:R-:W-:Y:S01]  /*6e30*/  IMAD R102, R23, UR42, RZ ;  /* 0x0000002a17667c24 */ /* 0x000fe2000f8e02ff */
[C---:B------:R-:W-:Y:S01]  /*6e40*/  SEL R91, R5.reuse, R68, !P2 ;  /* 0x00000044055b7207 */ /* 0x040fe20005000000 */
[----:B------:R-:W-:Y:S01]  /*6e50*/  IMAD R46, R46, UR51, RZ ;  /* 0x000000332e2e7c24 */ /* 0x000fe2000f8e02ff */
[C---:B------:R-:W-:Y:S01]  /*6e60*/  SEL R57, R5.reuse, R71, !P2 ;  /* 0x0000004705397207 */ /* 0x040fe20005000000 */
[----:B------:R-:W2:Y:S01]  /*6e70*/  LDCU UR46, c[0x0][0x3b0] ;  /* 0x00007600ff2e77ac */ /* 0x000ea20008000800 */
[----:B------:R-:W-:Y:S01]  /*6e80*/  SEL R56, R5, R85, !P2 ;  /* 0x0000005505387207 */ /* 0x000fe20005000000 */
[----:B------:R-:W-:Y:S01]  /*6e90*/  IMAD R91, R91, UR9, RZ ;  /* 0x000000095b5b7c24 */ /* 0x000fe2000f8e02ff */
[C---:B------:R-:W-:Y:S01]  /*6ea0*/  SEL R89, R5.reuse, R89, !P2 ;  /* 0x0000005905597207 */ /* 0x040fe20005000000 */
[----:B------:R-:W2:Y:S01]  /*6eb0*/  LDCU UR9, c[0x0][0x3b0] ;  /* 0x00007600ff0977ac */ /* 0x000ea20008000800 */
[----:B------:R-:W-:Y:S01]  /*6ec0*/  SEL R68, R5, R16, !P2 ;  /* 0x0000001005447207 */ /* 0x000fe20005000000 */
[----:B------:R-:W-:Y:S01]  /*6ed0*/  IMAD R57, R57, UR11, RZ ;  /* 0x0000000b39397c24 */ /* 0x000fe2000f8e02ff */
[C---:B------:R-:W-:Y:S01]  /*6ee0*/  SEL R105, R5.reuse, R66, !P2 ;  /* 0x0000004205697207 */ /* 0x040fe20005000000 */
[----:B------:R-:W2:Y:S01]  /*6ef0*/  LDCU UR11, c[0x0][0x3b0] ;  /* 0x00007600ff0b77ac */ /* 0x000ea20008000800 */
[C---:B------:R-:W-:Y:S01]  /*6f00*/  SEL R88, R5.reuse, R88, !P2 ;  /* 0x0000005805587207 */ /* 0x040fe20005000000 */
[----:B------:R-:W-:Y:S01]  /*6f10*/  IMAD R56, R56, UR75, RZ ;  /* 0x0000004b38387c24 */ /* 0x000fe2000f8e02ff */
[C---:B------:R-:W-:Y:S01]  /*6f20*/  SEL R97, R5.reuse, R97, !P2 ;  /* 0x0000006105617207 */ /* 0x040fe20005000000 */
[----:B-1----:R-:W-:Y:S01]  /*6f30*/  IMAD R68, R68, UR32, RZ ;  /* 0x0000002044447c24 */ /* 0x002fe2000f8e02ff */
[C---:B------:R-:W-:Y:S01]  /*6f40*/  SEL R71, R5.reuse, R126, !P2 ;  /* 0x0000007e05477207 */ /* 0x040fe20005000000 */
[----:B------:R-:W1:Y:S01]  /*6f50*/  LDCU UR50, c[0x0][0x3b0] ;  /* 0x00007600ff3277ac */ /* 0x000e620008000800 */
[C---:B------:R-:W-:Y:S01]  /*6f60*/  SEL R85, R5.reuse, R142, !P2 ;  /* 0x0000008e05557207 */ /* 0x040fe20005000000 */
[----:B------:R-:W-:Y:S01]  /*6f70*/  IMAD R42, R42, UR17, RZ ;  /* 0x000000112a2a7c24 */ /* 0x000fe2000f8e02ff */
[----:B------:R-:W-:Y:S01]  /*6f80*/  SEL R16, R5, R20, !P2 ;  /* 0x0000001405107207 */ /* 0x000fe20005000000 */
[----:B------:R-:W-:Y:S01]  /*6f90*/  IMAD R71, R71, UR76, RZ ;  /* 0x0000004c47477c24 */ /* 0x000fe2000f8e02ff */
[C---:B------:R-:W-:Y:S01]  /*6fa0*/  SEL R145, R5.reuse, R4, !P2 ;  /* 0x0000000405917207 */ /* 0x040fe20005000000 */
[----:B------:R-:W1:Y:S01]  /*6fb0*/  LDCU UR17, c[0x0][0x3b0] ;  /* 0x00007600ff1177ac */ /* 0x000e620008000800 */
[C---:B------:R-:W-:Y:S01]  /*6fc0*/  SEL R111, R5.reuse, R111, !P2 ;  /* 0x0000006f056f7207 */ /* 0x040fe20005000000 */
[----:B------:R-:W-:Y:S01]  /*6fd0*/  IMAD R30, R30, UR51, RZ ;  /* 0x000000331e1e7c24 */ /* 0x000fe2000f8e02ff */
[C---:B------:R-:W-:Y:S01]  /*6fe0*/  SEL R126, R5.reuse, R141, !P2 ;  /* 0x0000008d057e7207 */ /* 0x040fe20005000000 */
[----:B------:R-:W1:Y:S01]  /*6ff0*/  LDCU UR37, c[0x0][0x3b0] ;  /* 0x00007600ff2577ac */ /* 0x000e620008000800 */
[C---:B------:R-:W-:Y:S01]  /*7000*/  SEL R66, R5.reuse, R24, !P2 ;  /* 0x0000001805427207 */ /* 0x040fe20005000000 */
[----:B------:R-:W-:Y:S01]  /*7010*/  IMAD R14, R14, UR51, RZ ;  /* 0x000000330e0e7c24 */ /* 0x000fe2000f8e02ff */
[C---:B------:R-:W-:Y:S01]  /*7020*/  SEL R142, R5.reuse, R0, !P2 ;  /* 0x00000000058e7207 */ /* 0x040fe20005000000 */
[----:B---3--:R-:W-:Y:S01]  /*7030*/  IMAD R12, R12, UR35, RZ ;  /* 0x000000230c0c7c24 */ /* 0x008fe2000f8e02ff */
[C---:B------:R-:W-:Y:S01]  /*7040*/  SEL R4, R5.reuse, R90, !P2 ;  /* 0x0000005a05047207 */ /* 0x040fe20005000000 */
[----:B------:R-:W-:Y:S01]  /*7050*/  IMAD R10, R10, UR15, RZ ;  /* 0x0000000f0a0a7c24 */ /* 0x000fe2000f8e02ff */
[C---:B------:R-:W-:Y:S01]  /*7060*/  SEL R140, R5.reuse, R140, !P2 ;  /* 0x0000008c058c7207 */ /* 0x040fe20005000000 */
[----:B------:R-:W3:Y:S01]  /*7070*/  LDCU UR35, c[0x0][0x3b0] ;  /* 0x00007600ff2377ac */ /* 0x000ee20008000800 */
[----:B------:R-:W-:Y:S01]  /*7080*/  SEL R141, R5, R38, !P2 ;  /* 0x00000026058d7207 */ /* 0x000fe20005000000 */
[----:B------:R-:W-:Y:S01]  /*7090*/  IMAD R105, R105, UR14, RZ ;  /* 0x0000000e69697c24 */ /* 0x000fe2000f8e02ff */
[C---:B------:R-:W-:Y:S01]  /*70a0*/  SEL R11, R5.reuse, R49, !P2 ;  /* 0x00000031050b7207 */ /* 0x040fe20005000000 */
[----:B------:R-:W1:Y:S01]  /*70b0*/  LDCU UR15, c[0x0][0x3b0] ;  /* 0x00007600ff0f77ac */ /* 0x000e620008000800 */
[----:B------:R-:W-:Y:S01]  /*70c0*/  SEL R23, R5, R107, !P2 ;  /* 0x0000006b05177207 */ /* 0x000fe20005000000 */
[----:B------:R-:W-:Y:S01]  /*70d0*/  IMAD R107, R89, UR71, RZ ;  /* 0x00000047596b7c24 */ /* 0x000fe2000f8e02ff */
[----:B------:R-:W-:Y:S01]  /*70e0*/  SEL R21, R5, R129, !P2 ;  /* 0x0000008105157207 */ /* 0x000fe20005000000 */
[----:B------:R-:W-:Y:S01]  /*70f0*/  IMAD R89, R97, UR69, RZ ;  /* 0x0000004561597c24 */ /* 0x000fe2000f8e02ff */
[C---:B------:R-:W-:Y:S01]  /*7100*/  SEL R138, R5.reuse, R138, !P2 ;  /* 0x0000008a058a7207 */ /* 0x040fe20005000000 */
[----:B--2---:R-:W-:Y:S01]  /*7110*/  IMAD R97, R66, UR28, RZ ;  /* 0x0000001c42617c24 */ /* 0x004fe2000f8e02ff */
[----:B------:R-:W-:Y:S01]  /*7120*/  SEL R117, R5, R26, !P2 ;  /* 0x0000001a05757207 */ /* 0x000fe20005000000 */
[----:B------:R-:W-:Y:S01]  /*7130*/  IMAD R66, R141, UR12, RZ ;  /* 0x0000000c8d427c24 */ /* 0x000fe2000f8e02ff */
[----:B------:R-:W-:Y:S01]  /*7140*/  ISETP.GE.AND P3, PT, R118, RZ, PT ;  /* 0x000000ff7600720c */ /* 0x000fe20003f66270 */
[----:B------:R-:W-:Y:S01]  /*7150*/  IMAD R23, R23, UR65, RZ ;  /* 0x0000004117177c24 */ /* 0x000fe2000f8e02ff */
[C---:B------:R-:W-:Y:S01]  /*7160*/  SEL R49, R5.reuse, R8, !P2 ;  /* 0x0000000805317207 */ /* 0x040fe20005000000 */
[----:B------:R-:W-:Y:S01]  /*7170*/  IMAD R8, R88, UR72, RZ ;  /* 0x0000004858087c24 */ /* 0x000fe2000f8e02ff */
[C---:B------:R-:W-:Y:S01]  /*7180*/  SEL R129, R5.reuse, R34, !P2 ;  /* 0x0000002205817207 */ /* 0x040fe20005000000 */
[----:B------:R-:W-:Y:S01]  /*7190*/  IMAD R34, R16, UR30, RZ ;  /* 0x0000001e10227c24 */ /* 0x000fe2000f8e02ff */
[----:B------:R-:W-:Y:S01]  /*71a0*/  SEL R115, R5, R19, !P2 ;  /* 0x0000001305737207 */ /* 0x000fe20005000000 */
[----:B------:R-:W-:Y:S01]  /*71b0*/  IMAD R88, R111, UR61, RZ ;  /* 0x0000003d6f587c24 */ /* 0x000fe2000f8e02ff */
[C---:B------:R-:W-:Y:S01]  /*71c0*/  SEL R118, R5.reuse, R39, !P2 ;  /* 0x0000002705767207 */ /* 0x040fe20005000000 */
[----:B------:R-:W-:Y:S01]  /*71d0*/  IMAD R16, R142, UR13, RZ ;  /* 0x0000000d8e107c24 */ /* 0x000fe2000f8e02ff */
[C---:B------:R-:W-:Y:S01]  /*71e0*/  SEL R19, R5.reuse, R122, !P2 ;  /* 0x0000007a05137207 */ /* 0x040fe20005000000 */
[----:B------:R-:W-:Y:S01]  /*71f0*/  IMAD R122, R4, UR70, RZ ;  /* 0x00000046047a7c24 */ /* 0x000fe2000f8e02ff */
[C---:B------:R-:W-:Y:S01]  /*7200*/  SEL R69, R5.reuse, R143, !P2 ;  /* 0x0000008f05457207 */ /* 0x040fe20005000000 */
[----:B------:R-:W-:Y:S01]  /*7210*/  IMAD R111, R140, UR43, RZ ;  /* 0x0000002b8c6f7c24 */ /* 0x000fe2000f8e02ff */
[----:B------:R-:W-:Y:S01]  /*7220*/  SEL R52, R5, R52, !P2 ;  /* 0x0000003405347207 */ /* 0x000fe20005000000 */
[----:B------:R-:W-:Y:S01]  /*7230*/  IMAD.WIDE R142, R139, 0x4, R62 ;  /* 0x000000048b8e7825 */ /* 0x000fe200078e023e */
[C---:B------:R-:W-:Y:S01]  /*7240*/  SEL R92, R5.reuse, R50, !P2 ;  /* 0x00000032055c7207 */ /* 0x040fe20005000000 */
[----:B------:R-:W2:Y:S01]  /*7250*/  LDCU UR42, c[0x0][0x3b0] ;  /* 0x00007600ff2a77ac */ /* 0x000ea20008000800 */
[----:B------:R-:W-:Y:S01]  /*7260*/  SEL R83, R5, R83, !P2 ;  /* 0x0000005305537207 */ /* 0x000fe20005000000 */
[----:B------:R-:W-:Y:S01]  /*7270*/  IMAD R4, R138, UR44, RZ ;  /* 0x0000002c8a047c24 */ /* 0x000fe2000f8e02ff */
[----:B------:R1:W-:Y:S01]  /*7280*/  STL.64 [R1+0xc50], R142 ;  /* 0x000c508e01007387 */ /* 0x0003e20000100a00 */
[----:B------:R-:W-:Y:S01]  /*7290*/  IMAD.WIDE R140, R139, 0x4, R2 ;  /* 0x000000048b8c7825 */ /* 0x000fe200078e0202 */
[C---:B------:R-:W-:Y:S01]  /*72a0*/  SEL R87, R5.reuse, R87, !P2 ;  /* 0x0000005705577207 */ /* 0x040fe20005000000 */
[----:B------:R-:W2:Y:S01]  /*72b0*/  LDCU UR14, c[0x0][0x3b0] ;  /* 0x00007600ff0e77ac */ /* 0x000ea20008000800 */
[----:B------:R-:W-:Y:S01]  /*72c0*/  SEL R125, R5, R125, !P2 ;  /* 0x0000007d057d7207 */ /* 0x000fe20005000000 */
[----:B------:R-:W-:Y:S01]  /*72d0*/  IMAD R117, R117, UR41, RZ ;  /* 0x0000002975757c24 */ /* 0x000fe2000f8e02ff */
[----:B------:R3:W-:Y:S01]  /*72e0*/  STL.64 [R1+0xc48], R140 ;  /* 0x000c488c01007387 */ /* 0x0007e20000100a00 */
[--C-:B------:R-:W-:Y:S01]  /*72f0*/  IMAD.WIDE R138, R96, 0x4, R62.reuse ;  /* 0x00000004608a7825 */ /* 0x100fe200078e023e */
[----:B------:R-:W2:Y:S01]  /*7300*/  LDCU UR41, c[0x0][0x3b0] ;  /* 0x00007600ff2977ac */ /* 0x000ea20008000800 */
[----:B------:R-:W-:Y:S01]  /*7310*/  SEL R77, R5, R40, !P2 ;  /* 0x00000028054d7207 */ /* 0x000fe20005000000 */
[----:B------:R-:W2:Y:S01]  /*7320*/  LDC R156, c[0x0][0x3a0] ;  /* 0x0000e800ff9c7b82 */ /* 0x000ea20000000800 */
[----:B------:R-:W-:Y:S01]  /*7330*/  IMAD R118, R118, UR33, RZ ;  /* 0x0000002176767c24 */ /* 0x000fe2000f8e02ff */
[----:B------:R-:W2:Y:S01]  /*7340*/  LDCU UR33, c[0x0][0x3b0] ;  /* 0x00007600ff2177ac */ /* 0x000ea20008000800 */
[----:B-1----:R-:W-:Y:S01]  /*7350*/  IMAD.WIDE R142, R95, 0x4, R62 ;  /* 0x000000045f8e7825 */ /* 0x002fe200078e023e */
[----:B------:R1:W-:Y:S01]  /*7360*/  STL.64 [R1+0xc08], R138 ;  /* 0x000c088a01007387 */ /* 0x0003e20000100a00 */
[----:B------:R-:W-:-:S02]  /*7370*/  SEL R40, R5, R86, !P2 ;  /* 0x0000005605287207 */ /* 0x000fc40005000000 */
[----:B------:R-:W-:Y:S01]  /*7380*/  IMAD R119, R52, UR21, RZ ;  /* 0x0000001534777c24 */ /* 0x000fe2000f8e02ff */
[----:B------:R-:W2:Y:S01]  /*7390*/  LDCU UR21, c[0x0][0x3b0] ;  /* 0x00007600ff1577ac */ /* 0x000ea20008000800 */
[--C-:B---3--:R-:W-:Y:S01]  /*73a0*/  IMAD.WIDE R140, R94, 0x4, R62.reuse ;  /* 0x000000045e8c7825 */ /* 0x108fe200078e023e */
[----:B------:R3:W-:Y:S01]  /*73b0*/  STL.64 [R1+0xbc8], R142 ;  /* 0x000bc88e01007387 */ /* 0x0007e20000100a00 */
[----:B------:R-:W-:Y:S02]  /*73c0*/  SEL R74, R5, R74, !P2 ;  /* 0x0000004a054a7207 */ /* 0x000fe40005000000 */
[----:B------:R-:W-:Y:S01]  /*73d0*/  IMAD R92, R92, UR20, RZ ;  /* 0x000000145c5c7c24 */ /* 0x000fe2000f8e02ff */
[----:B------:R4:W-:Y:S01]  /*73e0*/  STL.64 [R1+0xb88], R140 ;  /* 0x000b888c01007387 */ /* 0x0009e20000100a00 */
[----:B------:R-:W-:Y:S01]  /*73f0*/  IMAD R90, R83, UR77, RZ ;  /* 0x0000004d535a7c24 */ /* 0x000fe2000f8e02ff */
[----:B------:R-:W-:Y:S01]  /*7400*/  SEL R86, R5, R133, !P2 ;  /* 0x0000008505567207 */ /* 0x000fe20005000000 */
[--C-:B-1----:R-:W-:Y:S01]  /*7410*/  IMAD.WIDE R138, R93, 0x4, R62.reuse ;  /* 0x000000045d8a7825 */ /* 0x102fe200078e023e */
[C---:B------:R-:W-:Y:S01]  /*7420*/  SEL R84, R5.reuse, R84, !P2 ;  /* 0x0000005405547207 */ /* 0x040fe20005000000 */
[----:B------:R-:W1:Y:S01]  /*7430*/  LDCU UR20, c[0x0][0x3b0] ;  /* 0x00007600ff1477ac */ /* 0x000e620008000800 */
[----:B------:R-:W-:Y:S01]  /*7440*/  SEL R39, R5, R106, !P2 ;  /* 0x0000006a05277207 */ /* 0x000fe20005000000 */
[----:B------:R-:W-:Y:S01]  /*7450*/  IMAD R24, R87, UR73, RZ ;  /* 0x0000004957187c24 */ /* 0x000fe2000f8e02ff */
[----:B------:R5:W-:Y:S01]  /*7460*/  STL.64 [R1+0xb48], R138 ;  /* 0x000b488a01007387 */ /* 0x000be20000100a00 */
[----:B---3--:R-:W-:Y:S01]  /*7470*/  IMAD.WIDE R142, R92, 0x4, R62 ;  /* 0x000000045c8e7825 */ /* 0x008fe200078e023e */
[----:B------:R-:W-:-:S02]  /*7480*/  SEL R26, R5, R55, !P2 ;  /* 0x00000037051a7207 */ /* 0x000fc40005000000 */
[----:B------:R-:W-:Y:S01]  /*7490*/  SEL R82, R5, R82, !P2 ;  /* 0x0000005205527207 */ /* 0x000fe20005000000 */
[--C-:B----4-:R-:W-:Y:S01]  /*74a0*/  IMAD.WIDE R140, R91, 0x4, R62.reuse ;  /* 0x000000045b8c7825 */ /* 0x110fe200078e023e */
[----:B------:R3:W-:Y:S01]  /*74b0*/  STL.64 [R1+0xb08], R142 ;  /* 0x000b088e01007387 */ /* 0x0007e20000100a00 */
[----:B------:R-:W-:Y:S02]  /*74c0*/  SEL R55, R5, R99, !P2 ;  /* 0x0000006305377207 */ /* 0x000fe40005000000 */
[----:B------:R-:W-:Y:S01]  /*74d0*/  IMAD R87, R125, UR53, RZ ;  /* 0x000000357d577c24 */ /* 0x000fe2000f8e02ff */
[----:B------:R4:W-:Y:S01]  /*74e0*/  STL.64 [R1+0xac8], R140 ;  /* 0x000ac88c01007387 */ /* 0x0009e20000100a00 */
[----:B-----5:R-:W-:Y:S01]  /*74f0*/  IMAD R106, R74, UR6, RZ ;  /* 0x000000064a6a7c24 */ /* 0x020fe2000f8e02ff */
[C---:B------:R-:W-:Y:S01]  /*7500*/  SEL R169, R5.reuse, R169, !P2 ;  /* 0x000000a905a97207 */ /* 0x040fe20005000000 */
[--C-:B------:R-:W-:Y:S01]  /*7510*/  IMAD.WIDE R138, R90, 0x4, R62.reuse ;  /* 0x000000045a8a7825 */ /* 0x100fe200078e023e */
[C---:B------:R-:W-:Y:S01]  /*7520*/  SEL R99, R5.reuse, R36, !P2 ;  /* 0x0000002405637207 */ /* 0x040fe20005000000 */
[----:B------:R-:W5:Y:S01]  /*7530*/  LDCU UR6, c[0x0][0x3b0] ;  /* 0x00007600ff0677ac */ /* 0x000f620008000800 */
[----:B------:R-:W-:Y:S01]  /*7540*/  SEL R81, R5, R7, !P2 ;  /* 0x0000000705517207 */ /* 0x000fe20005000000 */
[----:B------:R-:W-:Y:S01]  /*7550*/  IMAD R86, R86, UR49, RZ ;  /* 0x0000003156567c24 */ /* 0x000fe2000f8e02ff */
[----:B------:R1:W-:Y:S01]  /*7560*/  STL.64 [R1+0xa88], R138 ;  /* 0x000a888a01007387 */ /* 0x0003e20000100a00 */
[----:B---3--:R-:W-:Y:S01]  /*7570*/  IMAD.WIDE R142, R89, 0x4, R62 ;  /* 0x00000004598e7825 */ /* 0x008fe200078e023e */
[----:B------:R-:W-:-:S02]  /*7580*/  SEL R100, R5, R17, !P2 ;  /* 0x0000001105647207 */ /* 0x000fc40005000000 */
[C---:B------:R-:W-:Y:S01]  /*7590*/  SEL R17, R5.reuse, R121, !P2 ;  /* 0x0000007905117207 */ /* 0x040fe20005000000 */
[--C-:B----4-:R-:W-:Y:S01]  /*75a0*/  IMAD.WIDE R140, R88, 0x4, R62.reuse ;  /* 0x00000004588c7825 */ /* 0x110fe200078e023e */
[----:B------:R3:W-:Y:S01]  /*75b0*/  STL.64 [R1+0xa30], R142 ;  /* 0x000a308e01007387 */ /* 0x0007e20000100a00 */
[----:B------:R-:W-:Y:S02]  /*75c0*/  SEL R78, R5, R33, !P2 ;  /* 0x00000021054e7207 */ /* 0x000fe40005000000 */
[----:B------:R-:W-:Y:S01]  /*75d0*/  IMAD R74, R84, UR52, RZ ;  /* 0x00000034544a7c24 */ /* 0x000fe2000f8e02ff */
[----:B------:R4:W-:Y:S01]  /*75e0*/  STL.64 [R1+0x9f0], R140 ;  /* 0x0009f08c01007387 */ /* 0x0009e20000100a00 */
[----:B--2---:R-:W-:Y:S01]  /*75f0*/  IMAD R85, R85, UR41, RZ ;  /* 0x0000002955557c24 */ /* 0x004fe2000f8e02ff */
[----:B------:R-:W-:Y:S01]  /*7600*/  SEL R76, R5, R53, !P2 ;  /* 0x00000035054c7207 */ /* 0x000fe20005000000 */
[----:B-1----:R-:W-:Y:S01]  /*7610*/  IMAD.WIDE R138, R87, 0x4, R62 ;  /* 0x00000004578a7825 */ /* 0x002fe200078e023e */
[----:B------:R-:W-:-:S02]  /*7620*/  SEL R47, R5, R9, !P2 ;  /* 0x00000009052f7207 */ /* 0x000fc40005000000 */
[----:B------:R-:W-:Y:S01]  /*7630*/  SEL R9, R5, R73, !P2 ;  /* 0x0000004905097207 */ /* 0x000fe20005000000 */
[----:B------:R-:W-:Y:S01]  /*7640*/  IMAD R84, R49, UR33, RZ ;  /* 0x0000002131547c24 */ /* 0x000fe2000f8e02ff */
[----:B------:R1:W-:Y:S01]  /*7650*/  STL.64 [R1+0x730], R138 ;  /* 0x0007308a01007387 */ /* 0x0003e20000100a00 */
[--C-:B---3--:R-:W-:Y:S01]  /*7660*/  IMAD.WIDE R142, R86, 0x4, R62.reuse ;  /* 0x00000004568e7825 */ /* 0x108fe200078e023e */
[C---:B------:R-:W-:Y:S02]  /*7670*/  SEL R41, R5.reuse, R72, !P2 ;  /* 0x0000004805297207 */ /* 0x040fe40005000000 */
[----:B------:R-:W-:Y:S01]  /*7680*/  SEL R73, R5, R98, !P2 ;  /* 0x0000006205497207 */ /* 0x000fe20005000000 */
[--C-:B----4-:R-:W-:Y:S01]  /*7690*/  IMAD.WIDE R140, R85, 0x4, R62.reuse ;  /* 0x00000004558c7825 */ /* 0x110fe200078e023e */
[----:B------:R2:W-:Y:S01]  /*76a0*/  STL.64 [R1+0x6b0], R142 ;  /* 0x0006b08e01007387 */ /* 0x0005e20000100a00 */
[----:B------:R-:W-:Y:S02]  /*76b0*/  SEL R72, R5, R112, !P2 ;  /* 0x0000007005487207 */ /* 0x000fe40005000000 */
[----:B------:R-:W-:Y:S01]  /*76c0*/  IMAD R121, R82, UR5, RZ ;  /* 0x0000000552797c24 */ /* 0x000fe2000f8e02ff */
[----:B------:R3:W-:Y:S01]  /*76d0*/  STL.64 [R1+0x630], R140 ;  /* 0x0006308c01007387 */ /* 0x0007e20000100a00 */
[----:B------:R-:W-:Y:S01]  /*76e0*/  IMAD R83, R169, UR21, RZ ;  /* 0x00000015a9537c24 */ /* 0x000fe2000f8e02ff */
[C---:B------:R-:W-:Y:S01]  /*76f0*/  SEL R45, R5.reuse, R25, !P2 ;  /* 0x00000019052d7207 */ /* 0x040fe20005000000 */
[--C-:B-1----:R-:W-:Y:S01]  /*7700*/  IMAD.WIDE R138, R84, 0x4, R62.reuse ;  /* 0x00000004548a7825 */ /* 0x102fe200078e023e */
[C---:B------:R-:W-:Y:S01]  /*7710*/  SEL R25, R5.reuse, R70, !P2 ;  /* 0x0000004605197207 */ /* 0x040fe20005000000 */
[----:B------:R-:W1:Y:S01]  /*7720*/  S2UR UR5, SR_CgaCtaId ;  /* 0x00000000000579c3 */ /* 0x000e620000008800 */
[----:B------:R-:W-:Y:S01]  /*7730*/  SEL R70, R5, R134, !P2 ;  /* 0x0000008605467207 */ /* 0x000fe20005000000 */
[----:B------:R-:W-:Y:S01]  /*7740*/  IMAD R82, R99, UR9, RZ ;  /* 0x0000000963527c24 */ /* 0x000fe2000f8e02ff */
[----:B------:R4:W-:Y:S01]  /*7750*/  STL.64 [R1+0x5b0], R138 ;  /* 0x0005b08a01007387 */ /* 0x0009e20000100a00 */
[----:B------:R-:W-:Y:S01]  /*7760*/  IMAD R81, R81, UR51, RZ ;  /* 0x0000003351517c24 */ /* 0x000fe2000f8e02ff */
[----:B------:R-:W-:Y:S01]  /*7770*/  SEL R67, R5, R163, !P2 ;  /* 0x000000a305437207 */ /* 0x000fe20005000000 */
[--C-:B--2---:R-:W-:Y:S01]  /*7780*/  IMAD.WIDE R142, R83, 0x4, R62.reuse ;  /* 0x00000004538e7825 */ /* 0x104fe200078e023e */
[C---:B------:R-:W-:Y:S01]  /*7790*/  SEL R60, R5.reuse, R28, !P2 ;  /* 0x0000001c053c7207 */ /* 0x040fe20005000000 */
[----:B------:R-:W2:Y:S01]  /*77a0*/  LDC R134, c[0x0][0x3a0] ;  /* 0x0000e800ff867b82 */ /* 0x000ea20000000800 */
[C---:B------:R-:W-:Y:S01]  /*77b0*/  SEL R58, R5.reuse, R54, !P2 ;  /* 0x00000036053a7207 */ /* 0x040fe20005000000 */
[----:B---3--:R-:W-:Y:S01]  /*77c0*/  IMAD.WIDE R140, R82, 0x4, R62 ;  /* 0x00000004528c7825 */ /* 0x008fe200078e023e */
[----:B------:R3:W-:Y:S01]  /*77d0*/  STL.64 [R1+0x530], R142 ;  /* 0x0005308e01007387 */ /* 0x0007e20000100a00 */
[----:B------:R-:W-:-:S02]  /*77e0*/  SEL R54, R5, R113, !P2 ;  /* 0x0000007105367207 */ /* 0x000fc40005000000 */
[----:B------:R-:W-:Y:S01]  /*77f0*/  IMAD R78, R78, UR39, RZ ;  /* 0x000000274e4e7c24 */ /* 0x000fe2000f8e02ff */
[----:B------:R1:W-:Y:S01]  /*7800*/  STL.64 [R1+0x4b0], R140 ;  /* 0x0004b08c01007387 */ /* 0x0003e20000100a00 */
[--C-:B----4-:R-:W-:Y:S01]  /*7810*/  IMAD.WIDE R138, R81, 0x4, R62.reuse ;  /* 0x00000004518a7825 */ /* 0x110fe200078e023e */
[----:B------:R-:W4:Y:S01]  /*7820*/  LDCU UR39, c[0x0][0x3b0] ;  /* 0x00007600ff2777ac */ /* 0x000f220008000800 */
[----:B------:R-:W-:Y:S02]  /*7830*/  SEL R53, R5, R127, !P2 ;  /* 0x0000007f05357207 */ /* 0x000fe40005000000 */
[----:B------:R-:W-:Y:S01]  /*7840*/  IMAD R77, R77, UR31, RZ ;  /* 0x0000001f4d4d7c24 */ /* 0x000fe2000f8e02ff */
[----:B------:R5:W-:Y:S01]  /*7850*/  STL.64 [R1+0xc40], R138 ;  /* 0x000c408a01007387 */ /* 0x000be20000100a00 */
[----:B------:R-:W-:Y:S01]  /*7860*/  IMAD R76, R76, UR19, RZ ;  /* 0x000000134c4c7c24 */ /* 0x000fe2000f8e02ff */
[----:B------:R-:W2:Y:S01]  /*7870*/  LDCU UR31, c[0x0][0x3b0] ;  /* 0x00007600ff1f77ac */ /* 0x000ea20008000800 */
[--C-:B---3--:R-:W-:Y:S01]  /*7880*/  IMAD.WIDE R142, R80, 0x4, R62.reuse ;  /* 0x00000004508e7825 */ /* 0x108fe200078e023e */
[----:B------:R-:W-:Y:S01]  /*7890*/  SEL R52, R5, R135, !P2 ;  /* 0x0000008705347207 */ /* 0x000fe20005000000 */
[----:B------:R-:W3:Y:S02]  /*78a0*/  LDCU UR19, c[0x0][0x3b0] ;  /* 0x00007600ff1377ac */ /* 0x000ee40008000800 */
[--C-:B-1----:R-:W-:Y:S01]  /*78b0*/  IMAD.WIDE R140, R79, 0x4, R62.reuse ;  /* 0x000000044f8c7825 */ /* 0x102fe200078e023e */
[----:B------:R1:W-:Y:S01]  /*78c0*/  STL.64 [R1+0xc00], R142 ;  /* 0x000c008e01007387 */ /* 0x0003e20000100a00 */
[----:B------:R-:W-:Y:S01]  /*78d0*/  SEL R104, R5, R51, !P2 ;  /* 0x0000003305687207 */ /* 0x000fe20005000000 */
[----:B------:R-:W2:Y:S01]  /*78e0*/  LDC R135, c[0x0][0x3a0] ;  /* 0x0000e800ff877b82 */ /* 0x000ea20000000800 */
[----:B------:R-:W-:Y:S01]  /*78f0*/  IMAD R73, R73, UR68, RZ ;  /* 0x0000004449497c24 */ /* 0x000fe2000f8e02ff */
[----:B------:R3:W-:Y:S01]  /*7900*/  STL.64 [R1+0xbc0], R140 ;  /* 0x000bc08c01007387 */ /* 0x0007e20000100a00 */
[----:B-----5:R-:W-:Y:S01]  /*7910*/  IMAD.WIDE R138, R78, 0x4, R62 ;  /* 0x000000044e8a7825 */ /* 0x020fe200078e023e */
[----:B------:R-:W-:-:S02]  /*7920*/  SEL R51, R5, R144, !P2 ;  /* 0x0000009005337207 */ /* 0x000fc40005000000 */
[C---:B------:R-:W-:Y:S01]  /*7930*/  SEL R50, R5.reuse, R18, !P2 ;  /* 0x0000001205327207 */ /* 0x040fe20005000000 */
[----:B------:R-:W-:Y:S01]  /*7940*/  IMAD R72, R72, UR60, RZ ;  /* 0x0000003c48487c24 */ /* 0x000fe2000f8e02ff */
[----:B------:R5:W-:Y:S01]  /*7950*/  STL.64 [R1+0xb80], R138 ;  /* 0x000b808a01007387 */ /* 0x000be20000100a00 */
[----:B------:R-:W-:Y:S01]  /*7960*/  IMAD R70, R70, UR48, RZ ;  /* 0x0000003046467c24 */ /* 0x000fe2000f8e02ff */
[----:B------:R-:W-:Y:S01]  /*7970*/  SEL R48, R5, R137, !P2 ;  /* 0x0000008905307207 */ /* 0x000fe20005000000 */
[--C-:B-1----:R-:W-:Y:S01]  /*7980*/  IMAD.WIDE R142, R77, 0x4, R62.reuse ;  /* 0x000000044d8e7825 */ /* 0x102fe200078e023e */
[C---:B------:R-:W-:Y:S01]  /*7990*/  SEL R43, R5.reuse, R43, !P2 ;  /* 0x0000002b052b7207 */ /* 0x040fe20005000000 */
[----:B------:R-:W1:Y:S01]  /*79a0*/  LDC R137, c[0x0][0x3a0] ;  /* 0x0000e800ff897b82 */ /* 0x000e620000000800 */
[C---:B------:R-:W-:Y:S01]  /*79b0*/  SEL R28, R5.reuse, R37, !P2 ;  /* 0x00000025051c7207 */ /* 0x040fe20005000000 */
[----:B---3--:R-:W-:Y:S01]  /*79c0*/  IMAD.WIDE R140, R76, 0x4, R62 ;  /* 0x000000044c8c7825 */ /* 0x008fe200078e023e */
[----:B------:R3:W-:Y:S01]  /*79d0*/  STL.64 [R1+0xb40], R142 ;  /* 0x000b408e01007387 */ /* 0x0007e20000100a00 */
[----:B------:R-:W-:-:S02]  /*79e0*/  SEL R114, R5, R114, !P2 ;  /* 0x0000007205727207 */ /* 0x000fc40005000000 */
[----:B------:R-:W-:Y:S01]  /*79f0*/  IMAD R69, R69, UR40, RZ ;  /* 0x0000002845457c24 */ /* 0x000fe2000f8e02ff */
[----:B------:R4:W-:Y:S01]  /*7a00*/  STL.64 [R1+0xb00], R140 ;  /* 0x000b008c01007387 */ /* 0x0009e20000100a00 */
[----:B-----5:R-:W-:Y:S01]  /*7a10*/  IMAD.WIDE R138, R75, 0x4, R62 ;  /* 0x000000044b8a7825 */ /* 0x020fe200078e023e */
[C---:B------:R-:W-:Y:S02]  /*7a20*/  SEL R37, R5.reuse, R128, !P2 ;  /* 0x0000008005257207 */ /* 0x040fe40005000000 */
[C---:B------:R-:W-:Y:S01]  /*7a30*/  SEL R103, R5.reuse, R35, !P2 ;  /* 0x0000002305677207 */ /* 0x040fe20005000000 */
[----:B------:R-:W-:Y:S01]  /*7a40*/  @!P3 IMAD.MOV R161, RZ, RZ, -R161 ;  /* 0x000000ffffa1b224 */ /* 0x000fe200078e0aa1 */
[----:B------:R5:W-:Y:S01]  /*7a50*/  STL.64 [R1+0xac0], R138 ;  /* 0x000ac08a01007387 */ /* 0x000be20000100a00 */
[----:B------:R-:W-:Y:S01]  /*7a60*/  ISETP.GE.AND P3, PT, R168, RZ, PT ;  /* 0x000000ffa800720c */ /* 0x000fe20003f66270 */
[----:B---3--:R-:W-:Y:S01]  /*7a70*/  IMAD.WIDE R142, R74, 0x4, R62 ;  /* 0x000000044a8e7825 */ /* 0x008fe200078e023e */
[----:B------:R-:W-:-:S02]  /*7a80*/  SEL R35, R5, R136, !P2 ;  /* 0x0000008805237207 */ /* 0x000fc40005000000 */
[----:B------:R-:W-:Y:S01]  /*7a90*/  SEL R161, R5, R161, !P2 ;  /* 0x000000a105a17207 */ /* 0x000fe20005000000 */
[--C-:B----4-:R-:W-:Y:S01]  /*7aa0*/  IMAD.WIDE R140, R73, 0x4, R62.reuse ;  /* 0x00000004498c7825 */ /* 0x110fe200078e023e */
[----:B------:R3:W-:Y:S01]  /*7ab0*/  STL.64 [R1+0xa80], R142 ;  /* 0x000a808e01007387 */ /* 0x0007e20000100a00 */
[----:B------:R-:W-:Y:S01]  /*7ac0*/  SEL R146, R5, R146, !P2 ;  /* 0x0000009205927207 */ /* 0x000fe20005000000 */
[----:B------:R-:W4:Y:S01]  /*7ad0*/  LDC R136, c[0x0][0x3a0] ;  /* 0x0000e800ff887b82 */ /* 0x000f220000000800 */
[----:B------:R-:W-:Y:S01]  /*7ae0*/  IMAD R67, R67, UR20, RZ ;  /* 0x0000001443437c24 */ /* 0x000fe2000f8e02ff */
[----:B------:R2:W-:Y:S01]  /*7af0*/  STL.64 [R1+0xa28], R140 ;  /* 0x000a288c01007387 */ /* 0x0005e20000100a00 */
[----:B-----5:R-:W-:Y:S01]  /*7b00*/  IMAD.WIDE R138, R72, 0x4, R62 ;  /* 0x00000004488a7825 */ /* 0x020fe200078e023e */
[----:B------:R-:W-:Y:S02]  /*7b10*/  @!P6 IADD3 R151, PT, PT, -R151, RZ, RZ ;  /* 0x000000ff9797e210 */ /* 0x000fe40007ffe1ff */
[----:B------:R-:W-:Y:S01]  /*7b20*/  SEL R33, R5, R132, !P2 ;  /* 0x0000008405217207 */ /* 0x000fe20005000000 */
[----:B------:R-:W-:Y:S01]  /*7b30*/  IMAD R60, R60, UR38, RZ ;  /* 0x000000263c3c7c24 */ /* 0x000fe2000f8e02ff */
[----:B------:R5:W-:Y:S01]  /*7b40*/  STL.64 [R1+0x7a0], R138 ;  /* 0x0007a08a01007387 */ /* 0x000be20000100a00 */
[----:B------:R-:W-:Y:S01]  /*7b50*/  @!P3 IMAD.MOV R155, RZ, RZ, -R155 ;  /* 0x000000ffff9bb224 */ /* 0x000fe200078e0a9b */
[----:B------:R-:W-:Y:S01]  /*7b60*/  ISETP.GE.AND P3, PT, R160, RZ, PT ;  /* 0x000000ffa000720c */ /* 0x000fe20003f66270 */
[----:B---3--:R-:W-:Y:S01]  /*7b70*/  IMAD.WIDE R142, R71, 0x4, R62 ;  /* 0x00000004478e7825 */ /* 0x008fe200078e023e */
[----:B------:R-:W3:Y:S01]  /*7b80*/  LDCU UR38, c[0x0][0x3b0] ;  /* 0x00007600ff2677ac */ /* 0x000ee20008000800 */
[----:B------:R-:W-:-:S02]  /*7b90*/  SEL R167, R5, R167, !P2 ;  /* 0x000000a705a77207 */ /* 0x000fc40005000000 */
[--C-:B--2---:R-:W-:Y:S01]  /*7ba0*/  IMAD.WIDE R140, R70, 0x4, R62.reuse ;  /* 0x00000004468c7825 */ /* 0x104fe200078e023e */
[----:B------:R2:W-:Y:S01]  /*7bb0*/  STL.64 [R1+0x720], R142 ;  /* 0x0007208e01007387 */ /* 0x0005e20000100a00 */
[----:B------:R-:W-:Y:S02]  /*7bc0*/  SEL R32, R5, R32, !P2 ;  /* 0x0000002005207207 */ /* 0x000fe40005000000 */
[----:B------:R-:W-:Y:S01]  /*7bd0*/  IMAD R58, R58, UR18, RZ ;  /* 0x000000123a3a7c24 */ /* 0x000fe2000f8e02ff */
[----:B------:R1:W-:Y:S01]  /*7be0*/  STL.64 [R1+0x6a0], R140 ;  /* 0x0006a08c01007387 */ /* 0x0003e20000100a00 */
[--C-:B-----5:R-:W-:Y:S01]  /*7bf0*/  IMAD.WIDE R138, R69, 0x4, R62.reuse ;  /* 0x00000004458a7825 */ /* 0x120fe200078e023e */
[----:B------:R-:W5:Y:S01]  /*7c00*/  LDCU UR18, c[0x0][0x3b0] ;  /* 0x00007600ff1277ac */ /* 0x000f620008000800 */
[----:B------:R-:W-:Y:S02]  /*7c10*/  SEL R151, R5, R151, !P2 ;  /* 0x0000009705977207 */ /* 0x000fe40005000000 */
[----:B------:R-:W-:Y:S01]  /*7c20*/  IMAD R45, R45, UR45, RZ ;  /* 0x0000002d2d2d7c24 */ /* 0x000fe2000f8e02ff */
[----:B------:R3:W-:Y:S01]  /*7c30*/  STL.64 [R1+0x620], R138 ;  /* 0x0006208a01007387 */ /* 0x0007e20000100a00 */
[----:B------:R-:W4:Y:S01]  /*7c40*/  LDCU UR45, c[0x0][0x3b0] ;  /* 0x00007600ff2d77ac */ /* 0x000f220008000800 */
[----:B--2---:R-:W-:Y:S01]  /*7c50*/  IMAD.WIDE R142, R68, 0x4, R62 ;  /* 0x00000004448e7825 */ /* 0x004fe200078e023e */
[----:B------:R-:W-:-:S02]  /*7c60*/  SEL R18, R5, R22, !P2 ;  /* 0x0000001605127207 */ /* 0x000fc40005000000 */
[----:B------:R-:W-:Y:S01]  /*7c70*/  SEL R148, R5, R148, !P2 ;  /* 0x0000009405947207 */ /* 0x000fe20005000000 */
[--C-:B-1----:R-:W-:Y:S01]  /*7c80*/  IMAD.WIDE R140, R67, 0x4, R62.reuse ;  /* 0x00000004438c7825 */ /* 0x102fe200078e023e */
[----:B------:R1:W-:Y:S01]  /*7c90*/  STL.64 [R1+0x5a0], R142 ;  /* 0x0005a08e01007387 */ /* 0x0003e20000100a00 */
[----:B------:R-:W-:Y:S02]  /*7ca0*/  SEL R112, R5, R6, !P2 ;  /* 0x0000000605707207 */ /* 0x000fe40005000000 */
[----:B------:R-:W-:Y:S01]  /*7cb0*/  IMAD R55, R55, UR67, RZ ;  /* 0x0000004337377c24 */ /* 0x000fe2000f8e02ff */
[----:B------:R2:W-:Y:S01]  /*7cc0*/  STL.64 [R1+0x520], R140 ;  /* 0x0005208c01007387 */ /* 0x0005e20000100a00 */
[--C-:B---3--:R-:W-:Y:S01]  /*7cd0*/  IMAD.WIDE R138, R66, 0x4, R62.reuse ;  /* 0x00000004428a7825 */ /* 0x108fe200078e023e */
[----:B------:R-:W-:Y:S02]  /*7ce0*/  SEL R15, R5, R15, !P2 ;  /* 0x0000000f050f7207 */ /* 0x000fe40005000000 */
[----:B------:R-:W-:Y:S01]  /*7cf0*/  ISETP.GE.AND P5, PT, R158, RZ, PT ;  /* 0x000000ff9e00720c */ /* 0x000fe20003fa6270 */
[----:B------:R-:W-:Y:S01]  /*7d00*/  IMAD R54, R54, UR59, RZ ;  /* 0x0000003b36367c24 */ /* 0x000fe2000f8e02ff */
[----:B------:R3:W-:Y:S01]  /*7d10*/  STL.64 [R1+0x4a0], R138 ;  /* 0x0004a08a01007387 */ /* 0x0007e20000100a00 */
[----:B------:R-:W-:Y:S01]  /*7d20*/  IMAD R53, R53, UR27, RZ ;  /* 0x0000001b35357c24 */ /* 0x000fe2000f8e02ff */
[----:B------:R-:W-:Y:S01]  /*7d30*/  SEL R7, R5, R108, !P2 ;  /* 0x0000006c05077207 */ /* 0x000fe20005000000 */
[----:B-1----:R-:W-:Y:S01]  /*7d40*/  IMAD.WIDE R142, R65, 0x4, R62 ;  /* 0x00000004418e7825 */ /* 0x002fe200078e023e */
[----:B------:R-:W-:-:S02]  /*7d50*/  SEL R130, R5, R130, !P2 ;  /* 0x0000008205827207 */ /* 0x000fc40005000000 */
[C---:B------:R-:W-:Y:S01]  /*7d60*/  SEL R108, R5.reuse, R109, !P2 ;  /* 0x0000006d056c7207 */ /* 0x040fe20005000000 */
[----:B--2---:R-:W-:Y:S01]  /*7d70*/  IMAD.WIDE R140, R64, 0x4, R62 ;  /* 0x00000004408c7825 */ /* 0x004fe200078e023e */
[----:B------:R1:W-:Y:S01]  /*7d80*/  STL.64 [R1+0xc38], R142 ;  /* 0x000c388e01007387 */ /* 0x0003e20000100a00 */
[----:B------:R-:W-:Y:S02]  /*7d90*/  SEL R110, R5, R110, !P2 ;  /* 0x0000006e056e7207 */ /* 0x000fe40005000000 */
[----:B------:R-:W-:Y:S01]  /*7da0*/  @!P3 IMAD.MOV R153, RZ, RZ, -R153 ;  /* 0x000000ffff99b224 */ /* 0x000fe200078e0a99 */
[----:B------:R2:W-:Y:S01]  /*7db0*/  STL.64 [R1+0xbf8], R140 ;  /* 0x000bf88c01007387 */ /* 0x0005e20000100a00 */
[--C-:B---3--:R-:W-:Y:S01]  /*7dc0*/  IMAD.WIDE R138, R61, 0x4, R62.reuse ;  /* 0x000000043d8a7825 */ /* 0x108fe200078e023e */
[----:B------:R-:W-:Y:S02]  /*7dd0*/  ISETP.GE.AND P3, PT, R154, RZ, PT ;  /* 0x000000ff9a00720c */ /* 0x000fe40003f66270 */
[----:B------:R-:W-:Y:S01]  /*7de0*/  SEL R153, R5, R153, !P2 ;  /* 0x0000009905997207 */ /* 0x000fe20005000000 */
[----:B------:R-:W-:Y:S01]  /*7df0*/  IMAD R52, R52, UR47, RZ ;  /* 0x0000002f34347c24 */ /* 0x000fe2000f8e02ff */
[----:B------:R3:W-:Y:S01]  /*7e00*/  STL.64 [R1+0xbb8], R138 ;  /* 0x000bb88a01007387 */ /* 0x0007e20000100a00 */
[----:B------:R-:W-:Y:S01]  /*7e10*/  IMAD R51, R51, UR39, RZ ;  /* 0x0000002733337c24 */ /* 0x000fe2000f8e02ff */
[----:B------:R-:W-:Y:S01]  /*7e20*/  @!P5 IADD3 R149, PT, PT, -R149, RZ, RZ ;  /* 0x000000ff9595d210 */ /* 0x000fe20007ffe1ff */
[--C-:B-1----:R-:W-:Y:S01]  /*7e30*/  IMAD.WIDE R142, R60, 0x4, R62.reuse ;  /* 0x000000043c8e7825 */ /* 0x102fe200078e023e */
[C---:B------:R-:W-:Y:S01]  /*7e40*/  SEL R109, R5.reuse, R123, !P2 ;  /* 0x0000007b056d7207 */ /* 0x040fe20005000000 */
[----:B------:R-:W1:Y:S01]  /*7e50*/  LDC R154, c[0x0][0x3a0] ;  /* 0x0000e800ff9a7b82 */ /* 0x000e620000000800 */
[----:B------:R-:W-:Y:S01]  /*7e60*/  SEL R124, R5, R124, !P2 ;  /* 0x0000007c057c7207 */ /* 0x000fe20005000000 */
[----:B--2---:R-:W-:Y:S01]  /*7e70*/  IMAD.WIDE R140, R59, 0x4, R62 ;  /* 0x000000043b8c7825 */ /* 0x004fe200078e023e */
[----:B------:R2:W-:Y:S01]  /*7e80*/  STL.64 [R1+0xb78], R142 ;  /* 0x000b788e01007387 */ /* 0x0005e20000100a00 */
[----:B------:R-:W-:-:S02]  /*7e90*/  SEL R131, R5, R131, !P2 ;  /* 0x0000008305837207 */ /* 0x000fc40005000000 */
[----:B------:R-:W-:Y:S01]  /*7ea0*/  IMAD R50, R50, UR31, RZ ;  /* 0x0000001f32327c24 */ /* 0x000fe2000f8e02ff */
[----:B------:R5:W-:Y:S01]  /*7eb0*/  STL.64 [R1+0xb38], R140 ;  /* 0x000b388c01007387 */ /* 0x000be20000100a00 */
[--C-:B---3--:R-:W-:Y:S01]  /*7ec0*/  IMAD.WIDE R138, R58, 0x4, R62.reuse ;  /* 0x000000043a8a7825 */ /* 0x108fe200078e023e */
[C---:B------:R-:W-:Y:S02]  /*7ed0*/  SEL R150, R5.reuse, R150, !P2 ;  /* 0x0000009605967207 */ /* 0x040fe40005000000 */
[----:B------:R-:W-:Y:S01]  /*7ee0*/  SEL R127, R5, R152, !P2 ;  /* 0x00000098057f7207 */ /* 0x000fe20005000000 */
[----:B------:R-:W-:Y:S01]  /*7ef0*/  IMAD R49, R161, UR19, RZ ;  /* 0x00000013a1317c24 */ /* 0x000fe2000f8e02ff */
[----:B------:R3:W-:Y:S01]  /*7f00*/  STL.64 [R1+0xaf8], R138 ;  /* 0x000af88a01007387 */ /* 0x0007e20000100a00 */
[----:B----4-:R-:W-:Y:S01]  /*7f10*/  IMAD R20, R48, UR45, RZ ;  /* 0x0000002d30147c24 */ /* 0x010fe2000f8e02ff */
[----:B------:R-:W-:Y:S01]  /*7f20*/  SEL R113, R5, R159, !P2 ;  /* 0x0000009f05717207 */ /* 0x000fe20005000000 */
[----:B--2---:R-:W-:Y:S01]  /*7f30*/  IMAD.WIDE R142, R57, 0x4, R62 ;  /* 0x00000004398e7825 */ /* 0x004fe200078e023e */
[----:B------:R-:W-:-:S02]  /*7f40*/  SEL R128, R5, R165, !P2 ;  /* 0x000000a505807207 */ /* 0x000fc40005000000 */
[C---:B------:R-:W-:Y:S01]  /*7f50*/  SEL R98, R5.reuse, R157, !P2 ;  /* 0x0000009d05627207 */ /* 0x040fe20005000000 */
[--C-:B-----5:R-:W-:Y:S01]  /*7f60*/  IMAD.WIDE R140, R56, 0x4, R62.reuse ;  /* 0x00000004388c7825 */ /* 0x120fe200078e023e */
[----:B------:R2:W-:Y:S01]  /*7f70*/  STL.64 [R1+0xab8], R142 ;  /* 0x000ab88e01007387 */ /* 0x0005e20000100a00 */
[----:B------:R-:W-:Y:S02]  /*7f80*/  SEL R155, R5, R155, !P2 ;  /* 0x0000009b059b7207 */ /* 0x000fe40005000000 */
[----:B------:R-:W-:Y:S01]  /*7f90*/  IMAD R48, R153, UR11, RZ ;  /* 0x0000000b99307c24 */ /* 0x000fe2000f8e02ff */
[----:B------:R4:W-:Y:S01]  /*7fa0*/  STL.64 [R1+0xa78], R140 ;  /* 0x000a788c01007387 */ /* 0x0009e20000100a00 */
[--C-:B---3--:R-:W-:Y:S01]  /*7fb0*/  IMAD.WIDE R138, R55, 0x4, R62.reuse ;  /* 0x00000004378a7825 */ /* 0x108fe200078e023e */
[----:B------:R-:W-:Y:S02]  /*7fc0*/  SEL R149, R5, R149, !P2 ;  /* 0x0000009505957207 */ /* 0x000fe40005000000 */
[----:B------:R-:W-:Y:S01]  /*7fd0*/  IADD3 R132, PT, PT, R156, -0x5, RZ ;  /* 0xfffffffb9c847810 */ /* 0x000fe20007ffe0ff */
[----:B------:R-:W-:Y:S01]  /*7fe0*/  IMAD R47, R47, UR51, RZ ;  /* 0x000000332f2f7c24 */ /* 0x000fe2000f8e02ff */
[----:B------:R3:W-:Y:S01]  /*7ff0*/  STL.64 [R1+0xa20], R138 ;  /* 0x000a208a01007387 */ /* 0x0007e20000100a00 */
[----:B------:R-:W-:Y:S01]  /*8000*/  IMAD R43, R43, UR29, RZ ;  /* 0x0000001d2b2b7c24 */ /* 0x000fe2000f8e02ff */
[----:B------:R-:W5:Y:S01]  /*8010*/  LDCU UR29, c[0x0][0x3b0] ;  /* 0x00007600ff1d77ac */ /* 0x000f620008000800 */
[----:B--2---:R-:W-:Y:S01]  /*8020*/  IMAD.WIDE R142, R54, 0x4, R62 ;  /* 0x00000004368e7825 */ /* 0x004fe200078e023e */
[----:B------:R-:W-:-:S03]  /*8030*/  ISETP.GE.U32.AND P5, PT, R132, 0x7fffffbc, PT ;  /* 0x7fffffbc8400780c */ /* 0x000fc60003fa6070 */
[--C-:B----4-:R-:W-:Y:S01]  /*8040*/  IMAD.WIDE R140, R53, 0x4, R62.reuse ;  /* 0x00000004358c7825 */ /* 0x110fe200078e023e */
[----:B------:R2:W-:Y:S03]  /*8050*/  STL.64 [R1+0x790], R142 ;  /* 0x0007908e01007387 */ /* 0x0005e60000100a00 */
[----:B------:R-:W-:Y:S01]  /*8060*/  IMAD R41, R41, UR10, RZ ;  /* 0x0000000a29297c24 */ /* 0x000fe2000f8e02ff */
[----:B------:R4:W-:Y:S01]  /*8070*/  STL.64 [R1+0x710], R140 ;  /* 0x0007108c01007387 */ /* 0x0009e20000100a00 */
[----:B---3--:R-:W-:Y:S01]  /*8080*/  IMAD.WIDE R138, R52, 0x4, R62 ;  /* 0x00000004348a7825 */ /* 0x008fe200078e023e */
[----:B------:R-:W3:Y:S03]  /*8090*/  LDCU UR10, c[0x0][0x3b0] ;  /* 0x00007600ff0a77ac */ /* 0x000ee60008000800 */
[----:B------:R-:W-:Y:S01]  /*80a0*/  IMAD R40, R40, UR74, RZ ;  /* 0x0000004a28287c24 */ /* 0x000fe2000f8e02ff */
[----:B------:R1:W-:Y:S01]  /*80b0*/  STL.64 [R1+0x690], R138 ;  /* 0x0006908a01007387 */ /* 0x0003e20000100a00 */
[----:B------:R-:W-:-:S02]  /*80c0*/  IMAD R39, R39, UR66, RZ ;  /* 0x0000004227277c24 */ /* 0x000fc4000f8e02ff */
[----:B--2---:R-:W-:-:S04]  /*80d0*/  IMAD.WIDE R142, R51, 0x4, R62 ;  /* 0x00000004338e7825 */ /* 0x004fc800078e023e */
[--C-:B----4-:R-:W-:Y:S01]  /*80e0*/  IMAD.WIDE R140, R50, 0x4, R62.reuse ;  /* 0x00000004328c7825 */ /* 0x110fe200078e023e */
[----:B------:R2:W-:Y:S03]  /*80f0*/  STL.64 [R1+0x610], R142 ;  /* 0x0006108e01007387 */ /* 0x0005e60000100a00 */
[----:B------:R-:W-:Y:S01]  /*8100*/  IMAD R38, R114, UR58, RZ ;  /* 0x0000003a72267c24 */ /* 0x000fe2000f8e02ff */
[----:B------:R4:W-:Y:S01]  /*8110*/  STL.64 [R1+0x590], R140 ;  /* 0x0005908c01007387 */ /* 0x0009e20000100a00 */
[----:B-1----:R-:W-:-:S04]  /*8120*/  IMAD.WIDE R138, R49, 0x4, R62 ;  /* 0x00000004318a7825 */ /* 0x002fc800078e023e */
[----:B------:R-:W-:Y:S01]  /*8130*/  IMAD R37, R37, UR26, RZ ;  /* 0x0000001a25257c24 */ /* 0x000fe2000f8e02ff */
[----:B------:R1:W-:Y:S01]  /*8140*/  STL.64 [R1+0x510], R138 ;  /* 0x0005108a01007387 */ /* 0x0003e20000100a00 */
[----:B------:R-:W-:Y:S02]  /*8150*/  IMAD R36, R35, UR46, RZ ;  /* 0x0000002e23247c24 */ /* 0x000fe4000f8e02ff */
        /* <DEDUP_REMOVED lines=17> */
[----:B---3--:R-:W-:Y:S01]  /*8270*/  IMAD R32, R151, UR10, RZ ;  /* 0x0000000a97207c24 */ /* 0x008fe2000f8e02ff */
[----:B------:R-:W3:Y:S01]  /*8280*/  LDCU.64 UR10, c[0x0][0x3a8] ;  /* 0x00007500ff0a77ac */ /* 0x000ee20008000a00 */
[----:B--2---:R-:W-:-:S04]  /*8290*/  IMAD.WIDE R142, R42, 0x4, R62 ;  /* 0x000000042a8e7825 */ /* 0x004fc800078e023e */
[--C-:B----4-:R-:W-:Y:S01]  /*82a0*/  IMAD.WIDE R140, R41, 0x4, R62.reuse ;  /* 0x00000004298c7825 */ /* 0x110fe200078e023e */
[----:B------:R2:W-:Y:S03]  /*82b0*/  STL.64 [R1+0xaf0], R142 ;  /* 0x000af08e01007387 */ /* 0x0005e60000100a00 */
[----:B------:R-:W-:Y:S01]  /*82c0*/  IMAD R28, R28, UR36, RZ ;  /* 0x000000241c1c7c24 */ /* 0x000fe2000f8e02ff */
[----:B------:R4:W-:Y:S01]  /*82d0*/  STL.64 [R1+0xab0], R140 ;  /* 0x000ab08c01007387 */ /* 0x0009e20000100a00 */
[--C-:B-1----:R-:W-:Y:S01]  /*82e0*/  IMAD.WIDE R138, R40, 0x4, R62.reuse ;  /* 0x00000004288a7825 */ /* 0x102fe200078e023e */
[----:B------:R-:W1:Y:S03]  /*82f0*/  LDCU UR36, c[0x0][0x3b0] ;  /* 0x00007600ff2477ac */ /* 0x000e660008000800 */
[----:B------:R-:W-:Y:S01]  /*8300*/  IMAD R26, R26, UR16, RZ ;  /* 0x000000101a1a7c24 */ /* 0x000fe2000f8e02ff */
[----:B------:R5:W-:Y:S01]  /*8310*/  STL.64 [R1+0xa70], R138 ;  /* 0x000a708a01007387 */ /* 0x000be20000100a00 */
[----:B------:R-:W-:Y:S01]  /*8320*/  IMAD R25, R25, UR8, RZ ;  /* 0x0000000819197c24 */ /* 0x000fe2000f8e02ff */
[----:B------:R-:W1:Y:S01]  /*8330*/  LDCU UR16, c[0x0][0x3b0] ;  /* 0x00007600ff1077ac */ /* 0x000e620008000800 */
[--C-:B--2---:R-:W-:Y:S01]  /*8340*/  IMAD.WIDE R142, R39, 0x4, R62.reuse ;  /* 0x00000004278e7825 */ /* 0x104fe200078e023e */
[----:B------:R-:W2:Y:S03]  /*8350*/  LDCU UR8, c[0x0][0x3b0] ;  /* 0x00007600ff0877ac */ /* 0x000ea60008000800 */
[----:B----4-:R-:W-:Y:S01]  /*8360*/  IMAD.WIDE R140, R38, 0x4, R62 ;  /* 0x00000004268c7825 */ /* 0x010fe200078e023e */
[----:B------:R4:W-:Y:S01]  /*8370*/  STL.64 [R1+0xa18], R142 ;  /* 0x000a188e01007387 */ /* 0x0009e20000100a00 */
[----:B---3--:R-:W-:-:S02]  /*8380*/  USHF.L.U32 UR9, UR10, 0x6, URZ ;  /* 0x000000060a097899 */ /* 0x008fc400080006ff */
[----:B------:R-:W-:Y:S01]  /*8390*/  IMAD R21, R21, UR25, RZ ;  /* 0x0000001915157c24 */ /* 0x000fe2000f8e02ff */
[----:B------:R3:W-:Y:S01]  /*83a0*/  STL.64 [R1+0x780], R140 ;  /* 0x0007808c01007387 */ /* 0x0007e20000100a00 */
[----:B-----5:R-:W-:Y:S01]  /*83b0*/  IMAD.WIDE R138, R37, 0x4, R62 ;  /* 0x00000004258a7825 */ /* 0x020fe200078e023e */
[----:B------:R-:W-:-:S03]  /*83c0*/  USHF.L.U32 UR10, UR11, 0x6, URZ ;  /* 0x000000060b0a7899 */ /* 0x000fc600080006ff */
[----:B------:R-:W-:Y:S01]  /*83d0*/  IMAD R6, R19, UR56, RZ ;  /* 0x0000003813067c24 */ /* 0x000fe2000f8e02ff */
[----:B------:R5:W-:Y:S01]  /*83e0*/  STL.64 [R1+0x700], R138 ;  /* 0x0007008a01007387 */ /* 0x000be20000100a00 */
[----:B------:R-:W-:Y:S02]  /*83f0*/  IMAD R19, R148, UR37, RZ ;  /* 0x0000002594137c24 */ /* 0x000fe4000f8e02ff */
[----:B----4-:R-:W-:-:S04]  /*8400*/  IMAD.WIDE R142, R36, 0x4, R62 ;  /* 0x00000004248e7825 */ /* 0x010fc800078e023e */
[--C-:B---3--:R-:W-:Y:S01]  /*8410*/  IMAD.WIDE R140, R35, 0x4, R62.reuse ;  /* 0x00000004238c7825 */ /* 0x108fe200078e023e */
[----:B------:R3:W-:Y:S03]  /*8420*/  STL.64 [R1+0x680], R142 ;  /* 0x0006808e01007387 */ /* 0x0007e60000100a00 */
[----:B------:R-:W-:Y:S01]  /*8430*/  IMAD R18, R18, UR29, RZ ;  /* 0x0000001d12127c24 */ /* 0x000fe2000f8e02ff */
[----:B------:R4:W-:Y:S01]  /*8440*/  STL.64 [R1+0x600], R140 ;  /* 0x0006008c01007387 */ /* 0x0009e20000100a00 */
[--C-:B-----5:R-:W-:Y:S01]  /*8450*/  IMAD.WIDE R138, R34, 0x4, R62.reuse ;  /* 0x00000004228a7825 */ /* 0x120fe200078e023e */
[----:B------:R-:W5:Y:S03]  /*8460*/  LDCU.64 UR28, c[0x0][0x358] ;  /* 0x00006b00ff1c77ac */ /* 0x000f660008000a00 */
[----:B------:R-:W-:Y:S01]  /*8470*/  IMAD R15, R15, UR51, RZ ;  /* 0x000000330f0f7c24 */ /* 0x000fe2000f8e02ff */
[----:B------:R1:W-:Y:S01]  /*8480*/  STL.64 [R1+0x580], R138 ;  /* 0x0005808a01007387 */ /* 0x0003e20000100a00 */
[----:B------:R-:W-:Y:S01]  /*8490*/  IMAD R11, R11, UR23, RZ ;  /* 0x000000170b0b7c24 */ /* 0x000fe2000f8e02ff */
[----:B------:R-:W2:Y:S01]  /*84a0*/  LDCU UR23, c[0x0][0x3b0] ;  /* 0x00007600ff1777ac */ /* 0x000ea20008000800 */
[----:B---3--:R-:W-:-:S04]  /*84b0*/  IMAD.WIDE R142, R33, 0x4, R62 ;  /* 0x00000004218e7825 */ /* 0x008fc800078e023e */
[--C-:B----4-:R-:W-:Y:S01]  /*84c0*/  IMAD.WIDE R140, R32, 0x4, R62.reuse ;  /* 0x00000004208c7825 */ /* 0x110fe200078e023e */
[----:B------:R3:W-:Y:S03]  /*84d0*/  STL.64 [R1+0x500], R142 ;  /* 0x0005008e01007387 */ /* 0x0007e60000100a00 */
[----:B------:R-:W-:Y:S01]  /*84e0*/  IMAD R9, R9, UR7, RZ ;  /* 0x0000000709097c24 */ /* 0x000fe2000f8e02ff */
[----:B------:R4:W-:Y:S01]  /*84f0*/  STL.64 [R1+0x480], R140 ;  /* 0x0004808c01007387 */ /* 0x0009e20000100a00 */
[----:B-1----:R-:W-:Y:S01]  /*8500*/  IMAD.WIDE R138, R31, 0x4, R62 ;  /* 0x000000041f8a7825 */ /* 0x002fe200078e023e */
[----:B------:R-:W1:Y:S03]  /*8510*/  LDCU UR7, c[0x0][0x3b0] ;  /* 0x00007600ff0777ac */ /* 0x000e660008000800 */
[----:B------:R-:W-:Y:S01]  /*8520*/  @!P3 IMAD.MOV R147, RZ, RZ, -R147 ;  /* 0x000000ffff93b224 */ /* 0x000fe200078e0a93 */
[----:B------:R2:W-:Y:S01]  /*8530*/  STL.64 [R1+0xc28], R138 ;  /* 0x000c288a01007387 */ /* 0x0005e20000100a00 */
[----:B------:R-:W-:-:S02]  /*8540*/  IMAD R7, R7, UR64, RZ ;  /* 0x0000004007077c24 */ /* 0x000fc4000f8e02ff */
[----:B---3--:R-:W-:Y:S01]  /*8550*/  IMAD.WIDE R142, R30, 0x4, R62 ;  /* 0x000000041e8e7825 */ /* 0x008fe200078e023e */
[----:B------:R-:W-:-:S03]  /*8560*/  SEL R147, R5, R147, !P2 ;  /* 0x0000009305937207 */ /* 0x000fc60005000000 */
[--C-:B----4-:R-:W-:Y:S01]  /*8570*/  IMAD.WIDE R140, R29, 0x4, R62.reuse ;  /* 0x000000041d8c7825 */ /* 0x110fe200078e023e */
[----:B------:R3:W-:Y:S03]  /*8580*/  STL.64 [R1+0xbe8], R142 ;  /* 0x000be88e01007387 */ /* 0x0007e60000100a00 */
[----:B------:R-:W-:Y:S01]  /*8590*/  IMAD R5, R130, UR24, RZ ;  /* 0x0000001882057c24 */ /* 0x000fe2000f8e02ff */
[----:B------:R4:W-:Y:S01]  /*85a0*/  STL.64 [R1+0xba8], R140 ;  /* 0x000ba88c01007387 */ /* 0x0009e20000100a00 */
[----:B--2---:R-:W-:-:S04]  /*85b0*/  IMAD.WIDE R138, R28, 0x4, R62 ;  /* 0x000000041c8a7825 */ /* 0x004fc800078e023e */
[----:B------:R-:W-:Y:S01]  /*85c0*/  IMAD R0, R150, UR36, RZ ;  /* 0x0000002496007c24 */ /* 0x000fe2000f8e02ff */
[----:B------:R2:W-:Y:S01]  /*85d0*/  STL.64 [R1+0xb68], R138 ;  /* 0x000b688a01007387 */ /* 0x0005e20000100a00 */
[----:B------:R-:W-:Y:S02]  /*85e0*/  IMAD R98, R98, UR16, RZ ;  /* 0x0000001062627c24 */ /* 0x000fe4000f8e02ff */
[----:B---3--:R-:W-:-:S04]  /*85f0*/  IMAD.WIDE R142, R27, 0x4, R62 ;  /* 0x000000041b8e7825 */ /* 0x008fc800078e023e */
[--C-:B----4-:R-:W-:Y:S01]  /*8600*/  IMAD.WIDE R140, R26, 0x4, R62.reuse ;  /* 0x000000041a8c7825 */ /* 0x110fe200078e023e */
[----:B------:R3:W-:Y:S03]  /*8610*/  STL.64 [R1+0xb28], R142 ;  /* 0x000b288e01007387 */ /* 0x0007e60000100a00 */
[----:B------:R-:W-:Y:S01]  /*8620*/  IMAD R99, R149, UR8, RZ ;  /* 0x0000000895637c24 */ /* 0x000fe2000f8e02ff */
[----:B------:R4:W-:Y:S01]  /*8630*/  STL.64 [R1+0xae8], R140 ;  /* 0x000ae88c01007387 */ /* 0x0009e20000100a00 */
[----:B--2---:R-:W-:-:S04]  /*8640*/  IMAD.WIDE R138, R25, 0x4, R62 ;  /* 0x00000004198a7825 */ /* 0x004fc800078e023e */
[----:B------:R-:W-:Y:S01]  /*8650*/  IMAD R100, R100, UR51, RZ ;  /* 0x0000003364647c24 */ /* 0x000fe2000f8e02ff */
[----:B------:R2:W-:Y:S01]  /*8660*/  STL.64 [R1+0xaa8], R138 ;  /* 0x000aa88a01007387 */ /* 0x0005e20000100a00 */
[----:B------:R-:W-:Y:S01]  /*8670*/  IMAD R115, R115, UR51, RZ ;  /* 0x0000003373737c24 */ /* 0x000fe2000f8e02ff */
[----:B------:R-:W1:Y:S01]  /*8680*/  LDCU UR51, c[0x0][0x3b0] ;  /* 0x00007600ff3377ac */ /* 0x000e620008000800 */
[----:B---3--:R-:W-:-:S04]  /*8690*/  IMAD.WIDE R142, R24, 0x4, R62 ;  /* 0x00000004188e7825 */ /* 0x008fc800078e023e */
[--C-:B----4-:R-:W-:Y:S01]  /*86a0*/  IMAD.WIDE R140, R23, 0x4, R62.reuse ;  /* 0x00000004178c7825 */ /* 0x110fe200078e023e */
[----:B------:R3:W-:Y:S03]  /*86b0*/  STL.64 [R1+0xa68], R142 ;  /* 0x000a688e01007387 */ /* 0x0007e60000100a00 */
[----:B------:R-:W-:Y:S01]  /*86c0*/  IMAD R103, R103, UR34, RZ ;  /* 0x0000002267677c24 */ /* 0x000fe2000f8e02ff */
[----:B------:R4:W-:Y:S01]  /*86d0*/  STL.64 [R1+0xa10], R140 ;  /* 0x000a108c01007387 */ /* 0x0009e20000100a00 */
[--C-:B--2---:R-:W-:Y:S01]  /*86e0*/  IMAD.WIDE R138, R22, 0x4, R62.reuse ;  /* 0x00000004168a7825 */ /* 0x104fe200078e023e */
[----:B------:R-:W2:Y:S03]  /*86f0*/  LDCU UR34, c[0x0][0x3b0] ;  /* 0x00007600ff2277ac */ /* 0x000ea60008000800 */
        /* <DEDUP_REMOVED lines=34> */
[----:B--2---:R-:W-:Y:S01]  /*8920*/  IMAD R127, R127, UR34, RZ ;  /* 0x000000227f7f7c24 */ /* 0x004fe2000f8e02ff */
[----:B------:R2:W-:Y:S01]  /*8930*/  STL.64 [R1+0xb20], R140 ;  /* 0x000b208c01007387 */ /* 0x0005e20000100a00 */
[----:B-1----:R-:W-:-:S04]  /*8940*/  IMAD.WIDE R138, R10, 0x4, R62 ;  /* 0x000000040a8a7825 */ /* 0x002fc800078e023e */
[----:B------:R-:W-:Y:S01]  /*8950*/  IMAD R128, R128, UR22, RZ ;  /* 0x0000001680807c24 */ /* 0x000fe2000f8e02ff */
[----:B------:R1:W-:Y:S01]  /*8960*/  STL.64 [R1+0xae0], R138 ;  /* 0x000ae08a01007387 */ /* 0x0003e20000100a00 */
[----:B------:R-:W-:Y:S02]  /*8970*/  IMAD R129, R129, UR14, RZ ;  /* 0x0000000e81817c24 */ /* 0x000fe4000f8e02ff */
[----:B---3--:R-:W-:-:S04]  /*8980*/  IMAD.WIDE R142, R9, 0x4, R62 ;  /* 0x00000004098e7825 */ /* 0x008fc800078e023e */
[--C-:B--2---:R-:W-:Y:S01]  /*8990*/  IMAD.WIDE R140, R8, 0x4, R62.reuse ;  /* 0x00000004088c7825 */ /* 0x104fe200078e023e */
[----:B------:R2:W-:Y:S03]  /*89a0*/  STL.64 [R1+0xaa0], R142 ;  /* 0x000aa08e01007387 */ /* 0x0005e60000100a00 */
[----:B------:R-:W-:Y:S01]  /*89b0*/  IMAD R130, R145, UR6, RZ ;  /* 0x0000000691827c24 */ /* 0x000fe2000f8e02ff */
[----:B------:R3:W-:Y:S01]  /*89c0*/  STL.64 [R1+0xa48], R140 ;  /* 0x000a488c01007387 */ /* 0x0007e20000100a00 */
[----:B-1----:R-:W-:Y:S01]  /*89d0*/  IMAD.WIDE R138, R7, 0x4, R62 ;  /* 0x00000004078a7825 */ /* 0x002fe200078e023e */
[----:B------:R-:W-:Y:S02]  /*89e0*/  UMOV UR6, 0x400 ;  /* 0x0000040000067882 */ /* 0x000fe40000000000 */
[----:B------:R-:W-:Y:S01]  /*89f0*/  ULEA UR6, UR5, UR6, 0x18 ;  /* 0x0000000605067291 */ /* 0x000fe2000f8ec0ff */
[----:B------:R-:W-:Y:S01]  /*8a00*/  VIADD R133, R154, 0xffffffff ;  /* 0xffffffff9a857836 */ /* 0x000fe20000000000 */
[----:B------:R1:W-:Y:S01]  /*8a10*/  STL.64 [R1+0xa08], R138 ;  /* 0x000a088a01007387 */ /* 0x0003e20000100a00 */
[----:B------:R-:W-:-:S03]  /*8a20*/  IMAD.WIDE R216, R214, 0x4, R240 ;  /* 0x00000004d6d87825 */ /* 0x000fc600078e02f0 */
[----:B------:R-:W-:Y:S01]  /*8a30*/  ISETP.GE.U32.AND P6, PT, R133, 0x7fffffc0, PT ;  /* 0x7fffffc08500780c */ /* 0x000fe20003fc6070 */
[----:B--2---:R-:W-:-:S04]  /*8a40*/  IMAD.WIDE R142, R6, 0x4, R62 ;  /* 0x00000004068e7825 */ /* 0x004fc800078e023e */
[--C-:B---3--:R-:W-:Y:S01]  /*8a50*/  IMAD.WIDE R140, R5, 0x4, R62.reuse ;  /* 0x00000004058c7825 */ /* 0x108fe200078e023e */
[----:B------:R2:W-:Y:S03]  /*8a60*/  STL.64 [R1+0x760], R142 ;  /* 0x0007608e01007387 */ /* 0x0005e60000100a00 */
[----:B-1----:R-:W-:Y:S01]  /*8a70*/  IMAD.WIDE R138, R4, 0x4, R62 ;  /* 0x00000004048a7825 */ /* 0x002fe200078e023e */
[----:B------:R1:W-:Y:S03]  /*8a80*/  STL.64 [R1+0x6e0], R140 ;  /* 0x0006e08c01007387 */ /* 0x0003e60000100a00 */
[----:B------:R-:W-:Y:S01]  /*8a90*/  IMAD.WIDE R214, R214, 0x4, R238 ;  /* 0x00000004d6d67825 */ /* 0x000fe200078e02ee */
[----:B------:R3:W-:Y:S03]  /*8aa0*/  STL.64 [R1+0x660], R138 ;  /* 0x0006608a01007387 */ /* 0x0007e60000100a00 */
[----:B------:R-:W-:-:S04]  /*8ab0*/  IMAD.WIDE R212, R206, 0x4, R244 ;  /* 0x00000004ced47825 */ /* 0x000fc800078e02f4 */
[----:B--2---:R-:W-:-:S04]  /*8ac0*/  IMAD.WIDE R142, R0, 0x4, R62 ;  /* 0x00000004008e7825 */ /* 0x004fc800078e023e */
[--C-:B-1----:R-:W-:Y:S01]  /*8ad0*/  IMAD.WIDE R140, R97, 0x4, R62.reuse ;  /* 0x00000004618c7825 */ /* 0x102fe200078e023e */
[----:B------:R1:W-:Y:S03]  /*8ae0*/  STL.64 [R1+0x5e0], R142 ;  /* 0x0005e08e01007387 */ /* 0x0003e60000100a00 */
[----:B---3--:R-:W-:Y:S01]  /*8af0*/  IMAD.WIDE R138, R98, 0x4, R62 ;  /* 0x00000004628a7825 */ /* 0x008fe200078e023e */
[----:B------:R2:W-:Y:S03]  /*8b00*/  STL.64 [R1+0x560], R140 ;  /* 0x0005608c01007387 */ /* 0x0005e60000100a00 */
[C---:B------:R-:W-:Y:S01]  /*8b10*/  IMAD.WIDE R210, R206.reuse, 0x4, R242 ;  /* 0x00000004ced27825 */ /* 0x040fe200078e02f2 */
[----:B------:R3:W-:Y:S03]  /*8b20*/  STL.64 [R1+0x4e0], R138 ;  /* 0x0004e08a01007387 */ /* 0x0007e60000100a00 */
[----:B------:R-:W-:-:S04]  /*8b30*/  IMAD.WIDE R208, R206, 0x4, R240 ;  /* 0x00000004ced07825 */ /* 0x000fc800078e02f0 */
[----:B-1----:R-:W-:-:S04]  /*8b40*/  IMAD.WIDE R142, R99, 0x4, R62 ;  /* 0x00000004638e7825 */ /* 0x002fc800078e023e */
[--C-:B--2---:R-:W-:Y:S01]  /*8b50*/  IMAD.WIDE R140, R100, 0x4, R62.reuse ;  /* 0x00000004648c7825 */ /* 0x104fe200078e023e */
[----:B------:R1:W-:Y:S03]  /*8b60*/  STL.64 [R1+0x460], R142 ;  /* 0x0004608e01007387 */ /* 0x0003e60000100a00 */
[----:B---3--:R-:W-:Y:S01]  /*8b70*/  IMAD.WIDE R138, R101, 0x4, R62 ;  /* 0x00000004658a7825 */ /* 0x008fe200078e023e */
[----:B------:R2:W-:Y:S03]  /*8b80*/  STL.64 [R1+0xc18], R140 ;  /* 0x000c188c01007387 */ /* 0x0005e60000100a00 */
[----:B------:R-:W-:Y:S01]  /*8b90*/  IMAD.WIDE R206, R206, 0x4, R238 ;  /* 0x00000004cece7825 */ /* 0x000fe200078e02ee */
[----:B------:R3:W-:Y:S03]  /*8ba0*/  STL.64 [R1+0xbd8], R138 ;  /* 0x000bd88a01007387 */ /* 0x0007e60000100a00 */
[----:B------:R-:W-:-:S04]  /*8bb0*/  IMAD.WIDE R204, R198, 0x4, R244 ;  /* 0x00000004c6cc7825 */ /* 0x000fc800078e02f4 */
[----:B-1----:R-:W-:-:S04]  /*8bc0*/  IMAD.WIDE R142, R102, 0x4, R62 ;  /* 0x00000004668e7825 */ /* 0x002fc800078e023e */
[--C-:B--2---:R-:W-:Y:S01]  /*8bd0*/  IMAD.WIDE R140, R103, 0x4, R62.reuse ;  /* 0x00000004678c7825 */ /* 0x104fe200078e023e */
        /* <DEDUP_REMOVED lines=61> */
[----:B------:R-:W-:-:S02]  /*8fb0*/  IMAD R166, R246, 0x3c, RZ ;  /* 0x0000003cf6a67824 */ /* 0x000fc400078e02ff */
        /* <DEDUP_REMOVED lines=10> */
[----:B------:R-:W-:Y:S03]  /*9060*/  STL.64 [R1+0x540], R142 ;  /* 0x0005408e01007387 */ /* 0x000fe60000100a00 */
[----:B---3--:R-:W-:Y:S01]  /*9070*/  IMAD.WIDE R138, R130, 0x4, R62 ;  /* 0x00000004828a7825 */ /* 0x008fe200078e023e */
[----:B------:R1:W-:Y:S03]  /*9080*/  STL.64 [R1+0x4c0], R140 ;  /* 0x0004c08c01007387 */ /* 0x0003e60000100a00 */
[----:B------:R-:W-:Y:S01]  /*9090*/  IMAD.WIDE R62, R96, 0x4, R2 ;  /* 0x00000004603e7825 */ /* 0x000fe200078e0202 */
[----:B------:R2:W-:Y:S03]  /*90a0*/  STL.64 [R1+0xc58], R138 ;  /* 0x000c588a01007387 */ /* 0x0005e60000100a00 */
[C---:B------:R-:W-:Y:S01]  /*90b0*/  IMAD R158, R246.reuse, 0x19, RZ ;  /* 0x00000019f69e7824 */ /* 0x040fe200078e02ff */
[----:B------:R3:W-:Y:S01]  /*90c0*/  STL.64 [R1+0x9d8], R62 ;  /* 0x0009d83e01007387 */ /* 0x0007e20000100a00 */
[----:B------:R-:W-:-:S02]  /*90d0*/  IMAD R150, R246, 0x1d, RZ ;  /* 0x0000001df6967824 */ /* 0x000fc400078e02ff */
[----:B------:R-:W-:-:S04]  /*90e0*/  IMAD.WIDE R164, R158, 0x4, R244 ;  /* 0x000000049ea47825 */ /* 0x000fc800078e02f4 */
[----:B-1----:R-:W-:-:S04]  /*90f0*/  IMAD.WIDE R140, R95, 0x4, R2 ;  /* 0x000000045f8c7825 */ /* 0x002fc800078e0202 */
[--C-:B--2---:R-:W-:Y:S01]  /*9100*/  IMAD.WIDE R138, R94, 0x4, R2.reuse ;  /* 0x000000045e8a7825 */ /* 0x104fe200078e0202 */
[----:B------:R-:W-:Y:S03]  /*9110*/  STL.64 [R1+0x9c0], R140 ;  /* 0x0009c08c01007387 */ /* 0x000fe60000100a00 */
[--C-:B---3--:R-:W-:Y:S01]  /*9120*/  IMAD.WIDE R62, R93, 0x4, R2.reuse ;  /* 0x000000045d3e7825 */ /* 0x108fe200078e0202 */
[----:B------:R-:W-:Y:S03]  /*9130*/  STL.64 [R1+0x990], R138 ;  /* 0x0009908a01007387 */ /* 0x000fe60000100a00 */
[--C-:B------:R-:W-:Y:S01]  /*9140*/  IMAD.WIDE R94, R92, 0x4, R2.reuse ;  /* 0x000000045c5e7825 */ /* 0x100fe200078e0202 */
[----:B------:R1:W-:Y:S03]  /*9150*/  STL.64 [R1+0x948], R62 ;  /* 0x0009483e01007387 */ /* 0x0003e60000100a00 */
[----:B------:R-:W-:Y:S01]  /*9160*/  IMAD.WIDE R92, R91, 0x4, R2 ;  /* 0x000000045b5c7825 */ /* 0x000fe200078e0202 */
[----:B------:R-:W-:Y:S03]  /*9170*/  STL.64 [R1+0x8a8], R94 ;  /* 0x0008a85e01007387 */ /* 0x000fe60000100a00 */
[C---:B------:R-:W-:Y:S01]  /*9180*/  IMAD.WIDE R162, R158.reuse, 0x4, R242 ;  /* 0x000000049ea27825 */ /* 0x040fe200078e02f2 */
[----:B------:R-:W-:Y:S03]  /*9190*/  STL.64 [R1+0x868], R92 ;  /* 0x0008685c01007387 */ /* 0x000fe60000100a00 */
[----:B------:R-:W-:-:S04]  /*91a0*/  IMAD.WIDE R160, R158, 0x4, R240 ;  /* 0x000000049ea07825 */ /* 0x000fc800078e02f0 */
[----:B-1----:R-:W-:-:S04]  /*91b0*/  IMAD.WIDE R62, R90, 0x4, R2 ;  /* 0x000000045a3e7825 */ /* 0x002fc800078e0202 */
[--C-:B------:R-:W-:Y:S01]  /*91c0*/  IMAD.WIDE R90, R89, 0x4, R2.reuse ;  /* 0x00000004595a7825 */ /* 0x100fe200078e0202 */
[----:B------:R1:W-:Y:S03]  /*91d0*/  STL.64 [R1+0x828], R62 ;  /* 0x0008283e01007387 */ /* 0x0003e60000100a00 */
[----:B------:R-:W-:Y:S01]  /*91e0*/  IMAD.WIDE R88, R88, 0x4, R2 ;  /* 0x0000000458587825 */ /* 0x000fe200078e0202 */
[----:B------:R-:W-:Y:S03]  /*91f0*/  STL.64 [R1+0x7e8], R90 ;  /* 0x0007e85a01007387 */ /* 0x000fe60000100a00 */
[----:B------:R-:W-:Y:S01]  /*9200*/  IMAD.WIDE R158, R158, 0x4, R238 ;  /* 0x000000049e9e7825 */ /* 0x000fe200078e02ee */
[----:B------:R2:W-:Y:S03]  /*9210*/  STL.64 [R1+0x7a8], R88 ;  /* 0x0007a85801007387 */ /* 0x0005e60000100a00 */
[----:B------:R-:W-:-:S04]  /*9220*/  IMAD.WIDE R156, R150, 0x4, R244 ;  /* 0x00000004969c7825 */ /* 0x000fc800078e02f4 */
[----:B-1----:R-:W-:-:S04]  /*9230*/  IMAD.WIDE R62, R87, 0x4, R2 ;  /* 0x00000004573e7825 */ /* 0x002fc800078e0202 */
[--C-:B------:R-:W-:Y:S01]  /*9240*/  IMAD.WIDE R86, R86, 0x4, R2.reuse ;  /* 0x0000000456567825 */ /* 0x100fe200078e0202 */
[----:B------:R1:W-:Y:S03]  /*9250*/  STL.64 [R1+0x728], R62 ;  /* 0x0007283e01007387 */ /* 0x0003e60000100a00 */
[----:B--2---:R-:W-:Y:S01]  /*9260*/  IMAD.WIDE R88, R85, 0x4, R2 ;  /* 0x0000000455587825 */ /* 0x004fe200078e0202 */
[----:B------:R2:W-:Y:S03]  /*9270*/  STL.64 [R1+0x6a8], R86 ;  /* 0x0006a85601007387 */ /* 0x0005e60000100a00 */
[----:B------:R-:W-:Y:S01]  /*9280*/  IMAD.WIDE R154, R150, 0x4, R242 ;  /* 0x00000004969a7825 */ /* 0x000fe200078e02f2 */
[----:B------:R-:W-:Y:S03]  /*9290*/  STL.64 [R1+0x628], R88 ;  /* 0x0006285801007387 */ /* 0x000fe60000100a00 */
[----:B------:R-:W-:-:S02]  /*92a0*/  IMAD R142, R246, 0x21, RZ ;  /* 0x00000021f68e7824 */ /* 0x000fc400078e02ff */
[----:B-1----:R-:W-:-:S04]  /*92b0*/  IMAD.WIDE R62, R84, 0x4, R2 ;  /* 0x00000004543e7825 */ /* 0x002fc800078e0202 */
[--C-:B--2---:R-:W-:Y:S01]  /*92c0*/  IMAD.WIDE R86, R83, 0x4, R2.reuse ;  /* 0x0000000453567825 */ /* 0x104fe200078e0202 */
[----:B------:R1:W-:Y:S03]  /*92d0*/  STL.64 [R1+0x5a8], R62 ;  /* 0x0005a83e01007387 */ /* 0x0003e60000100a00 */
[--C-:B------:R-:W-:Y:S01]  /*92e0*/  IMAD.WIDE R84, R82, 0x4, R2.reuse ;  /* 0x0000000452547825 */ /* 0x100fe200078e0202 */
[----:B------:R-:W-:Y:S03]  /*92f0*/  STL.64 [R1+0x528], R86 ;  /* 0x0005285601007387 */ /* 0x000fe60000100a00 */
[----:B------:R-:W-:Y:S01]  /*9300*/  IMAD.WIDE R82, R80, 0x4, R2 ;  /* 0x0000000450527825 */ /* 0x000fe200078e0202 */
[----:B------:R-:W-:Y:S03]  /*9310*/  STL.64 [R1+0x4a8], R84 ;  /* 0x0004a85401007387 */ /* 0x000fe60000100a00 */
[----:B------:R-:W-:-:S04]  /*9320*/  IMAD.WIDE R152, R150, 0x4, R240 ;  /* 0x0000000496987825 */ /* 0x000fc800078e02f0 */
[----:B-1----:R-:W-:-:S04]  /*9330*/  IMAD.WIDE R62, R81, 0x4, R2 ;  /* 0x00000004513e7825 */ /* 0x002fc800078e0202 */
[----:B------:R-:W-:Y:S01]  /*9340*/  IMAD.WIDE R80, R79, 0x4, R2 ;  /* 0x000000044f507825 */ /* 0x000fe200078e0202 */
        /* <DEDUP_REMOVED lines=11> */
[C---:B------:R-:W-:Y:S01]  /*9400*/  IMAD.WIDE R144, R142.reuse, 0x4, R240 ;  /* 0x000000048e907825 */ /* 0x040fe200078e02f0 */
[----:B------:R2:W-:Y:S03]  /*9410*/  STL.64 [R1+0x8a0], R76 ;  /* 0x0008a04c01007387 */ /* 0x0005e60000100a00 */
[----:B------:R-:W-:-:S04]  /*9420*/  IMAD.WIDE R142, R142, 0x4, R238 ;  /* 0x000000048e8e7825 */ /* 0x000fc800078e02ee */
[----:B-1----:R-:W-:-:S04]  /*9430*/  IMAD.WIDE R62, R75, 0x4, R2 ;  /* 0x000000044b3e7825 */ /* 0x002fc800078e0202 */
[--C-:B------:R-:W-:Y:S01]  /*9440*/  IMAD.WIDE R74, R74, 0x4, R2.reuse ;  /* 0x000000044a4a7825 */ /* 0x100fe200078e0202 */
[----:B------:R1:W-:Y:S03]  /*9450*/  STL.64 [R1+0x860], R62 ;  /* 0x0008603e01007387 */ /* 0x0003e60000100a00 */
[----:B--2---:R-:W-:Y:S01]  /*9460*/  IMAD.WIDE R76, R73, 0x4, R2 ;  /* 0x00000004494c7825 */ /* 0x004fe200078e0202 */
[----:B------:R2:W-:Y:S03]  /*9470*/  STL.64 [R1+0x820], R74 ;  /* 0x0008204a01007387 */ /* 0x0005e60000100a00 */
[C---:B------:R-:W-:Y:S01]  /*9480*/  IMAD R94, R246.reuse, 0x39, RZ ;  /* 0x00000039f65e7824 */ /* 0x040fe200078e02ff */
[----:B------:R-:W-:Y:S01]  /*9490*/  STL.64 [R1+0x7e0], R76 ;  /* 0x0007e04c01007387 */ /* 0x000fe20000100a00 */
[----:B------:R-:W-:-:S02]  /*94a0*/  IMAD R86, R246, 0x3d, RZ ;  /* 0x0000003df6567824 */ /* 0x000fc400078e02ff */
[----:B------:R-:W-:Y:S02]  /*94b0*/  IMAD R78, R246, 0x1a, RZ ;  /* 0x0000001af64e7824 */ /* 0x000fe400078e02ff */
        /* <DEDUP_REMOVED lines=11> */
[C---:B------:R-:W-:Y:S01]  /*9570*/  IMAD.WIDE R90, R86.reuse, 0x4, R242 ;  /* 0x00000004565a7825 */ /* 0x040fe200078e02f2 */
        /* <DEDUP_REMOVED lines=17> */
[C---:B------:R-:W-:Y:S01]  /*9690*/  IMAD.WIDE R80, R78.reuse, 0x4, R240 ;  /* 0x000000044e507825 */ /* 0x040fe200078e02f0 */
[----:B------:R-:W-:Y:S03]  /*96a0*/  STL.64 [R1+0x938], R64 ;  /* 0x0009384001007387 */ /* 0x000fe60000100a00 */
[----:B------:R-:W-:-:S04]  /*96b0*/  IMAD.WIDE R78, R78, 0x4, R238 ;  /* 0x000000044e4e7825 */ /* 0x000fc800078e02ee */
[----:B-1----:R-:W-:-:S04]  /*96c0*/  IMAD.WIDE R62, R58, 0x4, R2 ;  /* 0x000000043a3e7825 */ /* 0x002fc800078e0202 */
[--C-:B--2---:R-:W-:Y:S01]  /*96d0*/  IMAD.WIDE R60, R57, 0x4, R2.reuse ;  /* 0x00000004393c7825 */ /* 0x104fe200078e0202 */
[----:B------:R1:W-:Y:S03]  /*96e0*/  STL.64 [R1+0x898], R62 ;  /* 0x0008983e01007387 */ /* 0x0003e60000100a00 */
[--C-:B------:R-:W-:Y:S01]  /*96f0*/  IMAD.WIDE R58, R56, 0x4, R2.reuse ;  /* 0x00000004383a7825 */ /* 0x100fe200078e0202 */
[----:B------:R-:W-:Y:S03]  /*9700*/  STL.64 [R1+0x858], R60 ;  /* 0x0008583c01007387 */ /* 0x000fe60000100a00 */
[--C-:B------:R-:W-:Y:S01]  /*9710*/  IMAD.WIDE R56, R55, 0x4, R2.reuse ;  /* 0x0000000437387825 */ /* 0x100fe200078e0202 */
[----:B------:R2:W-:Y:S03]  /*9720*/  STL.64 [R1+0x818], R58 ;  /* 0x0008183a01007387 */ /* 0x0005e60000100a00 */
[----:B------:R-:W-:Y:S01]  /*9730*/  IMAD.WIDE R54, R54, 0x4, R2 ;  /* 0x0000000436367825 */ /* 0x000fe200078e0202 */
[----:B------:R3:W-:Y:S03]  /*9740*/  STL.64 [R1+0x7d8], R56 ;  /* 0x0007d83801007387 */ /* 0x0007e60000100a00 */
[C---:B------:R-:W-:Y:S01]  /*9750*/  IMAD R70, R246.reuse, 0x1e, RZ ;  /* 0x0000001ef6467824 */ /* 0x040fe200078e02ff */
[----:B------:R4:W-:Y:S01]  /*9760*/  STL.64 [R1+0x788], R54 ;  /* 0x0007883601007387 */ /* 0x0009e20000100a00 */
[----:B-1----:R-:W-:-:S02]  /*9770*/  IMAD R62, R246, 0x22, RZ ;  /* 0x00000022f63e7824 */ /* 0x002fc400078e02ff */
[----:B------:R-:W-:-:S04]  /*9780*/  IMAD.WIDE R76, R70, 0x4, R244 ;  /* 0x00000004464c7825 */ /* 0x000fc800078e02f4 */
[----:B--2---:R-:W-:-:S04]  /*9790*/  IMAD.WIDE R58, R53, 0x4, R2 ;  /* 0x00000004353a7825 */ /* 0x004fc800078e0202 */
[--C-:B---3--:R-:W-:Y:S01]  /*97a0*/  IMAD.WIDE R56, R52, 0x4, R2.reuse ;  /* 0x0000000434387825 */ /* 0x108fe200078e0202 */
[----:B------:R-:W-:Y:S03]  /*97b0*/  STL.64 [R1+0x708], R58 ;  /* 0x0007083a01007387 */ /* 0x000fe60000100a00 */
[--C-:B----4-:R-:W-:Y:S01]  /*97c0*/  IMAD.WIDE R54, R51, 0x4, R2.reuse ;  /* 0x0000000433367825 */ /* 0x110fe200078e0202 */
[----:B------:R-:W-:Y:S03]  /*97d0*/  STL.64 [R1+0x688], R56 ;  /* 0x0006883801007387 */ /* 0x000fe60000100a00 */
[--C-:B------:R-:W-:Y:S01]  /*97e0*/  IMAD.WIDE R52, R50, 0x4, R2.reuse ;  /* 0x0000000432347825 */ /* 0x100fe200078e0202 */
[----:B------:R-:W-:Y:S03]  /*97f0*/  STL.64 [R1+0x608], R54 ;  /* 0x0006083601007387 */ /* 0x000fe60000100a00 */
[--C-:B------:R-:W-:Y:S01]  /*9800*/  IMAD.WIDE R50, R49, 0x4, R2.reuse ;  /* 0x0000000431327825 */ /* 0x100fe200078e0202 */
[----:B------:R1:W-:Y:S03]  /*9810*/  STL.64 [R1+0x588], R52 ;  /* 0x0005883401007387 */ /* 0x0003e60000100a00 */
[----:B------:R-:W-:Y:S01]  /*9820*/  IMAD.WIDE R48, R48, 0x4, R2 ;  /* 0x0000000430307825 */ /* 0x000fe200078e0202 */
[----:B------:R2:W-:Y:S03]  /*9830*/  STL.64 [R1+0x508], R50 ;  /* 0x0005083201007387 */ /* 0x0005e60000100a00 */
[C---:B------:R-:W-:Y:S01]  /*9840*/  IMAD.WIDE R74, R70.reuse, 0x4, R242 ;  /* 0x00000004464a7825 */ /* 0x040fe200078e02f2 */
[----:B------:R3:W-:Y:S03]  /*9850*/  STL.64 [R1+0x488], R48 ;  /* 0x0004883001007387 */ /* 0x0007e60000100a00 */
[----:B------:R-:W-:-:S04]  /*9860*/  IMAD.WIDE R72, R70, 0x4, R240 ;  /* 0x0000000446487825 */ /* 0x000fc800078e02f0 */
[----:B-1----:R-:W-:-:S04]  /*9870*/  IMAD.WIDE R52, R47, 0x4, R2 ;  /* 0x000000042f347825 */ /* 0x002fc800078e0202 */
[--C-:B--2---:R-:W-:Y:S01]  /*9880*/  IMAD.WIDE R50, R46, 0x4, R2.reuse ;  /* 0x000000042e327825 */ /* 0x104fe200078e0202 */
[----:B------:R-:W-:Y:S03]  /*9890*/  STL.64 [R1+0x9b8], R52 ;  /* 0x0009b83401007387 */ /* 0x000fe60000100a00 */
[--C-:B---3--:R-:W-:Y:S01]  /*98a0*/  IMAD.WIDE R48, R45, 0x4, R2.reuse ;  /* 0x000000042d307825 */ /* 0x108fe200078e0202 */
[----:B------:R-:W-:Y:S03]  /*98b0*/  STL.64 [R1+0x9b0], R50 ;  /* 0x0009b03201007387 */ /* 0x000fe60000100a00 */
[--C-:B------:R-:W-:Y:S01]  /*98c0*/  IMAD.WIDE R46, R44, 0x4, R2.reuse ;  /* 0x000000042c2e7825 */ /* 0x100fe200078e0202 */
[----:B------:R-:W-:Y:S03]  /*98d0*/  STL.64 [R1+0x998], R48 ;  /* 0x0009983001007387 */ /* 0x000fe60000100a00 */
[--C-:B------:R-:W-:Y:S01]  /*98e0*/  IMAD.WIDE R44, R43, 0x4, R2.reuse ;  /* 0x000000042b2c7825 */ /* 0x100fe200078e0202 */
[----:B------:R1:W-:Y:S03]  /*98f0*/  STL.64 [R1+0x958], R46 ;  /* 0x0009582e01007387 */ /* 0x0003e60000100a00 */
[----:B------:R-:W-:Y:S01]  /*9900*/  IMAD.WIDE R42, R42, 0x4, R2 ;  /* 0x000000042a2a7825 */ /* 0x000fe200078e0202 */
[----:B------:R2:W-:Y:S03]  /*9910*/  STL.64 [R1+0x910], R44 ;  /* 0x0009102c01007387 */ /* 0x0005e60000100a00 */
[----:B------:R-:W-:Y:S01]  /*9920*/  IMAD.WIDE R70, R70, 0x4, R238 ;  /* 0x0000000446467825 */ /* 0x000fe200078e02ee */
        /* <DEDUP_REMOVED lines=13> */
[----:B------:R-:W-:Y:S01]  /*9a00*/  IMAD R54, R246, 0x26, RZ ;  /* 0x00000026f6367824 */ /* 0x000fe200078e02ff */
[----:B------:R3:W-:Y:S01]  /*9a10*/  STL.64 [R1+0x678], R36 ;  /* 0x0006782401007387 */ /* 0x0007e20000100a00 */
        /* <DEDUP_REMOVED lines=76> */
[----:B------:R1:W-:Y:S03]  /*9ee0*/  STL.64 [R1+0x658], R8 ;  /* 0x0006580801007387 */ /* 0x0003e60000100a00 */
[----:B------:R-:W-:Y:S01]  /*9ef0*/  IMAD.WIDE R4, R97, 0x4, R2 ;  /* 0x0000000461047825 */ /* 0x000fe200078e0202 */
[----:B------:R2:W-:Y:S03]  /*9f00*/  STL.64 [R1+0x5d8], R6 ;  /* 0x0005d80601007387 */ /* 0x0005e60000100a00 */
[----:B------:R-:W-:Y:S01]  /*9f10*/  VIADD R0, R134, 0xfffffff7 ;  /* 0xfffffff786007836 */ /* 0x000fe20000000000 */
[----:B------:R3:W-:Y:S01]  /*9f20*/  STL.64 [R1+0x558], R4 ;  /* 0x0005580401007387 */ /* 0x0007e20000100a00 */
[----:B------:R-:W-:-:S02]  /*9f30*/  IMAD R134, R246, 0x25, RZ ;  /* 0x00000025f6867824 */ /* 0x000fc400078e02ff */
[----:B------:R-:W-:Y:S01]  /*9f40*/  IMAD.WIDE R96, R94, 0x4, R240 ;  /* 0x000000045e607825 */ /* 0x000fe200078e02f0 */
[----:B------:R-:W-:Y:S02]  /*9f50*/  ISETP.GE.U32.AND P4, PT, R0, 0x7fffffb8, PT ;  /* 0x7fffffb80000780c */ /* 0x000fe40003f86070 */
[----:B------:R-:W-:Y:S01]  /*9f60*/  IADD3 R0, PT, PT, R136, -0x11, RZ ;  /* 0xffffffef88007810 */ /* 0x000fe20007ffe0ff */
[----:B-1----:R-:W-:-:S03]  /*9f70*/  IMAD.WIDE R8, R98, 0x4, R2 ;  /* 0x0000000462087825 */ /* 0x002fc600078e0202 */
[----:B------:R-:W-:Y:S01]  /*9f80*/  ISETP.GE.U32.AND P2, PT, R0, 0x7fffffb0, PT ;  /* 0x7fffffb00000780c */ /* 0x000fe20003f46070 */
[--C-:B--2---:R-:W-:Y:S01]  /*9f90*/  IMAD.WIDE R6, R99, 0x4, R2.reuse ;  /* 0x0000000463067825 */ /* 0x104fe200078e0202 */
[----:B------:R1:W-:Y:S03]  /*9fa0*/  STL.64 [R1+0x4d8], R8 ;  /* 0x0004d80801007387 */ /* 0x0003e60000100a00 */
[----:B---3--:R-:W-:Y:S01]  /*9fb0*/  IMAD.WIDE R4, R100, 0x4, R2 ;  /* 0x0000000464047825 */ /* 0x008fe200078e0202 */
[----:B------:R2:W-:Y:S03]  /*9fc0*/  STL.64 [R1+0x458], R6 ;  /* 0x0004580601007387 */ /* 0x0005e60000100a00 */
[----:B------:R-:W-:Y:S01]  /*9fd0*/  IMAD.SHL.U32 R0, R172, 0x4, RZ ;  /* 0x00000004ac007824 */ /* 0x000fe200078e00ff */
[----:B------:R3:W-:Y:S01]  /*9fe0*/  STL.64 [R1+0x900], R4 ;  /* 0x0009000401007387 */ /* 0x0007e20000100a00 */
        /* <DEDUP_REMOVED lines=30> */
[----:B------:R-:W-:Y:S01]  /*a1d0*/  IMAD R110, R246, 0x31, RZ ;  /* 0x00000031f66e7824 */ /* 0x000fe200078e02ff */
[----:B------:R3:W-:Y:S01]  /*a1e0*/  STL.64 [R1+0x5c8], R4 ;  /* 0x0005c80401007387 */ /* 0x0007e20000100a00 */
        /* <DEDUP_REMOVED lines=48> */
[C---:B------:R-:W-:Y:S01]  /*a4f0*/  IMAD.WIDE R132, R126.reuse, 0x4, R244 ;  /* 0x000000047e847825 */ /* 0x040fe200078e02f4 */
[----:B------:R3:W-:Y:S03]  /*a500*/  STL.64 [R1+0x448], R2 ;  /* 0x0004480201007387 */ /* 0x0007e60000100a00 */
[C---:B------:R-:W-:Y:S01]  /*a510*/  IMAD.WIDE R130, R126.reuse, 0x4, R242 ;  /* 0x000000047e827825 */ /* 0x040fe200078e02f2 */
[----:B-1----:R-:W1:Y:S03]  /*a520*/  LDC R6, c[0x0][0x3a0] ;  /* 0x0000e800ff067b82 */ /* 0x002e660000000800 */
[----:B------:R-:W-:Y:S01]  /*a530*/  IMAD.WIDE R128, R126, 0x4, R240 ;  /* 0x000000047e807825 */ /* 0x000fe200078e02f0 */
[----:B--2---:R-:W-:-:S03]  /*a540*/  IADD3 R4, PT, PT, R137, -0x15, RZ ;  /* 0xffffffeb89047810 */ /* 0x004fc60007ffe0ff */
[----:B------:R-:W-:Y:S01]  /*a550*/  IMAD.WIDE R136, R134, 0x4, R240 ;  /* 0x0000000486887825 */ /* 0x000fe200078e02f0 */
[----:B------:R-:W2:Y:S03]  /*a560*/  LDC R5, c[0x0][0x3a0] ;  /* 0x0000e800ff057b82 */ /* 0x000ea60000000800 */
[----:B---3--:R-:W-:Y:S02]  /*a570*/  VIADD R2, R135, 0xfffffff3 ;  /* 0xfffffff387027836 */ /* 0x008fe40000000000 */
[----:B------:R-:W-:Y:S02]  /*a580*/  IMAD.SHL.U32 R3, R246, 0x4, RZ ;  /* 0x00000004f6037824 */ /* 0x000fe400078e00ff */
[----:B------:R-:W-:Y:S01]  /*a590*/  IMAD.WIDE R134, R134, 0x4, R238 ;  /* 0x0000000486867825 */ /* 0x000fe200078e02ee */
[----:B------:R-:W-:Y:S01]  /*a5a0*/  ISETP.GE.U32.AND P3, PT, R2, 0x7fffffb4, PT ;  /* 0x7fffffb40200780c */ /* 0x000fe20003f66070 */
[----:B------:R-:W3:Y:S02]  /*a5b0*/  LDC R7, c[0x0][0x3a0] ;  /* 0x0000e800ff077b82 */ /* 0x000ee40000000800 */
[----:B------:R-:W-:-:S02]  /*a5c0*/  VIADD R2, R0, UR6 ;  /* 0x0000000600027c36 */ /* 0x000fc40008000000 */
[----:B------:R-:W-:-:S03]  /*a5d0*/  IMAD.WIDE R14, R3, 0x4, R244 ;  /* 0x00000004030e7825 */ /* 0x000fc600078e02f4 */
[----:B------:R-:W-:Y:S01]  /*a5e0*/  @!PT LDS RZ, [RZ] ;  /* 0x00000000fffff984 */ /* 0x000fe20000000800 */
[----:B------:R-:W-:Y:S01]  /*a5f0*/  @!PT LDS RZ, [RZ] ;  /* 0x00000000fffff984 */ /* 0x000fe20000000800 */
[----:B------:R-:W-:Y:S01]  /*a600*/  @!PT LDS RZ, [RZ] ;  /* 0x00000000fffff984 */ /* 0x000fe20000000800 */
[----:B-----5:R-:W-:Y:S01]  /*a610*/  LDGSTS.E [R2], desc[UR28][R244.64], !P6 ;  /* 0x00000000f4027fae */ /* 0x020fe2000f1a101c */
[----:B------:R-:W-:-:S03]  /*a620*/  IMAD.WIDE R12, R3, 0x4, R242 ;  /* 0x00000004030c7825 */ /* 0x000fc600078e02f2 */
[----:B------:R-:W-:Y:S01]  /*a630*/  LDGSTS.E [R2+0x80], desc[UR28][R242.64], !P6 ;  /* 0x00080000f2027fae */ /* 0x000fe2000f1a101c */
[----:B------:R-:W-:-:S03]  /*a640*/  IMAD.WIDE R10, R3, 0x4, R240 ;  /* 0x00000004030a7825 */ /* 0x000fc600078e02f0 */
[----:B------:R-:W-:Y:S01]  /*a650*/  LDGSTS.E [R2+0x100], desc[UR28][R240.64], !P6 ;  /* 0x00100000f0027fae */ /* 0x000fe2000f1a101c */
[--C-:B------:R-:W-:Y:S01]  /*a660*/  IMAD.WIDE R8, R3, 0x4, R238.reuse ;  /* 0x0000000403087825 */ /* 0x100fe200078e02ee */
[----:B--2---:R-:W-:Y:S02]  /*a670*/  IADD3 R3, PT, PT, R5, -0x19, RZ ;  /* 0xffffffe705037810 */ /* 0x004fe40007ffe0ff */
[----:B------:R-:W-:Y:S01]  /*a680*/  LDGSTS.E [R2+0x180], desc[UR28][R238.64], !P6 ;  /* 0x00180000ee027fae */ /* 0x000fe2000f1a101c */
[----:B------:R-:W-:Y:S01]  /*a690*/  ISETP.GE.U32.AND P6, PT, R4, 0x7fffffac, PT ;  /* 0x7fffffac0400780c */ /* 0x000fe20003fc6070 */
[----:B------:R-:W-:Y:S01]  /*a6a0*/  IMAD.SHL.U32 R4, R246, 0x8, RZ ;  /* 0x00000008f6047824 */ /* 0x000fe200078e00ff */
[----:B------:R-:W2:Y:S01]  /*a6b0*/  LDC R5, c[0x0][0x3a0] ;  /* 0x0000e800ff057b82 */ /* 0x000ea20000000800 */
[----:B------:R4:W-:Y:S01]  /*a6c0*/  STL.64 [R1+0x208], R14 ;  /* 0x0002080e01007387 */ /* 0x0009e20000100a00 */
[----:B------:R-:W-:-:S03]  /*a6d0*/  IMAD.WIDE R126, R126, 0x4, R238 ;  /* 0x000000047e7e7825 */ /* 0x000fc600078e02ee */
[----:B------:R4:W-:Y:S01]  /*a6e0*/  LDGSTS.E [R2+0x800], desc[UR28][R14.64], !P5 ;  /* 0x008000000e027fae */ /* 0x0009e2000e9a101c */
[----:B------:R-:W-:-:S03]  /*a6f0*/  IMAD.WIDE R118, R118, 0x4, R238 ;  /* 0x0000000476767825 */ /* 0x000fc600078e02ee */
[----:B------:R5:W-:Y:S01]  /*a700*/  STL.64 [R1+0x200], R12 ;  /* 0x0002000c01007387 */ /* 0x000be20000100a00 */
[----:B------:R-:W-:-:S03]  /*a710*/  IMAD.WIDE R100, R94, 0x4, R244 ;  /* 0x000000045e647825 */ /* 0x000fc600078e02f4 */
[----:B------:R5:W-:Y:S01]  /*a720*/  LDGSTS.E [R2+0x880], desc[UR28][R12.64], !P5 ;  /* 0x008800000c027fae */ /* 0x000be2000e9a101c */
[----:B------:R-:W-:-:S03]  /*a730*/  IMAD.WIDE R98, R94, 0x4, R242 ;  /* 0x000000045e627825 */ /* 0x000fc600078e02f2 */
[----:B------:R1:W-:Y:S01]  /*a740*/  STL.64 [R1+0x1f8], R10 ;  /* 0x0001f80a01007387 */ /* 0x0003e20000100a00 */
[----:B----4-:R-:W-:-:S03]  /*a750*/  IMAD.WIDE R14, R4, 0x4, R244 ;  /* 0x00000004040e7825 */ /* 0x010fc600078e02f4 */
[----:B------:R1:W-:Y:S01]  /*a760*/  LDGSTS.E [R2+0x900], desc[UR28][R10.64], !P5 ;  /* 0x009000000a027fae */ /* 0x0003e2000e9a101c */
[----:B------:R-:W-:-:S03]  /*a770*/  IMAD.WIDE R94, R94, 0x4, R238 ;  /* 0x000000045e5e7825 */ /* 0x000fc600078e02ee */
[----:B------:R4:W-:Y:S01]  /*a780*/  STL.64 [R1+0x1f0], R8 ;  /* 0x0001f00801007387 */ /* 0x0009e20000100a00 */
[----:B-----5:R-:W-:-:S03]  /*a790*/  IMAD.WIDE R12, R4, 0x4, R242 ;  /* 0x00000004040c7825 */ /* 0x020fc600078e02f2 */
[----:B------:R4:W-:Y:S01]  /*a7a0*/  LDGSTS.E [R2+0x980], desc[UR28][R8.64], !P5 ;  /* 0x0098000008027fae */ /* 0x0009e2000e9a101c */
[----:B------:R-:W-:Y:S01]  /*a7b0*/  ISETP.GE.U32.AND P5, PT, R3, 0x7fffffa8, PT ;  /* 0x7fffffa80300780c */ /* 0x000fe20003fa6070 */
[----:B------:R-:W-:Y:S02]  /*a7c0*/  IMAD R3, R246, 0xc, RZ ;  /* 0x0000000cf6037824 */ /* 0x000fe400078e02ff */
[----:B-1----:R-:W-:Y:S01]  /*a7d0*/  IMAD.WIDE R10, R4, 0x4, R240 ;  /* 0x00000004040a7825 */ /* 0x002fe200078e02f0 */
[----:B------:R1:W-:Y:S03]  /*a7e0*/  LDGSTS.E [R2+0x1000], desc[UR28][R14.64], !P4 ;  /* 0x010000000e027fae */ /* 0x0003e6000e1a101c */
[--C-:B------:R-:W-:Y:S01]  /*a7f0*/  IMAD.WIDE R46, R46, 0x4, R238.reuse ;  /* 0x000000042e2e7825 */ /* 0x100fe200078e02ee */
[----:B------:R5:W-:Y:S03]  /*a800*/  LDGSTS.E [R2+0x1080], desc[UR28][R12.64], !P4 ;  /* 0x010800000c027fae */ /* 0x000be6000e1a101c */
[----:B----4-:R-:W-:Y:S01]  /*a810*/  IMAD.WIDE R8, R4, 0x4, R238 ;  /* 0x0000000404087825 */ /* 0x010fe200078e02ee */
[----:B------:R1:W-:Y:S03]  /*a820*/  STL.64 [R1+0x198], R14 ;  /* 0x0001980e01007387 */ /* 0x0003e60000100a00 */
[----:B------:R-:W-:Y:S01]  /*a830*/  VIADD R4, R6, 0xffffffe3 ;  /* 0xffffffe306047836 */ /* 0x000fe20000000000 */
[----:B------:R4:W-:Y:S01]  /*a840*/  LDGSTS.E [R2+0x1100], desc[UR28][R10.64], !P4 ;  /* 0x011000000a027fae */ /* 0x0009e2000e1a101c */
[----:B------:R-:W2:Y:S01]  /*a850*/  LDC R6, c[0x0][0x3a0] ;  /* 0x0000e800ff067b82 */ /* 0x000ea20000000800 */
[----:B------:R-:W-:-:S02]  /*a860*/  IMAD.WIDE R44, R38, 0x4, R244 ;  /* 0x00000004262c7825 */ /* 0x000fc400078e02f4 */
[----:B------:R5:W-:Y:S02]  /*a870*/  STL.64 [R1+0x190], R12 ;  /* 0x0001900c01007387 */ /* 0x000be40000100a00 */
[----:B------:R-:W-:Y:S02]  /*a880*/  IMAD R30, R246, 0x32, RZ ;  /* 0x00000032f61e7824 */ /* 0x000fe400078e02ff */
[----:B------:R3:W-:Y:S01]  /*a890*/  LDGSTS.E [R2+0x1180], desc[UR28][R8.64], !P4 ;  /* 0x0118000008027fae */ /* 0x0007e2000e1a101c */
[C---:B-1----:R-:W-:Y:S01]  /*a8a0*/  IMAD.WIDE R14, R3.reuse, 0x4, R244 ;  /* 0x00000004030e7825 */ /* 0x042fe200078e02f4 */
[----:B------:R-:W-:Y:S02]  /*a8b0*/  ISETP.GE.U32.AND P4, PT, R4, 0x7fffffa4, PT ;  /* 0x7fffffa40400780c */ /* 0x000fe40003f86070 */
[----:B------:R4:W-:Y:S01]  /*a8c0*/  STL.64 [R1+0x188], R10 ;  /* 0x0001880a01007387 */ /* 0x0009e20000100a00 */
[----:B------:R-:W-:Y:S02]  /*a8d0*/  IMAD.SHL.U32 R4, R246, 0x10, RZ ;  /* 0x00000010f6047824 */ /* 0x000fe400078e00ff */
[C-C-:B------:R-:W-:Y:S01]  /*a8e0*/  IMAD.WIDE R42, R38.reuse, 0x4, R242.reuse ;  /* 0x00000004262a7825 */ /* 0x140fe200078e02f2 */
[----:B------:R3:W-:Y:S03]  /*a8f0*/  STL.64 [R1+0x180], R8 ;  /* 0x0001800801007387 */ /* 0x0007e60000100a00 */
[C---:B-----5:R-:W-:Y:S01]  /*a900*/  IMAD.WIDE R12, R3.reuse, 0x4, R242 ;  /* 0x00000004030c7825 */ /* 0x060fe200078e02f2 */
[----:B------:R1:W-:Y:S03]  /*a910*/  STL.64 [R1+0x138], R14 ;  /* 0x0001380e01007387 */ /* 0x0003e60000100a00 */
[C-C-:B------:R-:W-:Y:S01]  /*a920*/  IMAD.WIDE R40, R38.reuse, 0x4, R240.reuse ;  /* 0x0000000426287825 */ /* 0x140fe200078e02f0 */
[----:B------:R1:W-:Y:S03]  /*a930*/  LDGSTS.E [R2+0x1800], desc[UR28][R14.64], !P3 ;  /* 0x018000000e027fae */ /* 0x0003e6000d9a101c */
[C---:B----4-:R-:W-:Y:S01]  /*a940*/  IMAD.WIDE R10, R3.reuse, 0x4, R240 ;  /* 0x00000004030a7825 */ /* 0x050fe200078e02f0 */
[----:B------:R4:W-:Y:S03]  /*a950*/  STL.64 [R1+0x130], R12 ;  /* 0x0001300c01007387 */ /* 0x0009e60000100a00 */
[--C-:B---3--:R-:W-:Y:S01]  /*a960*/  IMAD.WIDE R8, R3, 0x4, R238.reuse ;  /* 0x0000000403087825 */ /* 0x108fe200078e02ee */
[----:B------:R-:W-:Y:S01]  /*a970*/  IADD3 R3, PT, PT, R7, -0x21, RZ ;  /* 0xffffffdf07037810 */ /* 0x000fe20007ffe0ff */
[----:B------:R4:W-:Y:S01]  /*a980*/  LDGSTS.E [R2+0x1880], desc[UR28][R12.64], !P3 ;  /* 0x018800000c027fae */ /* 0x0009e2000d9a101c */
[----:B------:R-:W3:Y:S01]  /*a990*/  LDC R7, c[0x0][0x3a0] ;  /* 0x0000e800ff077b82 */ /* 0x000ee20000000800 */
[----:B------:R-:W-:-:S02]  /*a9a0*/  IMAD.WIDE R38, R38, 0x4, R238 ;  /* 0x0000000426267825 */ /* 0x000fc400078e02ee */
[----:B------:R5:W-:Y:S02]  /*a9b0*/  STL.64 [R1+0x128], R10 ;  /* 0x0001280a01007387 */ /* 0x000be40000100a00 */
[--C-:B-1----:R-:W-:Y:S02]  /*a9c0*/  IMAD.WIDE R14, R4, 0x4, R244.reuse ;  /* 0x00000004040e7825 */ /* 0x102fe400078e02f4 */
[----:B------:R5:W-:Y:S02]  /*a9d0*/  LDGSTS.E [R2+0x1900], desc[UR28][R10.64], !P3 ;  /* 0x019000000a027fae */ /* 0x000be4000d9a101c */
[----:B------:R-:W-:Y:S02]  /*a9e0*/  IMAD.WIDE R36, R30, 0x4, R244 ;  /* 0x000000041e247825 */ /* 0x000fe400078e02f4 */
[----:B------:R1:W-:Y:S02]  /*a9f0*/  STL.64 [R1+0x120], R8 ;  /* 0x0001200801007387 */ /* 0x0003e40000100a00 */
[----:B----4-:R-:W-:-:S02]  /*aa00*/  IMAD.WIDE R12, R4, 0x4, R242 ;  /* 0x00000004040c7825 */ /* 0x010fc400078e02f2 */
[----:B------:R1:W-:Y:S01]  /*aa10*/  LDGSTS.E [R2+0x1980], desc[UR28][R8.64], !P3 ;  /* 0x0198000008027fae */ /* 0x0003e2000d9a101c */
[----:B------:R-:W-:Y:S01]  /*aa20*/  ISETP.GE.U32.AND P3, PT, R3, 0x7fffffa0, PT ;  /* 0x7fffffa00300780c */ /* 0x000fe20003f66070 */
[----:B------:R-:W-:Y:S02]  /*aa30*/  IMAD R3, R246, 0x14, RZ ;  /* 0x00000014f6037824 */ /* 0x000fe400078e02ff */
[----:B-----5:R-:W-:Y:S01]  /*aa40*/  IMAD.WIDE R10, R4, 0x4, R240 ;  /* 0x00000004040a7825 */ /* 0x020fe200078e02f0 */
[----:B------:R4:W-:Y:S03]  /*aa50*/  STL.64 [R1+0xd8], R14 ;  /* 0x0000d80e01007387 */ /* 0x0009e60000100a00 */
[----:B------:R-:W-:Y:S01]  /*aa60*/  IMAD.WIDE R34, R30, 0x4, R242 ;  /* 0x000000041e227825 */ /* 0x000fe200078e02f2 */
[----:B------:R4:W-:Y:S03]  /*aa70*/  LDGSTS.E [R2+0x2000], desc[UR28][R14.64], !P2 ;  /* 0x020000000e027fae */ /* 0x0009e6000d1a101c */
[----:B-1----:R-:W-:Y:S01]  /*aa80*/  IMAD.WIDE R8, R4, 0x4, R238 ;  /* 0x0000000404087825 */ /* 0x002fe200078e02ee */
[----:B------:R1:W-:Y:S03]  /*aa90*/  STL.64 [R1+0xd0], R12 ;  /* 0x0000d00c01007387 */ /* 0x0003e60000100a00 */
[----:B--2---:R-:W-:Y:S01]  /*aaa0*/  VIADD R4, R5, 0xffffffdb ;  /* 0xffffffdb05047836 */ /* 0x004fe20000000000 */
[----:B------:R1:W-:Y:S01]  /*aab0*/  LDGSTS.E [R2+0x2080], desc[UR28][R12.64], !P2 ;  /* 0x020800000c027fae */ /* 0x0003e2000d1a101c */
[----:B------:R-:W2:Y:S01]  /*aac0*/  LDC R5, c[0x0][0x3a0] ;  /* 0x0000e800ff057b82 */ /* 0x000ea20000000800 */
[----:B------:R-:W-:-:S02]  /*aad0*/  IMAD R22, R246, 0x36, RZ ;  /* 0x00000036f6167824 */ /* 0x000fc400078e02ff */
[----:B------:R5:W-:Y:S01]  /*aae0*/  STL.64 [R1+0xc8], R10 ;  /* 0x0000c80a01007387 */ /* 0x000be20000100a00 */
[----:B----4-:R-:W-:-:S03]  /*aaf0*/  IMAD.WIDE R14, R3, 0x4, R244 ;  /* 0x00000004030e7825 */ /* 0x010fc600078e02f4 */
[----:B------:R5:W-:Y:S01]  /*ab00*/  LDGSTS.E [R2+0x2100], desc[UR28][R10.64], !P2 ;  /* 0x021000000a027fae */ /* 0x000be2000d1a101c */
[----:B------:R-:W-:-:S03]  /*ab10*/  IMAD.WIDE R32, R30, 0x4, R240 ;  /* 0x000000041e207825 */ /* 0x000fc600078e02f0 */
[----:B------:R4:W-:Y:S01]  /*ab20*/  STL.64 [R1+0xc0], R8 ;  /* 0x0000c00801007387 */ /* 0x0009e20000100a00 */
[----:B-1----:R-:W-:-:S03]  /*ab30*/  IMAD.WIDE R12, R3, 0x4, R242 ;  /* 0x00000004030c7825 */ /* 0x002fc600078e02f2 */
[----:B------:R4:W-:Y:S01]  /*ab40*/  LDGSTS.E [R2+0x2180], desc[UR28][R8.64], !P2 ;  /* 0x0218000008027fae */ /* 0x0009e2000d1a101c */
[----:B------:R-:W-:Y:S01]  /*ab50*/  ISETP.GE.U32.AND P2, PT, R4, 0x7fffff9c, PT ;  /* 0x7fffff9c0400780c */ /* 0x000fe20003f46070 */
[----:B------:R-:W-:Y:S02]  /*ab60*/  IMAD R4, R246, 0x18, RZ ;  /* 0x00000018f6047824 */ /* 0x000fe400078e02ff */
[C---:B-----5:R-:W-:Y:S01]  /*ab70*/  IMAD.WIDE R10, R3.reuse, 0x4, R240 ;  /* 0x00000004030a7825 */ /* 0x060fe200078e02f0 */
[----:B------:R1:W-:Y:S03]  /*ab80*/  STL.64 [R1+0x78], R14 ;  /* 0x0000780e01007387 */ /* 0x0003e60000100a00 */
[--C-:B------:R-:W-:Y:S01]  /*ab90*/  IMAD.WIDE R30, R30, 0x4, R238.reuse ;  /* 0x000000041e1e7825 */ /* 0x100fe200078e02ee */
[----:B------:R1:W-:Y:S03]  /*aba0*/  LDGSTS.E [R2+0x2800], desc[UR28][R14.64], !P6 ;  /* 0x028000000e027fae */ /* 0x0003e6000f1a101c */
[----:B----4-:R-:W-:Y:S01]  /*abb0*/  IMAD.WIDE R8, R3, 0x4, R238 ;  /* 0x0000000403087825 */ /* 0x010fe200078e02ee */
[----:B------:R4:W-:Y:S03]  /*abc0*/  STL.64 [R1+0x70], R12 ;  /* 0x0000700c01007387 */ /* 0x0009e60000100a00 */
[----:B------:R-:W-:Y:S01]  /*abd0*/  VIADD R3, R6, 0xffffffd7 ;  /* 0xffffffd706037836 */ /* 0x000fe20000000000 */
[----:B------:R4:W-:Y:S01]  /*abe0*/  LDGSTS.E [R2+0x2880], desc[UR28][R12.64], !P6 ;  /* 0x028800000c027fae */ /* 0x0009e2000f1a101c */
[----:B------:R-:W5:Y:S01]  /*abf0*/  LDC R6, c[0x0][0x3a0] ;  /* 0x0000e800ff067b82 */ /* 0x000f620000000800 */
[----:B------:R-:W-:-:S02]  /*ac00*/  IMAD.WIDE R28, R22, 0x4, R244 ;  /* 0x00000004161c7825 */ /* 0x000fc400078e02f4 */
[----:B------:R2:W-:Y:S02]  /*ac10*/  STL.64 [R1+0x68], R10 ;  /* 0x0000680a01007387 */ /* 0x0005e40000100a00 */
[----:B-1----:R-:W-:Y:S02]  /*ac20*/  IMAD.WIDE R14, R4, 0x4, R244 ;  /* 0x00000004040e7825 */ /* 0x002fe400078e02f4 */
[----:B------:R2:W-:Y:S02]  /*ac30*/  LDGSTS.E [R2+0x2900], desc[UR28][R10.64], !P6 ;  /* 0x029000000a027fae */ /* 0x0005e4000f1a101c */
[--C-:B------:R-:W-:Y:S02]  /*ac40*/  IMAD.WIDE R26, R22, 0x4, R242.reuse ;  /* 0x00000004161a7825 */ /* 0x100fe400078e02f2 */
[----:B------:R1:W-:Y:S02]  /*ac50*/  STL.64 [R1+0x60], R8 ;  /* 0x0000600801007387 */ /* 0x0003e40000100a00 */
[----:B----4-:R-:W-:-:S02]  /*ac60*/  IMAD.WIDE R12, R4, 0x4, R242 ;  /* 0x00000004040c7825 */ /* 0x010fc400078e02f2 */
[----:B------:R1:W-:Y:S01]  /*ac70*/  LDGSTS.E [R2+0x2980], desc[UR28][R8.64], !P6 ;  /* 0x0298000008027fae */ /* 0x0003e2000f1a101c */
[----:B------:R-:W-:Y:S01]  /*ac80*/  ISETP.GE.U32.AND P6, PT, R3, 0x7fffff98, PT ;  /* 0x7fffff980300780c */ /* 0x000fe20003fc6070 */
[--C-:B------:R-:W-:Y:S01]  /*ac90*/  IMAD.WIDE R24, R22, 0x4, R240.reuse ;  /* 0x0000000416187825 */ /* 0x100fe200078e02f0 */
[----:B---3--:R-:W-:Y:S01]  /*aca0*/  IADD3 R3, PT, PT, R7, -0x2d, RZ ;  /* 0xffffffd307037810 */ /* 0x008fe20007ffe0ff */
[----:B------:R3:W-:Y:S01]  /*acb0*/  LDGSTS.E [R2+0x3000], desc[UR28][R14.64], !P5 ;  /* 0x030000000e027fae */ /* 0x0007e2000e9a101c */
[----:B------:R-:W4:Y:S01]  /*acc0*/  LDC R7, c[0x0][0x3a0] ;  /* 0x0000e800ff077b82 */ /* 0x000f220000000800 */
[----:B--2---:R-:W-:Y:S02]  /*acd0*/  IMAD.WIDE R10, R4, 0x4, R240 ;  /* 0x00000004040a7825 */ /* 0x004fe400078e02f0 */
[----:B------:R2:W-:Y:S02]  /*ace0*/  LDGSTS.E [R2+0x3080], desc[UR28][R12.64], !P5 ;  /* 0x030800000c027fae */ /* 0x0005e4000e9a101c */
[----:B------:R-:W-:-:S02]  /*acf0*/  IMAD.WIDE R22, R22, 0x4, R238 ;  /* 0x0000000416167825 */ /* 0x000fc400078e02ee */
[----:B------:R2:W-:Y:S02]  /*ad00*/  LDGSTS.E [R2+0x3100], desc[UR28][R10.64], !P5 ;  /* 0x031000000a027fae */ /* 0x0005e4000e9a101c */
[----:B-1----:R-:W-:Y:S02]  /*ad10*/  IMAD.WIDE R8, R4, 0x4, R238 ;  /* 0x0000000404087825 */ /* 0x002fe400078e02ee */
[----:B------:R-:W1:Y:S01]  /*ad20*/  LDC R4, c[0x0][0x3a0] ;  /* 0x0000e800ff047b82 */ /* 0x000e620000000800 */
[----:B------:R3:W-:Y:S04]  /*ad30*/  STL.64 [R1+0x18], R14 ;  /* 0x0000180e01007387 */ /* 0x0007e80000100a00 */
[----:B------:R1:W-:Y:S01]  /*ad40*/  LDGSTS.E [R2+0x3180], desc[UR28][R8.64], !P5 ;  /* 0x0318000008027fae */ /* 0x0003e2000e9a101c */
[----:B------:R-:W-:Y:S01]  /*ad50*/  ISETP.GE.U32.AND P5, PT, R3, 0x7fffff94, PT ;  /* 0x7fffff940300780c */ /* 0x000fe20003fa6070 */
[----:B------:R-:W-:-:S02]  /*ad60*/  VIADD R3, R5, 0xffffffcf ;  /* 0xffffffcf05037836 */ /* 0x000fc40000000000 */
[----:B------:R-:W-:Y:S01]  /*ad70*/  LDGSTS.E [R2+0x3800], desc[UR28][R236.64], !P4 ;  /* 0x03800000ec027fae */ /* 0x000fe2000e1a101c */
[----:B------:R-:W2:Y:S03]  /*ad80*/  LDC R5, c[0x0][0x3a0] ;  /* 0x0000e800ff057b82 */ /* 0x000ea60000000800 */
[----:B------:R-:W-:Y:S01]  /*ad90*/  LDGSTS.E [R2+0x3880], desc[UR28][R234.64], !P4 ;  /* 0x03880000ea027fae */ /* 0x000fe2000e1a101c */
[----:B---3--:R-:W-:-:S03]  /*ada0*/  IMAD.WIDE R14, R246, 0x4, R244 ;  /* 0x00000004f60e7825 */ /* 0x008fc600078e02f4 */
[----:B------:R-:W-:Y:S04]  /*adb0*/  LDGSTS.E [R2+0x3900], desc[UR28][R232.64], !P4 ;  /* 0x03900000e8027fae */ /* 0x000fe8000e1a101c */
[----:B------:R-:W-:Y:S01]  /*adc0*/  LDGSTS.E [R2+0x3980], desc[UR28][R230.64], !P4 ;  /* 0x03980000e6027fae */ /* 0x000fe2000e1a101c */
[----:B------:R-:W-:Y:S02]  /*add0*/  ISETP.GE.U32.AND P4, PT, R3, 0x7fffff90, PT ;  /* 0x7fffff900300780c */ /* 0x000fe40003f86070 */
[----:B-----5:R-:W-:Y:S01]  /*ade0*/  IADD3 R3, PT, PT, R6, -0x35, RZ ;  /* 0xffffffcb06037810 */ /* 0x020fe20007ffe0ff */
[----:B------:R-:W-:Y:S01]  /*adf0*/  LDGSTS.E [R2+0x4000], desc[UR28][R228.64], !P3 ;  /* 0x04000000e4027fae */ /* 0x000fe2000d9a101c */
[----:B------:R-:W3:Y:S03]  /*ae00*/  LDC R6, c[0x0][0x3a0] ;  /* 0x0000e800ff067b82 */ /* 0x000ee60000000800 */
[----:B------:R-:W-:Y:S04]  /*ae10*/  LDGSTS.E [R2+0x4080], desc[UR28][R226.64], !P3 ;  /* 0x04080000e2027fae */ /* 0x000fe8000d9a101c */
[----:B------:R-:W-:Y:S04]  /*ae20*/  LDGSTS.E [R2+0x4100], desc[UR28][R224.64], !P3 ;  /* 0x04100000e0027fae */ /* 0x000fe8000d9a101c */
[----:B------:R-:W-:Y:S01]  /*ae30*/  LDGSTS.E [R2+0x4180], desc[UR28][R222.64], !P3 ;  /* 0x04180000de027fae */ /* 0x000fe2000d9a101c */
[----:B------:R-:W-:Y:S01]  /*ae40*/  ISETP.GE.U32.AND P3, PT, R3, 0x7fffff8c, PT ;  /* 0x7fffff8c0300780c */ /* 0x000fe20003f66070 */
[----:B-1----:R-:W-:-:S02]  /*ae50*/  VIADD R3, R4, 0xffffffc7 ;  /* 0xffffffc704037836 */ /* 0x002fc40000000000 */
[----:B------:R-:W-:Y:S01]  /*ae60*/  LDGSTS.E [R2+0x4800], desc[UR28][R220.64], !P2 ;  /* 0x04800000dc027fae */ /* 0x000fe2000d1a101c */
[----:B------:R-:W1:Y:S03]  /*ae70*/  LDC R4, c[0x0][0x3a0] ;  /* 0x0000e800ff047b82 */ /* 0x000e660000000800 */
[----:B------:R-:W-:Y:S04]  /*ae80*/  LDGSTS.E [R2+0x4880], desc[UR28][R218.64], !P2 ;  /* 0x04880000da027fae */ /* 0x000fe8000d1a101c */
[----:B------:R-:W-:Y:S04]  /*ae90*/  LDGSTS.E [R2+0x4900], desc[UR28][R216.64], !P2 ;  /* 0x04900000d8027fae */ /* 0x000fe8000d1a101c */
[----:B------:R-:W-:Y:S01]  /*aea0*/  LDGSTS.E [R2+0x4980], desc[UR28][R214.64], !P2 ;  /* 0x04980000d6027fae */ /* 0x000fe2000d1a101c */
[----:B------:R-:W-:Y:S01]  /*aeb0*/  ISETP.GE.U32.AND P2, PT, R3, 0x7fffff88, PT ;  /* 0x7fffff880300780c */ /* 0x000fe20003f46070 */
[----:B--2---:R-:W-:-:S02]  /*aec0*/  VIADD R3, R5, 0xffffffc3 ;  /* 0xffffffc305037836 */ /* 0x004fc40000000000 */
[----:B------:R-:W-:Y:S01]  /*aed0*/  LDGSTS.E [R2+0x5000], desc[UR28][R212.64], !P6 ;  /* 0x05000000d4027fae */ /* 0x000fe2000f1a101c */
[----:B------:R-:W2:Y:S03]  /*aee0*/  LDC R5, c[0x0][0x3a0] ;  /* 0x0000e800ff057b82 */ /* 0x000ea60000000800 */
[----:B------:R-:W-:Y:S04]  /*aef0*/  LDGSTS.E [R2+0x5080], desc[UR28][R210.64], !P6 ;  /* 0x05080000d2027fae */ /* 0x000fe8000f1a101c */
[----:B------:R-:W-:Y:S04]  /*af00*/  LDGSTS.E [R2+0x5100], desc[UR28][R208.64], !P6 ;  /* 0x05100000d0027fae */ /* 0x000fe8000f1a101c */
[----:B------:R-:W-:Y:S01]  /*af10*/  LDGSTS.E [R2+0x5180], desc[UR28][R206.64], !P6 ;  /* 0x05180000ce027fae */ /* 0x000fe2000f1a101c */
[----:B------:R-:W-:-:S02]  /*af20*/  ISETP.GE.U32.AND P6, PT, R3, 0x7fffff84, PT ;  /* 0x7fffff840300780c */ /* 0x000fc40003fc6070 */
[----:B---3--:R-:W-:Y:S01]  /*af30*/  IADD3 R3, PT, PT, R6, -0x2, RZ ;  /* 0xfffffffe06037810 */ /* 0x008fe20007ffe0ff */
[----:B------:R3:W-:Y:S01]  /*af40*/  STL.64 [R1+0x10], R12 ;  /* 0x0000100c01007387 */ /* 0x0007e20000100a00 */
[----:B------:R-:W5:Y:S03]  /*af50*/  LDC R6, c[0x0][0x3a0] ;  /* 0x0000e800ff067b82 */ /* 0x000f660000000800 */
[----:B------:R1:W-:Y:S04]  /*af60*/  STL.64 [R1+0x8], R10 ;  /* 0x0000080a01007387 */ /* 0x0003e80000100a00 */
[----:B------:R-:W-:Y:S04]  /*af70*/  LDGSTS.E [R2+0x5800], desc[UR28][R204.64], !P5 ;  /* 0x05800000cc027fae */ /* 0x000fe8000e9a101c */
[----:B------:R4:W-:Y:S01]  /*af80*/  STL.64 [R1], R8 ;  /* 0x0000000801007387 */ /* 0x0009e20000100a00 */
[----:B---3--:R-:W-:-:S03]  /*af90*/  IMAD.WIDE R12, R246, 0x4, R242 ;  /* 0x00000004f60c7825 */ /* 0x008fc600078e02f2 */
[----:B------:R-:W-:Y:S01]  /*afa0*/  LDGSTS.E [R2+0x5880], desc[UR28][R202.64], !P5 ;  /* 0x05880000ca027fae */ /* 0x000fe2000e9a101c */
[----:B-1----:R-:W-:-:S03]  /*afb0*/  IMAD.WIDE R10, R246, 0x4, R240 ;  /* 0x00000004f60a7825 */ /* 0x002fc600078e02f0 */
[----:B------:R-:W-:Y:S04]  /*afc0*/  STL.64 [R1+0x1a70], R236 ;  /* 0x001a70ec01007387 */ /* 0x000fe80000100a00 */
[----:B------:R-:W-:Y:S01]  /*afd0*/  LDGSTS.E [R2+0x5900], desc[UR28][R200.64], !P5 ;  /* 0x05900000c8027fae */ /* 0x000fe2000e9a101c */
[----:B----4-:R-:W-:-:S03]  /*afe0*/  IMAD.WIDE R8, R246, 0x4, R238 ;  /* 0x00000004f6087825 */ /* 0x010fc600078e02ee */
[----:B------:R-:W-:Y:S04]  /*aff0*/  STL.64 [R1+0x1a78], R234 ;  /* 0x001a78ea01007387 */ /* 0x000fe80000100a00 */
[----:B------:R-:W-:Y:S01]  /*b000*/  LDGSTS.E [R2+0x5980], desc[UR28][R198.64], !P5 ;  /* 0x05980000c6027fae */ /* 0x000fe2000e9a101c */
[----:B------:R-:W-:Y:S01]  /*b010*/  ISETP.GE.U32.AND P5, PT, R3, 0x7fffffbf, PT ;  /* 0x7fffffbf0300780c */ /* 0x000fe20003fa6070 */
[----:B------:R-:W-:Y:S02]  /*b020*/  VIADD R3, R4, 0xfffffffa ;  /* 0xfffffffa04037836 */ /* 0x000fe40000000000 */
[----:B------:R-:W-:Y:S01]  /*b030*/  STL.64 [R1+0x1a80], R232 ;  /* 0x001a80e801007387 */ /* 0x000fe20000100a00 */
[----:B------:R-:W1:Y:S03]  /*b040*/  LDC R4, c[0x0][0x3a0] ;  /* 0x0000e800ff047b82 */ /* 0x000e660000000800 */
[----:B------:R-:W-:Y:S04]  /*b050*/  STL.64 [R1+0x1a88], R230 ;  /* 0x001a88e601007387 */ /* 0x000fe80000100a00 */
[----:B------:R-:W-:Y:S04]  /*b060*/  STL.64 [R1+0x1a90], R228 ;  /* 0x001a90e401007387 */ /* 0x000fe80000100a00 */
[----:B------:R-:W-:Y:S04]  /*b070*/  LDGSTS.E [R2+0x6000], desc[UR28][R196.64], !P4 ;  /* 0x06000000c4027fae */ /* 0x000fe8000e1a101c */
[----:B------:R-:W-:Y:S04]  /*b080*/  STL.64 [R1+0x1a98], R226 ;  /* 0x001a98e201007387 */ /* 0x000fe80000100a00 */
[----:B------:R-:W-:Y:S04]  /*b090*/  LDGSTS.E [R2+0x6080], desc[UR28][R194.64], !P4 ;  /* 0x06080000c2027fae */ /* 0x000fe8000e1a101c */
[----:B------:R-:W-:Y:S01]  /*b0a0*/  STL.64 [R1+0x1aa0], R224 ;  /* 0x001aa0e001007387 */ /* 0x000fe20000100a00 */
[----:B-1----:R-:W-:-:S03]  /*b0b0*/  VIADD R4, R4, 0xffffffee ;  /* 0xffffffee04047836 */ /* 0x002fc60000000000 */
[----:B------:R-:W-:Y:S04]  /*b0c0*/  LDGSTS.E [R2+0x6100], desc[UR28][R192.64], !P4 ;  /* 0x06100000c0027fae */ /* 0x000fe8000e1a101c */
[----:B------:R-:W-:Y:S04]  /*b0d0*/  STL.64 [R1+0x1aa8], R222 ;  /* 0x001aa8de01007387 */ /* 0x000fe80000100a00 */
[----:B------:R-:W-:Y:S01]  /*b0e0*/  LDGSTS.E [R2+0x6180], desc[UR28][R190.64], !P4 ;  /* 0x06180000be027fae */ /* 0x000fe2000e1a101c */
[----:B------:R-:W-:Y:S01]  /*b0f0*/  ISETP.GE.U32.AND P4, PT, R3, 0x7fffffbb, PT ;  /* 0x7fffffbb0300780c */ /* 0x000fe20003f86070 */
[----:B--2---:R-:W-:-:S02]  /*b100*/  VIADD R3, R5, 0xfffffff6 ;  /* 0xfffffff605037836 */ /* 0x004fc40000000000 */
        /* <DEDUP_REMOVED lines=8> */
[----:B-1----:R-:W-:-:S03]  /*b190*/  IADD3 R5, PT, PT, R5, -0x16, RZ ;  /* 0xffffffea05057810 */ /* 0x002fc60007ffe0ff */
[----:B------:R-:W-:Y:S04]  /*b1a0*/  LDGSTS.E [R2+0x6900], desc[UR28][R184.64], !P3 ;  /* 0x06900000b8027fae */ /* 0x000fe8000d9a101c */
[----:B------:R-:W-:Y:S04]  /*b1b0*/  STL.64 [R1+0x1ad8], R210 ;  /* 0x001ad8d201007387 */ /* 0x000fe80000100a00 */
[----:B------:R-:W-:Y:S01]  /*b1c0*/  LDGSTS.E [R2+0x6980], desc[UR28][R182.64], !P3 ;  /* 0x06980000b6027fae */ /* 0x000fe2000d9a101c */
[----:B------:R-:W-:Y:S02]  /*b1d0*/  ISETP.GE.U32.AND P3, PT, R3, 0x7fffffb7, PT ;  /* 0x7fffffb70300780c */ /* 0x000fe40003f66070 */
[----:B-----5:R-:W-:Y:S01]  /*b1e0*/  IADD3 R3, PT, PT, R6, -0xe, RZ ;  /* 0xfffffff206037810 */ /* 0x020fe20007ffe0ff */
[----:B------:R-:W-:Y:S01]  /*b1f0*/  STL.64 [R1+0x1ae0], R208 ;  /* 0x001ae0d001007387 */ /* 0x000fe20000100a00 */
[----:B------:R-:W1:Y:S03]  /*b200*/  LDC R6, c[0x0][0x3a0] ;  /* 0x0000e800ff067b82 */ /* 0x000e660000000800 */
[----:B------:R-:W-:Y:S04]  /*b210*/  STL.64 [R1+0x1ae8], R206 ;  /* 0x001ae8ce01007387 */ /* 0x000fe80000100a00 */
[----:B------:R-:W-:Y:S04]  /*b220*/  STL.64 [R1+0x1af0], R204 ;  /* 0x001af0cc01007387 */ /* 0x000fe80000100a00 */
[----:B------:R-:W-:Y:S04]  /*b230*/  STL.64 [R1+0x1af8], R202 ;  /* 0x001af8ca01007387 */ /* 0x000fe80000100a00 */
[----:B------:R-:W-:Y:S04]  /*b240*/  STL.64 [R1+0x1b00], R200 ;  /* 0x001b00c801007387 */ /* 0x000fe80000100a00 */
[----:B------:R-:W-:Y:S04]  /*b250*/  STL.64 [R1+0x1b08], R198 ;  /* 0x001b08c601007387 */ /* 0x000fe80000100a00 */
[----:B------:R-:W-:Y:S04]  /*b260*/  STL.64 [R1+0x1b10], R196 ;  /* 0x001b10c401007387 */ /* 0x000fe80000100a00 */
[----:B------:R-:W-:Y:S04]  /*b270*/  STL.64 [R1+0x1b18], R194 ;  /* 0x001b18c201007387 */ /* 0x000fe80000100a00 */
[----:B------:R-:W-:Y:S04]  /*b280*/  LDGSTS.E [R2+0x7000], desc[UR28][R180.64], !P2 ;  /* 0x07000000b4027fae */ /* 0x000fe8000d1a101c */
[----:B------:R-:W-:Y:S04]  /*b290*/  STL.64 [R1+0x1b20], R192 ;  /* 0x001b20c001007387 */ /* 0x000fe80000100a00 */
[----:B------:R-:W-:Y:S04]  /*b2a0*/  LDGSTS.E [R2+0x7080], desc[UR28][R178.64], !P2 ;  /* 0x07080000b2027fae */ /* 0x000fe8000d1a101c */
[----:B------:R-:W-:Y:S04]  /*b2b0*/  STL.64 [R1+0x1b28], R190 ;  /* 0x001b28be01007387 */ /* 0x000fe80000100a00 */
[----:B------:R-:W-:Y:S04]  /*b2c0*/  LDGSTS.E [R2+0x7100], desc[UR28][R176.64], !P2 ;  /* 0x07100000b0027fae */ /* 0x000fe8000d1a101c */
[----:B------:R-:W-:Y:S04]  /*b2d0*/  STL.64 [R1+0x1b30], R188 ;  /* 0x001b30bc01007387 */ /* 0x000fe80000100a00 */
[----:B------:R-:W-:Y:S01]  /*b2e0*/  LDGSTS.E [R2+0x7180], desc[UR28][R174.64], !P2 ;  /* 0x07180000ae027fae */ /* 0x000fe2000d1a101c */
[----:B------:R-:W-:-:S02]  /*b2f0*/  ISETP.GE.U32.AND P2, PT, R3, 0x7fffffb3, PT ;  /* 0x7fffffb30300780c */ /* 0x000fc40003f46070 */
[----:B------:R-:W-:Y:S01]  /*b300*/  LOP3.LUT R3, R0, 0x20, RZ, 0x3c, !PT ;  /* 0x0000002000037812 */ /* 0x000fe200078e3cff */
[----:B------:R-:W-:Y:S04]  /*b310*/  STL.64 [R1+0x1b38], R186 ;  /* 0x001b38ba01007387 */ /* 0x000fe80000100a00 */
[----:B------:R-:W-:Y:S01]  /*b320*/  STL.64 [R1+0x1b40], R184 ;  /* 0x001b40b801007387 */ /* 0x000fe20000100a00 */
[----:B------:R-:W-:-:S03]  /*b330*/  VIADD R3, R3, UR6 ;  /* 0x0000000603037c36 */ /* 0x000fc60008000000 */
        /* <DEDUP_REMOVED lines=11> */
[----:B------:R-:W-:Y:S01]  /*b3f0*/  ISETP.GE.U32.AND P6, PT, R4, 0x7fffffaf, PT ;  /* 0x7fffffaf0400780c */ /* 0x000fe20003fc6070 */
[----:B------:R-:W-:-:S02]  /*b400*/  IMAD R4, R246, 0x5, RZ ;  /* 0x00000005f6047824 */ /* 0x000fc400078e02ff */
[----:B------:R-:W-:Y:S02]  /*b410*/  STL.64 [R1+0x1b80], R168 ;  /* 0x001b80a801007387 */ /* 0x000fe40000100a00 */
[C---:B------:R-:W-:Y:S02]  /*b420*/  IMAD.WIDE R16, R4.reuse, 0x4, R244 ;  /* 0x0000000404107825 */ /* 0x040fe400078e02f4 */
[----:B------:R-:W-:Y:S04]  /*b430*/  STL.64 [R1+0x1b88], R166 ;  /* 0x001b88a601007387 */ /* 0x000fe80000100a00 */
[----:B------:R2:W-:Y:S04]  /*b440*/  STL.64 [R1+0x268], R14 ;  /* 0x0002680e01007387 */ /* 0x0005e80000100a00 */
[----:B------:R2:W-:Y:S04]  /*b450*/  LDGSTS.E [R3+0x200], desc[UR28][R14.64], !P5 ;  /* 0x002000000e037fae */ /* 0x0005e8000e9a101c */
[----:B------:R3:W-:Y:S04]  /*b460*/  STL.64 [R1+0x260], R12 ;  /* 0x0002600c01007387 */ /* 0x0007e80000100a00 */
[----:B------:R3:W-:Y:S04]  /*b470*/  LDGSTS.E [R3+0x280], desc[UR28][R12.64], !P5 ;  /* 0x002800000c037fae */ /* 0x0007e8000e9a101c */
[----:B------:R4:W-:Y:S01]  /*b480*/  STL.64 [R1+0x258], R10 ;  /* 0x0002580a01007387 */ /* 0x0009e20000100a00 */
[----:B--2---:R-:W-:-:S03]  /*b490*/  IMAD.WIDE R14, R4, 0x4, R242 ;  /* 0x00000004040e7825 */ /* 0x004fc600078e02f2 */
[----:B------:R4:W-:Y:S01]  /*b4a0*/  LDGSTS.E [R3+0x300], desc[UR28][R10.64], !P5 ;  /* 0x003000000a037fae */ /* 0x0009e2000e9a101c */
[----:B---3--:R-:W-:-:S03]  /*b4b0*/  IMAD.WIDE R12, R4, 0x4, R240 ;  /* 0x00000004040c7825 */ /* 0x008fc600078e02f0 */
[----:B------:R2:W-:Y:S04]  /*b4c0*/  STL.64 [R1+0x250], R8 ;  /* 0x0002500801007387 */ /* 0x0005e80000100a00 */
[----:B------:R2:W-:Y:S01]  /*b4d0*/  LDGSTS.E [R3+0x380], desc[UR28][R8.64], !P5 ;  /* 0x0038000008037fae */ /* 0x0005e2000e9a101c */
[----:B------:R-:W-:Y:S01]  /*b4e0*/  ISETP.GE.U32.AND P5, PT, R5, 0x7fffffab, PT ;  /* 0x7fffffab0500780c */ /* 0x000fe20003fa6070 */
[----:B------:R-:W-:Y:S02]  /*b4f0*/  IMAD R5, R246, 0x9, RZ ;  /* 0x00000009f6057824 */ /* 0x000fe400078e02ff */
[----:B----4-:R-:W-:Y:S01]  /*b500*/  IMAD.WIDE R10, R4, 0x4, R238 ;  /* 0x00000004040a7825 */ /* 0x010fe200078e02ee */
[----:B------:R3:W-:Y:S03]  /*b510*/  STL.64 [R1+0x1e8], R16 ;  /* 0x0001e81001007387 */ /* 0x0007e60000100a00 */
[----:B-1----:R-:W-:Y:S01]  /*b520*/  VIADD R4, R6, 0xffffffe6 ;  /* 0xffffffe606047836 */ /* 0x002fe20000000000 */
[----:B------:R3:W-:Y:S01]  /*b530*/  LDGSTS.E [R3+0xa00], desc[UR28][R16.64], !P4 ;  /* 0x00a0000010037fae */ /* 0x0007e2000e1a101c */
[----:B------:R-:W1:Y:S03]  /*b540*/  LDC R6, c[0x0][0x3a0] ;  /* 0x0000e800ff067b82 */ /* 0x000e660000000800 */
[----:B------:R4:W-:Y:S04]  /*b550*/  STL.64 [R1+0x1e0], R14 ;  /* 0x0001e00e01007387 */ /* 0x0009e80000100a00 */
[----:B------:R4:W-:Y:S01]  /*b560*/  LDGSTS.E [R3+0xa80], desc[UR28][R14.64], !P4 ;  /* 0x00a800000e037fae */ /* 0x0009e2000e1a101c */
[----:B--2---:R-:W2:Y:S01]  /*b570*/  LDC R8, c[0x0][0x3a0] ;  /* 0x0000e800ff087b82 */ /* 0x004ea20000000800 */
[----:B---3--:R-:W-:-:S02]  /*b580*/  IMAD.WIDE R16, R5, 0x4, R244 ;  /* 0x0000000405107825 */ /* 0x008fc400078e02f4 */
[----:B------:R3:W-:Y:S04]  /*b590*/  STL.64 [R1+0x1d8], R12 ;  /* 0x0001d80c01007387 */ /* 0x0007e80000100a00 */
[----:B------:R3:W-:Y:S01]  /*b5a0*/  LDGSTS.E [R3+0xb00], desc[UR28][R12.64], !P4 ;  /* 0x00b000000c037fae */ /* 0x0007e2000e1a101c */
[----:B------:R-:W5:Y:S01]  /*b5b0*/  LDC R9, c[0x0][0x3a0] ;  /* 0x0000e800ff097b82 */ /* 0x000f620000000800 */
[----:B----4-:R-:W-:Y:S02]  /*b5c0*/  IMAD.WIDE R14, R5, 0x4, R242 ;  /* 0x00000004050e7825 */ /* 0x010fe400078e02f2 */
[----:B------:R4:W-:Y:S04]  /*b5d0*/  STL.64 [R1+0x1d0], R10 ;  /* 0x0001d00a01007387 */ /* 0x0009e80000100a00 */
[----:B------:R4:W-:Y:S01]  /*b5e0*/  LDGSTS.E [R3+0xb80], desc[UR28][R10.64], !P4 ;  /* 0x00b800000a037fae */ /* 0x0009e2000e1a101c */
[----:B------:R-:W-:Y:S01]  /*b5f0*/  ISETP.GE.U32.AND P4, PT, R4, 0x7fffffa7, PT ;  /* 0x7fffffa70400780c */ /* 0x000fe20003f86070 */
[----:B------:R-:W-:-:S02]  /*b600*/  IMAD R4, R246, 0xd, RZ ;  /* 0x0000000df6047824 */ /* 0x000fc400078e02ff */
[C---:B---3--:R-:W-:Y:S01]  /*b610*/  IMAD.WIDE R12, R5.reuse, 0x4, R240 ;  /* 0x00000004050c7825 */ /* 0x048fe200078e02f0 */
[----:B------:R3:W-:Y:S04]  /*b620*/  LDGSTS.E [R3+0x1200], desc[UR28][R16.64], !P3 ;  /* 0x0120000010037fae */ /* 0x0007e8000d9a101c */
[----:B------:R1:W-:Y:S01]  /*b630*/  LDGSTS.E [R3+0x1280], desc[UR28][R14.64], !P3 ;  /* 0x012800000e037fae */ /* 0x0003e2000d9a101c */
[----:B----4-:R-:W-:-:S03]  /*b640*/  IMAD.WIDE R10, R5, 0x4, R238 ;  /* 0x00000004050a7825 */ /* 0x010fc600078e02ee */
[----:B------:R3:W-:Y:S01]  /*b650*/  STL.64 [R1+0x178], R16 ;  /* 0x0001781001007387 */ /* 0x0007e20000100a00 */
[----:B------:R-:W-:-:S03]  /*b660*/  VIADD R5, R7, 0xffffffe2 ;  /* 0xffffffe207057836 */ /* 0x000fc60000000000 */
[----:B------:R4:W-:Y:S01]  /*b670*/  LDGSTS.E [R3+0x1300], desc[UR28][R12.64], !P3 ;  /* 0x013000000c037fae */ /* 0x0009e2000d9a101c */
[----:B------:R-:W5:Y:S03]  /*b680*/  LDC R7, c[0x0][0x3a0] ;  /* 0x0000e800ff077b82 */ /* 0x000f660000000800 */
[----:B------:R1:W-:Y:S04]  /*b690*/  STL.64 [R1+0x170], R14 ;  /* 0x0001700e01007387 */ /* 0x0003e80000100a00 */
[----:B------:R2:W-:Y:S01]  /*b6a0*/  LDGSTS.E [R3+0x1380], desc[UR28][R10.64], !P3 ;  /* 0x013800000a037fae */ /* 0x0005e2000d9a101c */
[----:B---3--:R-:W-:Y:S01]  /*b6b0*/  IMAD.WIDE R16, R4, 0x4, R244 ;  /* 0x0000000404107825 */ /* 0x008fe200078e02f4 */
[----:B------:R-:W-:-:S02]  /*b6c0*/  ISETP.GE.U32.AND P3, PT, R5, 0x7fffffa3, PT ;  /* 0x7fffffa30500780c */ /* 0x000fc40003f66070 */
[----:B------:R4:W-:Y:S01]  /*b6d0*/  STL.64 [R1+0x168], R12 ;  /* 0x0001680c01007387 */ /* 0x0009e20000100a00 */
[----:B------:R-:W-:Y:S02]  /*b6e0*/  IMAD R5, R246, 0x11, RZ ;  /* 0x00000011f6057824 */ /* 0x000fe400078e02ff */
[C---:B-1----:R-:W-:Y:S01]  /*b6f0*/  IMAD.WIDE R14, R4.reuse, 0x4, R242 ;  /* 0x00000004040e7825 */ /* 0x042fe200078e02f2 */
[----:B------:R2:W-:Y:S04]  /*b700*/  STL.64 [R1+0x160], R10 ;  /* 0x0001600a01007387 */ /* 0x0005e80000100a00 */
[----:B------:R1:W-:Y:S01]  /*b710*/  STL.64 [R1+0x118], R16 ;  /* 0x0001181001007387 */ /* 0x0003e20000100a00 */
[----:B----4-:R-:W-:-:S03]  /*b720*/  IMAD.WIDE R12, R4, 0x4, R240 ;  /* 0x00000004040c7825 */ /* 0x010fc600078e02f0 */
[----:B------:R1:W-:Y:S01]  /*b730*/  LDGSTS.E [R3+0x1a00], desc[UR28][R16.64], !P2 ;  /* 0x01a0000010037fae */ /* 0x0003e2000d1a101c */
[----:B--2---:R-:W-:-:S03]  /*b740*/  IMAD.WIDE R10, R4, 0x4, R238 ;  /* 0x00000004040a7825 */ /* 0x004fc600078e02ee */
[----:B------:R2:W-:Y:S01]  /*b750*/  STL.64 [R1+0x110], R14 ;  /* 0x0001100e01007387 */ /* 0x0005e20000100a00 */
[----:B------:R-:W-:Y:S02]  /*b760*/  IADD3 R4, PT, PT, R8, -0x22, RZ ;  /* 0xffffffde08047810 */ /* 0x000fe40007ffe0ff */
[----:B------:R-:W3:Y:S01]  /*b770*/  LDC R8, c[0x0][0x3a0] ;  /* 0x0000e800ff087b82 */ /* 0x000ee20000000800 */
[----:B------:R2:W-:Y:S01]  /*b780*/  LDGSTS.E [R3+0x1a80], desc[UR28][R14.64], !P2 ;  /* 0x01a800000e037fae */ /* 0x0005e2000d1a101c */
[----:B-1----:R-:W-:-:S03]  /*b790*/  IMAD.WIDE R16, R5, 0x4, R244 ;  /* 0x0000000405107825 */ /* 0x002fc600078e02f4 */
[----:B------:R1:W-:Y:S04]  /*b7a0*/  STL.64 [R1+0x108], R12 ;  /* 0x0001080c01007387 */ /* 0x0003e80000100a00 */
[----:B------:R1:W-:Y:S01]  /*b7b0*/  LDGSTS.E [R3+0x1b00], desc[UR28][R12.64], !P2 ;  /* 0x01b000000c037fae */ /* 0x0003e2000d1a101c */
[----:B--2---:R-:W-:-:S03]  /*b7c0*/  IMAD.WIDE R14, R5, 0x4, R242 ;  /* 0x00000004050e7825 */ /* 0x004fc600078e02f2 */
[----:B------:R2:W-:Y:S04]  /*b7d0*/  STL.64 [R1+0x100], R10 ;  /* 0x0001000a01007387 */ /* 0x0005e80000100a00 */
[----:B------:R2:W-:Y:S01]  /*b7e0*/  LDGSTS.E [R3+0x1b80], desc[UR28][R10.64], !P2 ;  /* 0x01b800000a037fae */ /* 0x0005e2000d1a101c */
[----:B------:R-:W-:Y:S01]  /*b7f0*/  ISETP.GE.U32.AND P2, PT, R4, 0x7fffff9f, PT ;  /* 0x7fffff9f0400780c */ /* 0x000fe20003f46070 */
[----:B------:R-:W-:Y:S02]  /*b800*/  IMAD R4, R246, 0x15, RZ ;  /* 0x00000015f6047824 */ /* 0x000fe400078e02ff */
[C---:B-1----:R-:W-:Y:S01]  /*b810*/  IMAD.WIDE R12, R5.reuse, 0x4, R240 ;  /* 0x00000004050c7825 */ /* 0x042fe200078e02f0 */
[----:B------:R1:W-:Y:S04]  /*b820*/  LDGSTS.E [R3+0x2200], desc[UR28][R16.64], !P6 ;  /* 0x0220000010037fae */ /* 0x0003e8000f1a101c */
[----:B------:R4:W-:Y:S01]  /*b830*/  LDGSTS.E [R3+0x2280], desc[UR28][R14.64], !P6 ;  /* 0x022800000e037fae */ /* 0x0009e2000f1a101c */
[----:B--2---:R-:W-:-:S03]  /*b840*/  IMAD.WIDE R10, R5, 0x4, R238 ;  /* 0x00000004050a7825 */ /* 0x004fc600078e02ee */
[----:B------:R2:W-:Y:S01]  /*b850*/  LDGSTS.E [R3+0x2300], desc[UR28][R12.64], !P6 ;  /* 0x023000000c037fae */ /* 0x0005e2000f1a101c */
[----:B------:R-:W-:-:S03]  /*b860*/  VIADD R5, R6, 0xffffffda ;  /* 0xffffffda06057836 */ /* 0x000fc60000000000 */
[----:B------:R1:W-:Y:S01]  /*b870*/  LDGSTS.E [R3+0x2380], desc[UR28][R10.64], !P6 ;  /* 0x023800000a037fae */ /* 0x0003e2000f1a101c */
[----:B------:R-:W3:Y:S01]  /*b880*/  LDC R6, c[0x0][0x3a0] ;  /* 0x0000e800ff067b82 */ /* 0x000ee20000000800 */
[----:B------:R-:W-:Y:S02]  /*b890*/  ISETP.GE.U32.AND P6, PT, R5, 0x7fffff9b, PT ;  /* 0x7fffff9b0500780c */ /* 0x000fe40003fc6070 */
[----:B------:R1:W-:Y:S05]  /*b8a0*/  STL.64 [R1+0xb8], R16 ;  /* 0x0000b81001007387 */ /* 0x0003ea0000100a00 */
[----:B------:R-:W3:Y:S01]  /*b8b0*/  LDC R5, c[0x0][0x3a0] ;  /* 0x0000e800ff057b82 */ /* 0x000ee20000000800 */
[----:B------:R4:W-:Y:S04]  /*b8c0*/  STL.64 [R1+0xb0], R14 ;  /* 0x0000b00e01007387 */ /* 0x0009e80000100a00 */
[----:B------:R2:W-:Y:S01]  /*b8d0*/  STL.64 [R1+0xa8], R12 ;  /* 0x0000a80c01007387 */ /* 0x0005e20000100a00 */
[----:B-1----:R-:W-:-:S03]  /*b8e0*/  IMAD.WIDE R16, R4, 0x4, R244 ;  /* 0x0000000404107825 */ /* 0x002fc600078e02f4 */
[----:B------:R1:W-:Y:S01]  /*b8f0*/  STL.64 [R1+0xa0], R10 ;  /* 0x0000a00a01007387 */ /* 0x0003e20000100a00 */
[----:B----4-:R-:W-:-:S03]  /*b900*/  IMAD.WIDE R14, R4, 0x4, R242 ;  /* 0x00000004040e7825 */ /* 0x010fc600078e02f2 */
[----:B------:R4:W-:Y:S01]  /*b910*/  LDGSTS.E [R3+0x2a00], desc[UR28][R16.64], !P5 ;  /* 0x02a0000010037fae */ /* 0x0009e2000e9a101c */
[----:B--2---:R-:W-:-:S03]  /*b920*/  IMAD.WIDE R12, R4, 0x4, R240 ;  /* 0x00000004040c7825 */ /* 0x004fc600078e02f0 */
[----:B------:R2:W-:Y:S01]  /*b930*/  LDGSTS.E [R3+0x2a80], desc[UR28][R14.64], !P5 ;  /* 0x02a800000e037fae */ /* 0x0005e2000e9a101c */
[----:B-1----:R-:W-:-:S03]  /*b940*/  IMAD.WIDE R10, R4, 0x4, R238 ;  /* 0x00000004040a7825 */ /* 0x002fc600078e02ee */
[----:B------:R1:W-:Y:S01]  /*b950*/  LDGSTS.E [R3+0x2b00], desc[UR28][R12.64], !P5 ;  /* 0x02b000000c037fae */ /* 0x0003e2000e9a101c */
[----:B-----5:R-:W-:-:S03]  /*b960*/  VIADD R4, R7, 0xffffffd6 ;  /* 0xffffffd607047836 */ /* 0x020fc60000000000 */
[----:B------:R5:W-:Y:S01]  /*b970*/  LDGSTS.E [R3+0x2b80], desc[UR28][R10.64], !P5 ;  /* 0x02b800000a037fae */ /* 0x000be2000e9a101c */
[----:B------:R-:W1:Y:S01]  /*b980*/  LDC R7, c[0x0][0x3a0] ;  /* 0x0000e800ff077b82 */ /* 0x000e620000000800 */
[----:B------:R-:W-:Y:S02]  /*b990*/  ISETP.GE.U32.AND P5, PT, R4, 0x7fffff97, PT ;  /* 0x7fffff970400780c */ /* 0x000fe40003fa6070 */
[----:B------:R-:W-:Y:S01]  /*b9a0*/  LDGSTS.E [R3+0x3200], desc[UR28][R164.64], !P4 ;  /* 0x03200000a4037fae */ /* 0x000fe2000e1a101c */
[----:B---3--:R-:W-:-:S03]  /*b9b0*/  IADD3 R4, PT, PT, R8, -0x2e, RZ ;  /* 0xffffffd208047810 */ /* 0x008fc60007ffe0ff */
[----:B------:R-:W-:Y:S01]  /*b9c0*/  LDGSTS.E [R3+0x3280], desc[UR28][R162.64], !P4 ;  /* 0x03280000a2037fae */ /* 0x000fe2000e1a101c */
[----:B------:R-:W3:Y:S03]  /*b9d0*/  LDC R8, c[0x0][0x3a0] ;  /* 0x0000e800ff087b82 */ /* 0x000ee60000000800 */
[----:B------:R-:W-:Y:S04]  /*b9e0*/  LDGSTS.E [R3+0x3300], desc[UR28][R160.64], !P4 ;  /* 0x03300000a0037fae */ /* 0x000fe8000e1a101c */
[----:B------:R-:W-:Y:S01]  /*b9f0*/  LDGSTS.E [R3+0x3380], desc[UR28][R158.64], !P4 ;  /* 0x033800009e037fae */ /* 0x000fe2000e1a101c */
[----:B------:R-:W-:Y:S01]  /*ba00*/  ISETP.GE.U32.AND P4, PT, R4, 0x7fffff93, PT ;  /* 0x7fffff930400780c */ /* 0x000fe20003f86070 */
[----:B------:R-:W-:-:S02]  /*ba10*/  VIADD R4, R5, 0xffffffce ;  /* 0xffffffce05047836 */ /* 0x000fc40000000000 */
[----:B------:R-:W2:Y:S01]  /*ba20*/  LDC R5, c[0x0][0x3a0] ;  /* 0x0000e800ff057b82 */ /* 0x000ea20000000800 */
[----:B------:R-:W-:Y:S04]  /*ba30*/  LDGSTS.E [R3+0x3a00], desc[UR28][R156.64], !P3 ;  /* 0x03a000009c037fae */ /* 0x000fe8000d9a101c */
[----:B------:R-:W-:Y:S04]  /*ba40*/  LDGSTS.E [R3+0x3a80], desc[UR28][R154.64], !P3 ;  /* 0x03a800009a037fae */ /* 0x000fe8000d9a101c */
[----:B------:R-:W-:Y:S04]  /*ba50*/  LDGSTS.E [R3+0x3b00], desc[UR28][R152.64], !P3 ;  /* 0x03b0000098037fae */ /* 0x000fe8000d9a101c */
[----:B------:R-:W-:Y:S01]  /*ba60*/  LDGSTS.E [R3+0x3b80], desc[UR28][R150.64], !P3 ;  /* 0x03b8000096037fae */ /* 0x000fe2000d9a101c */
[----:B------:R-:W-:Y:S01]  /*ba70*/  ISETP.GE.U32.AND P3, PT, R4, 0x7fffff8f, PT ;  /* 0x7fffff8f0400780c */ /* 0x000fe20003f66070 */
[----:B------:R-:W-:-:S02]  /*ba80*/  VIADD R4, R6, 0xffffffca ;  /* 0xffffffca06047836 */ /* 0x000fc40000000000 */
[----:B------:R-:W-:Y:S01]  /*ba90*/  LDGSTS.E [R3+0x4200], desc[UR28][R148.64], !P2 ;  /* 0x0420000094037fae */ /* 0x000fe2000d1a101c */
[----:B------:R-:W3:Y:S03]  /*baa0*/  LDC R6, c[0x0][0x3a0] ;  /* 0x0000e800ff067b82 */ /* 0x000ee60000000800 */
[----:B------:R-:W-:Y:S04]  /*bab0*/  LDGSTS.E [R3+0x4280], desc[UR28][R146.64], !P2 ;  /* 0x0428000092037fae */ /* 0x000fe8000d1a101c */
[----:B------:R-:W-:Y:S04]  /*bac0*/  LDGSTS.E [R3+0x4300], desc[UR28][R144.64], !P2 ;  /* 0x0430000090037fae */ /* 0x000fe8000d1a101c */
[----:B------:R-:W-:Y:S01]  /*bad0*/  LDGSTS.E [R3+0x4380], desc[UR28][R142.64], !P2 ;  /* 0x043800008e037fae */ /* 0x000fe2000d1a101c */
[----:B------:R-:W-:-:S02]  /*bae0*/  ISETP.GE.U32.AND P2, PT, R4, 0x7fffff8b, PT ;  /* 0x7fffff8b0400780c */ /* 0x000fc40003f46070 */
[----:B-1----:R-:W-:Y:S01]  /*baf0*/  IADD3 R4, PT, PT, R7, -0x3a, RZ ;  /* 0xffffffc607047810 */ /* 0x002fe20007ffe0ff */
[----:B------:R-:W-:Y:S01]  /*bb00*/  LDGSTS.E [R3+0x4a00], desc[UR28][R140.64], !P6 ;  /* 0x04a000008c037fae */ /* 0x000fe2000f1a101c */
[----:B------:R-:W1:Y:S03]  /*bb10*/  LDC R7, c[0x0][0x3a0] ;  /* 0x0000e800ff077b82 */ /* 0x000e660000000800 */
[----:B------:R-:W-:Y:S04]  /*bb20*/  LDGSTS.E [R3+0x4a80], desc[UR28][R138.64], !P6 ;  /* 0x04a800008a037fae */ /* 0x000fe8000f1a101c */
[----:B------:R-:W-:Y:S04]  /*bb30*/  LDGSTS.E [R3+0x4b00], desc[UR28][R136.64], !P6 ;  /* 0x04b0000088037fae */ /* 0x000fe8000f1a101c */
[----:B------:R-:W-:Y:S01]  /*bb40*/  LDGSTS.E [R3+0x4b80], desc[UR28][R134.64], !P6 ;  /* 0x04b8000086037fae */ /* 0x000fe2000f1a101c */
[----:B------:R-:W-:Y:S01]  /*bb50*/  ISETP.GE.U32.AND P6, PT, R4, 0x7fffff87, PT ;  /* 0x7fffff870400780c */ /* 0x000fe20003fc6070 */
[----:B--2---:R-:W-:-:S02]  /*bb60*/  VIADD R4, R5, 0xffffffc2 ;  /* 0xffffffc205047836 */ /* 0x004fc40000000000 */
[----:B------:R-:W2:Y:S01]  /*bb70*/  LDC R5, c[0x0][0x3a0] ;  /* 0x0000e800ff057b82 */ /* 0x000ea20000000800 */
[----:B------:R4:W-:Y:S04]  /*bb80*/  STL.64 [R1+0x58], R16 ;  /* 0x0000581001007387 */ /* 0x0009e80000100a00 */
[----:B------:R1:W-:Y:S04]  /*bb90*/  STL.64 [R1+0x50], R14 ;  /* 0x0000500e01007387 */ /* 0x0003e80000100a00 */
[----:B------:R1:W-:Y:S04]  /*bba0*/  STL.64 [R1+0x48], R12 ;  /* 0x0000480c01007387 */ /* 0x0003e80000100a00 */
[----:B------:R-:W-:Y:S04]  /*bbb0*/  LDGSTS.E [R3+0x5200], desc[UR28][R132.64], !P5 ;  /* 0x0520000084037fae */ /* 0x000fe8000e9a101c */
[----:B------:R5:W-:Y:S04]  /*bbc0*/  STL.64 [R1+0x40], R10 ;  /* 0x0000400a01007387 */ /* 0x000be80000100a00 */
[----:B------:R-:W-:Y:S04]  /*bbd0*/  LDGSTS.E [R3+0x5280], desc[UR28][R130.64], !P5 ;  /* 0x0528000082037fae */ /* 0x000fe8000e9a101c */
[----:B------:R-:W-:Y:S04]  /*bbe0*/  STL.64 [R1+0x1b90], R164 ;  /* 0x001b90a401007387 */ /* 0x000fe80000100a00 */
[----:B------:R-:W-:Y:S04]  /*bbf0*/  LDGSTS.E [R3+0x5300], desc[UR28][R128.64], !P5 ;  /* 0x0530000080037fae */ /* 0x000fe8000e9a101c */
[----:B------:R-:W-:Y:S04]  /*bc00*/  STL.64 [R1+0x1b98], R162 ;  /* 0x001b98a201007387 */ /* 0x000fe80000100a00 */
[----:B------:R-:W-:Y:S01]  /*bc10*/  LDGSTS.E [R3+0x5380], desc[UR28][R126.64], !P5 ;  /* 0x053800007e037fae */ /* 0x000fe2000e9a101c */
[----:B------:R-:W-:Y:S01]  /*bc20*/  ISETP.GE.U32.AND P5, PT, R4, 0x7fffff83, PT ;  /* 0x7fffff830400780c */ /* 0x000fe20003fa6070 */
[----:B---3--:R-:W-:-:S02]  /*bc30*/  VIADD R4, R6, 0xfffffffd ;  /* 0xfffffffd06047836 */ /* 0x008fc40000000000 */
[----:B------:R-:W-:Y:S01]  /*bc40*/  STL.64 [R1+0x1ba0], R160 ;  /* 0x001ba0a001007387 */ /* 0x000fe20000100a00 */
[----:B------:R-:W3:Y:S03]  /*bc50*/  LDC R6, c[0x0][0x3a0] ;  /* 0x0000e800ff067b82 */ /* 0x000ee60000000800 */
[----:B------:R-:W-:Y:S04]  /*bc60*/  STL.64 [R1+0x1ba8], R158 ;  /* 0x001ba89e01007387 */ /* 0x000fe80000100a00 */
[----:B------:R-:W-:Y:S04]  /*bc70*/  STL.64 [R1+0x1bb0], R156 ;  /* 0x001bb09c01007387 */ /* 0x000fe80000100a00 */
[----:B------:R-:W-:Y:S04]  /*bc80*/  LDGSTS.E [R3+0x5a00], desc[UR28][R124.64], !P4 ;  /* 0x05a000007c037fae */ /* 0x000fe8000e1a101c */
[----:B------:R-:W-:Y:S04]  /*bc90*/  STL.64 [R1+0x1bb8], R154 ;  /* 0x001bb89a01007387 */ /* 0x000fe80000100a00 */
[----:B------:R-:W-:Y:S04]  /*bca0*/  LDGSTS.E [R3+0x5a80], desc[UR28][R122.64], !P4 ;  /* 0x05a800007a037fae */ /* 0x000fe8000e1a101c */
[----:B------:R-:W-:Y:S01]  /*bcb0*/  STL.64 [R1+0x1bc0], R152 ;  /* 0x001bc09801007387 */ /* 0x000fe20000100a00 */
[----:B---3--:R-:W-:-:S03]  /*bcc0*/  VIADD R6, R6, 0xffffffed ;  /* 0xffffffed06067836 */ /* 0x008fc60000000000 */
[----:B------:R-:W-:Y:S04]  /*bcd0*/  LDGSTS.E [R3+0x5b00], desc[UR28][R120.64], !P4 ;  /* 0x05b0000078037fae */ /* 0x000fe8000e1a101c */
[----:B------:R-:W-:Y:S04]  /*bce0*/  STL.64 [R1+0x1bc8], R150 ;  /* 0x001bc89601007387 */ /* 0x000fe80000100a00 */
[----:B------:R-:W-:Y:S01]  /*bcf0*/  LDGSTS.E [R3+0x5b80], desc[UR28][R118.64], !P4 ;  /* 0x05b8000076037fae */ /* 0x000fe2000e1a101c */
[----:B------:R-:W-:Y:S02]  /*bd00*/  ISETP.GE.U32.AND P4, PT, R4, 0x7fffffbe, PT ;  /* 0x7fffffbe0400780c */ /* 0x000fe40003f86070 */
[----:B-1----:R-:W-:Y:S01]  /*bd10*/  IADD3 R4, PT, PT, R7, -0x7, RZ ;  /* 0xfffffff907047810 */ /* 0x002fe20007ffe0ff */
[----:B------:R-:W-:Y:S01]  /*bd20*/  STL.64 [R1+0x1bd0], R148 ;  /* 0x001bd09401007387 */ /* 0x000fe20000100a00 */
[----:B------:R-:W1:Y:S03]  /*bd30*/  LDC R7, c[0x0][0x3a0] ;  /* 0x0000e800ff077b82 */ /* 0x000e660000000800 */
        /* <DEDUP_REMOVED lines=9> */
[----:B--2---:R-:W-:Y:S01]  /*bdd0*/  VIADD R4, R5, 0xfffffff5 ;  /* 0xfffffff505047836 */ /* 0x004fe20000000000 */
[----:B------:R-:W-:Y:S01]  /*bde0*/  SHF.L.U32 R5, R246, 0x1, RZ ;  /* 0x00000001f6057819 */ /* 0x000fe200000006ff */
[----:B------:R-:W-:Y:S04]  /*bdf0*/  STL.64 [R1+0x1bf8], R138 ;  /* 0x001bf88a01007387 */ /* 0x000fe80000100a00 */
[----:B------:R-:W-:Y:S01]  /*be00*/  STL.64 [R1+0x1c00], R136 ;  /* 0x001c008801007387 */ /* 0x000fe20000100a00 */
[----:B----4-:R-:W-:-:S03]  /*be10*/  IMAD.WIDE R16, R5, 0x4, R244 ;  /* 0x0000000405107825 */ /* 0x010fc600078e02f4 */
[----:B------:R-:W-:Y:S01]  /*be20*/  STL.64 [R1+0x1c08], R134 ;  /* 0x001c088601007387 */ /* 0x000fe20000100a00 */
[----:B------:R-:W-:-:S03]  /*be30*/  IMAD.WIDE R14, R5, 0x4, R242 ;  /* 0x00000004050e7825 */ /* 0x000fc600078e02f2 */
[----:B------:R-:W-:Y:S01]  /*be40*/  LDGSTS.E [R3+0x6a00], desc[UR28][R108.64], !P2 ;  /* 0x06a000006c037fae */ /* 0x000fe2000d1a101c */
[----:B------:R-:W-:-:S03]  /*be50*/  IMAD.WIDE R12, R5, 0x4, R240 ;  /* 0x00000004050c7825 */ /* 0x000fc600078e02f0 */
[----:B------:R-:W-:Y:S01]  /*be60*/  STL.64 [R1+0x1c10], R132 ;  /* 0x001c108401007387 */ /* 0x000fe20000100a00 */
[----:B-----5:R-:W-:Y:S01]  /*be70*/  IMAD.WIDE R10, R5, 0x4, R238 ;  /* 0x00000004050a7825 */ /* 0x020fe200078e02ee */
[----:B-1----:R-:W-:Y:S02]  /*be80*/  IADD3 R5, PT, PT, R7, -0x17, RZ ;  /* 0xffffffe907057810 */ /* 0x002fe40007ffe0ff */
[----:B------:R-:W-:Y:S01]  /*be90*/  LDGSTS.E [R3+0x6a80], desc[UR28][R106.64], !P2 ;  /* 0x06a800006a037fae */ /* 0x000fe2000d1a101c */
[----:B------:R-:W1:Y:S03]  /*bea0*/  LDC R7, c[0x0][0x3a0] ;  /* 0x0000e800ff077b82 */ /* 0x000e660000000800 */
[----:B------:R-:W-:Y:S04]  /*beb0*/  STL.64 [R1+0x1c18], R130 ;  /* 0x001c188201007387 */ /* 0x000fe80000100a00 */
[----:B------:R-:W-:Y:S04]  /*bec0*/  LDGSTS.E [R3+0x6b00], desc[UR28][R104.64], !P2 ;  /* 0x06b0000068037fae */ /* 0x000fe8000d1a101c */
[----:B------:R-:W-:Y:S04]  /*bed0*/  STL.64 [R1+0x1c20], R128 ;  /* 0x001c208001007387 */ /* 0x000fe80000100a00 */
[----:B------:R-:W-:Y:S01]  /*bee0*/  LDGSTS.E [R3+0x6b80], desc[UR28][R102.64], !P2 ;  /* 0x06b8000066037fae */ /* 0x000fe2000d1a101c */
[----:B------:R-:W-:Y:S01]  /*bef0*/  ISETP.GE.U32.AND P2, PT, R4, 0x7fffffb6, PT ;  /* 0x7fffffb60400780c */ /* 0x000fe20003f46070 */
[----:B------:R-:W-:-:S02]  /*bf00*/  VIADD R4, R8, 0xfffffff1 ;  /* 0xfffffff108047836 */ /* 0x000fc40000000000 */
[----:B------:R-:W-:Y:S01]  /*bf10*/  STL.64 [R1+0x1c28], R126 ;  /* 0x001c287e01007387 */ /* 0x000fe20000100a00 */
[----:B------:R-:W2:Y:S03]  /*bf20*/  LDC R8, c[0x0][0x3a0] ;  /* 0x0000e800ff087b82 */ /* 0x000ea60000000800 */
        /* <DEDUP_REMOVED lines=32> */
[----:B------:R-:W-:Y:S04]  /*c130*/  STL.64 [R1+0x1cc8], R86 ;  /* 0x001cc85601007387 */ /* 0x000fe80000100a00 */
[----:B------:R3:W-:Y:S04]  /*c140*/  STL.64 [R1+0x248], R16 ;  /* 0x0002481001007387 */ /* 0x0007e80000100a00 */
[----:B------:R3:W-:Y:S04]  /*c150*/  LDGSTS.E [R4+0x400], desc[UR28][R16.64], !P4 ;  /* 0x0040000010047fae */ /* 0x0007e8000e1a101c */
[----:B------:R4:W-:Y:S04]  /*c160*/  STL.64 [R1+0x240], R14 ;  /* 0x0002400e01007387 */ /* 0x0009e80000100a00 */
[----:B------:R4:W-:Y:S04]  /*c170*/  LDGSTS.E [R4+0x480], desc[UR28][R14.64], !P4 ;  /* 0x004800000e047fae */ /* 0x0009e8000e1a101c */
[----:B------:R5:W-:Y:S01]  /*c180*/  STL.64 [R1+0x238], R12 ;  /* 0x0002380c01007387 */ /* 0x000be20000100a00 */
[----:B---3--:R-:W-:-:S03]  /*c190*/  IMAD.WIDE R16, R6, 0x4, R244 ;  /* 0x0000000406107825 */ /* 0x008fc600078e02f4 */
[----:B------:R5:W-:Y:S04]  /*c1a0*/  LDGSTS.E [R4+0x500], desc[UR28][R12.64], !P4 ;  /* 0x005000000c047fae */ /* 0x000be8000e1a101c */
[----:B------:R3:W-:Y:S01]  /*c1b0*/  STL.64 [R1+0x230], R10 ;  /* 0x0002300a01007387 */ /* 0x0007e20000100a00 */
[----:B----4-:R-:W-:-:S03]  /*c1c0*/  IMAD.WIDE R14, R6, 0x4, R242 ;  /* 0x00000004060e7825 */ /* 0x010fc600078e02f2 */
[----:B------:R3:W-:Y:S01]  /*c1d0*/  LDGSTS.E [R4+0x580], desc[UR28][R10.64], !P4 ;  /* 0x005800000a047fae */ /* 0x0007e2000e1a101c */
[----:B------:R-:W-:Y:S01]  /*c1e0*/  ISETP.GE.U32.AND P4, PT, R5, 0x7fffffaa, PT ;  /* 0x7fffffaa0500780c */ /* 0x000fe20003f86070 */
[----:B------:R-:W-:Y:S02]  /*c1f0*/  IMAD R5, R246, 0xa, RZ ;  /* 0x0000000af6057824 */ /* 0x000fe400078e02ff */
[C---:B-----5:R-:W-:Y:S01]  /*c200*/  IMAD.WIDE R12, R6.reuse, 0x4, R240 ;  /* 0x00000004060c7825 */ /* 0x060fe200078e02f0 */
[----:B------:R4:W-:Y:S04]  /*c210*/  LDGSTS.E [R4+0xc00], desc[UR28][R16.64], !P3 ;  /* 0x00c0000010047fae */ /* 0x0009e8000d9a101c */
[----:B------:R5:W-:Y:S01]  /*c220*/  LDGSTS.E [R4+0xc80], desc[UR28][R14.64], !P3 ;  /* 0x00c800000e047fae */ /* 0x000be2000d9a101c */
[----:B---3--:R-:W-:-:S03]  /*c230*/  IMAD.WIDE R10, R6, 0x4, R238 ;  /* 0x00000004060a7825 */ /* 0x008fc600078e02ee */
[----:B------:R4:W-:Y:S01]  /*c240*/  STL.64 [R1+0x1c8], R16 ;  /* 0x0001c81001007387 */ /* 0x0009e20000100a00 */
[----:B--2---:R-:W-:-:S03]  /*c250*/  VIADD R6, R8, 0xffffffe5 ;  /* 0xffffffe508067836 */ /* 0x004fc60000000000 */
[----:B------:R2:W-:Y:S01]  /*c260*/  LDGSTS.E [R4+0xd00], desc[UR28][R12.64], !P3 ;  /* 0x00d000000c047fae */ /* 0x0005e2000d9a101c */
[----:B------:R-:W3:Y:S03]  /*c270*/  LDC R8, c[0x0][0x3a0] ;  /* 0x0000e800ff087b82 */ /* 0x000ee60000000800 */
[----:B------:R5:W-:Y:S04]  /*c280*/  STL.64 [R1+0x1c0], R14 ;  /* 0x0001c00e01007387 */ /* 0x000be80000100a00 */
[----:B------:R1:W-:Y:S01]  /*c290*/  LDGSTS.E [R4+0xd80], desc[UR28][R10.64], !P3 ;  /* 0x00d800000a047fae */ /* 0x0003e2000d9a101c */
[----:B----4-:R-:W-:Y:S01]  /*c2a0*/  IMAD.WIDE R16, R5, 0x4, R244 ;  /* 0x0000000405107825 */ /* 0x010fe200078e02f4 */
[----:B------:R-:W-:-:S02]  /*c2b0*/  ISETP.GE.U32.AND P3, PT, R6, 0x7fffffa6, PT ;  /* 0x7fffffa60600780c */ /* 0x000fc40003f66070 */
[----:B------:R2:W-:Y:S01]  /*c2c0*/  STL.64 [R1+0x1b8], R12 ;  /* 0x0001b80c01007387 */ /* 0x0005e20000100a00 */
[----:B------:R-:W-:Y:S02]  /*c2d0*/  IMAD R6, R246, 0xe, RZ ;  /* 0x0000000ef6067824 */ /* 0x000fe400078e02ff */
[C---:B-----5:R-:W-:Y:S01]  /*c2e0*/  IMAD.WIDE R14, R5.reuse, 0x4, R242 ;  /* 0x00000004050e7825 */ /* 0x060fe200078e02f2 */
[----:B------:R1:W-:Y:S04]  /*c2f0*/  STL.64 [R1+0x1b0], R10 ;  /* 0x0001b00a01007387 */ /* 0x0003e80000100a00 */
[----:B------:R4:W-:Y:S01]  /*c300*/  STL.64 [R1+0x158], R16 ;  /* 0x0001581001007387 */ /* 0x0009e20000100a00 */
[----:B--2---:R-:W-:-:S03]  /*c310*/  IMAD.WIDE R12, R5, 0x4, R240 ;  /* 0x00000004050c7825 */ /* 0x004fc600078e02f0 */
[----:B------:R4:W-:Y:S01]  /*c320*/  LDGSTS.E [R4+0x1400], desc[UR28][R16.64], !P2 ;  /* 0x0140000010047fae */ /* 0x0009e2000d1a101c */
[----:B-1----:R-:W-:-:S03]  /*c330*/  IMAD.WIDE R10, R5, 0x4, R238 ;  /* 0x00000004050a7825 */ /* 0x002fc600078e02ee */
[----:B------:R1:W-:Y:S01]  /*c340*/  STL.64 [R1+0x150], R14 ;  /* 0x0001500e01007387 */ /* 0x0003e20000100a00 */
[----:B------:R-:W-:-:S03]  /*c350*/  VIADD R5, R9, 0xffffffe1 ;  /* 0xffffffe109057836 */ /* 0x000fc60000000000 */
[----:B------:R1:W-:Y:S01]  /*c360*/  LDGSTS.E [R4+0x1480], desc[UR28][R14.64], !P2 ;  /* 0x014800000e047fae */ /* 0x0003e2000d1a101c */
[----:B------:R-:W2:Y:S01]  /*c370*/  LDC R9, c[0x0][0x3a0] ;  /* 0x0000e800ff097b82 */ /* 0x000ea20000000800 */
[C---:B----4-:R-:W-:Y:S02]  /*c380*/  IMAD.WIDE R16, R6.reuse, 0x4, R244 ;  /* 0x0000000406107825 */ /* 0x050fe400078e02f4 */
[----:B------:R4:W-:Y:S04]  /*c390*/  STL.64 [R1+0x148], R12 ;  /* 0x0001480c01007387 */ /* 0x0009e80000100a00 */
[----:B------:R4:W-:Y:S01]  /*c3a0*/  LDGSTS.E [R4+0x1500], desc[UR28][R12.64], !P2 ;  /* 0x015000000c047fae */ /* 0x0009e2000d1a101c */
[----:B-1----:R-:W-:-:S03]  /*c3b0*/  IMAD.WIDE R14, R6, 0x4, R242 ;  /* 0x00000004060e7825 */ /* 0x002fc600078e02f2 */
[----:B------:R1:W-:Y:S04]  /*c3c0*/  STL.64 [R1+0x140], R10 ;  /* 0x0001400a01007387 */ /* 0x0003e80000100a00 */
[----:B------:R1:W-:Y:S01]  /*c3d0*/  LDGSTS.E [R4+0x1580], desc[UR28][R10.64], !P2 ;  /* 0x015800000a047fae */ /* 0x0003e2000d1a101c */
[----:B------:R-:W-:Y:S01]  /*c3e0*/  ISETP.GE.U32.AND P2, PT, R5, 0x7fffffa2, PT ;  /* 0x7fffffa20500780c */ /* 0x000fe20003f46070 */
[----:B------:R-:W-:Y:S02]  /*c3f0*/  IMAD R5, R246, 0x12, RZ ;  /* 0x00000012f6057824 */ /* 0x000fe400078e02ff */
[C---:B----4-:R-:W-:Y:S01]  /*c400*/  IMAD.WIDE R12, R6.reuse, 0x4, R240 ;  /* 0x00000004060c7825 */ /* 0x050fe200078e02f0 */
[----:B------:R4:W-:Y:S04]  /*c410*/  STL.64 [R1+0xf8], R16 ;  /* 0x0000f81001007387 */ /* 0x0009e80000100a00 */
[----:B------:R4:W-:Y:S01]  /*c420*/  LDGSTS.E [R4+0x1c00], desc[UR28][R16.64], !P6 ;  /* 0x01c0000010047fae */ /* 0x0009e2000f1a101c */
[----:B-1----:R-:W-:Y:S01]  /*c430*/  IMAD.WIDE R10, R6, 0x4, R238 ;  /* 0x00000004060a7825 */ /* 0x002fe200078e02ee */
[----:B------:R-:W-:-:S02]  /*c440*/  IADD3 R6, PT, PT, R7, -0x23, RZ ;  /* 0xffffffdd07067810 */ /* 0x000fc40007ffe0ff */
[----:B------:R1:W-:Y:S01]  /*c450*/  STL.64 [R1+0xf0], R14 ;  /* 0x0000f00e01007387 */ /* 0x0003e20000100a00 */
[----:B------:R-:W5:Y:S03]  /*c460*/  LDC R7, c[0x0][0x3a0] ;  /* 0x0000e800ff077b82 */ /* 0x000f660000000800 */
[----:B------:R1:W-:Y:S01]  /*c470*/  LDGSTS.E [R4+0x1c80], desc[UR28][R14.64], !P6 ;  /* 0x01c800000e047fae */ /* 0x0003e2000f1a101c */
[----:B----4-:R-:W-:-:S03]  /*c480*/  IMAD.WIDE R16, R5, 0x4, R244 ;  /* 0x0000000405107825 */ /* 0x010fc600078e02f4 */
[----:B------:R4:W-:Y:S04]  /*c490*/  STL.64 [R1+0xe8], R12 ;  /* 0x0000e80c01007387 */ /* 0x0009e80000100a00 */
[----:B------:R4:W-:Y:S04]  /*c4a0*/  LDGSTS.E [R4+0x1d00], desc[UR28][R12.64], !P6 ;  /* 0x01d000000c047fae */ /* 0x0009e8000f1a101c */
[----:B------:R2:W-:Y:S01]  /*c4b0*/  STL.64 [R1+0xe0], R10 ;  /* 0x0000e00a01007387 */ /* 0x0005e20000100a00 */
[----:B-1----:R-:W-:-:S03]  /*c4c0*/  IMAD.WIDE R14, R5, 0x4, R242 ;  /* 0x00000004050e7825 */ /* 0x002fc600078e02f2 */
[----:B------:R2:W-:Y:S01]  /*c4d0*/  LDGSTS.E [R4+0x1d80], desc[UR28][R10.64], !P6 ;  /* 0x01d800000a047fae */ /* 0x0005e2000f1a101c */
[----:B------:R-:W-:Y:S01]  /*c4e0*/  ISETP.GE.U32.AND P6, PT, R6, 0x7fffff9e, PT ;  /* 0x7fffff9e0600780c */ /* 0x000fe20003fc6070 */
[----:B------:R-:W-:Y:S02]  /*c4f0*/  IMAD R6, R246, 0x16, RZ ;  /* 0x00000016f6067824 */ /* 0x000fe400078e02ff */
[C---:B----4-:R-:W-:Y:S01]  /*c500*/  IMAD.WIDE R12, R5.reuse, 0x4, R240 ;  /* 0x00000004050c7825 */ /* 0x050fe200078e02f0 */
[----:B------:R1:W-:Y:S04]  /*c510*/  STL.64 [R1+0x98], R16 ;  /* 0x0000981001007387 */ /* 0x0003e80000100a00 */
[----:B------:R1:W-:Y:S01]  /*c520*/  LDGSTS.E [R4+0x2400], desc[UR28][R16.64], !P5 ;  /* 0x0240000010047fae */ /* 0x0003e2000e9a101c */
[----:B--2---:R-:W-:-:S03]  /*c530*/  IMAD.WIDE R10, R5, 0x4, R238 ;  /* 0x00000004050a7825 */ /* 0x004fc600078e02ee */
[----:B------:R2:W-:Y:S01]  /*c540*/  STL.64 [R1+0x90], R14 ;  /* 0x0000900e01007387 */ /* 0x0005e20000100a00 */
[----:B---3--:R-:W-:-:S03]  /*c550*/  VIADD R5, R8, 0xffffffd9 ;  /* 0xffffffd908057836 */ /* 0x008fc60000000000 */
[----:B------:R2:W-:Y:S01]  /*c560*/  LDGSTS.E [R4+0x2480], desc[UR28][R14.64], !P5 ;  /* 0x024800000e047fae */ /* 0x0005e2000e9a101c */
[----:B------:R-:W3:Y:S01]  /*c570*/  LDC R8, c[0x0][0x3a0] ;  /* 0x0000e800ff087b82 */ /* 0x000ee20000000800 */
[C---:B-1----:R-:W-:Y:S02]  /*c580*/  IMAD.WIDE R16, R6.reuse, 0x4, R244 ;  /* 0x0000000406107825 */ /* 0x042fe400078e02f4 */
[----:B------:R1:W-:Y:S04]  /*c590*/  STL.64 [R1+0x88], R12 ;  /* 0x0000880c01007387 */ /* 0x0003e80000100a00 */
[----:B------:R1:W-:Y:S01]  /*c5a0*/  LDGSTS.E [R4+0x2500], desc[UR28][R12.64], !P5 ;  /* 0x025000000c047fae */ /* 0x0003e2000e9a101c */
[----:B--2---:R-:W-:-:S03]  /*c5b0*/  IMAD.WIDE R14, R6, 0x4, R242 ;  /* 0x00000004060e7825 */ /* 0x004fc600078e02f2 */
[----:B------:R2:W-:Y:S04]  /*c5c0*/  STL.64 [R1+0x80], R10 ;  /* 0x0000800a01007387 */ /* 0x0005e80000100a00 */
[----:B------:R2:W-:Y:S01]  /*c5d0*/  LDGSTS.E [R4+0x2580], desc[UR28][R10.64], !P5 ;  /* 0x025800000a047fae */ /* 0x0005e2000e9a101c */
[----:B------:R-:W-:Y:S01]  /*c5e0*/  ISETP.GE.U32.AND P5, PT, R5, 0x7fffff9a, PT ;  /* 0x7fffff9a0500780c */ /* 0x000fe20003fa6070 */
[----:B------:R-:W-:Y:S02]  /*c5f0*/  VIADD R5, R9, 0xffffffd5 ;  /* 0xffffffd509057836 */ /* 0x000fe40000000000 */
[C---:B-1----:R-:W-:Y:S01]  /*c600*/  IMAD.WIDE R12, R6.reuse, 0x4, R240 ;  /* 0x00000004060c7825 */ /* 0x042fe200078e02f0 */
[----:B------:R-:W-:Y:S01]  /*c610*/  LDGSTS.E [R4+0x2c00], desc[UR28][R16.64], !P4 ;  /* 0x02c0000010047fae */ /* 0x000fe2000e1a101c */
[----:B------:R-:W1:Y:S03]  /*c620*/  LDC R9, c[0x0][0x3a0] ;  /* 0x0000e800ff097b82 */ /* 0x000e660000000800 */
[----:B------:R4:W-:Y:S01]  /*c630*/  LDGSTS.E [R4+0x2c80], desc[UR28][R14.64], !P4 ;  /* 0x02c800000e047fae */ /* 0x0009e2000e1a101c */
[----:B--2---:R-:W-:-:S03]  /*c640*/  IMAD.WIDE R10, R6, 0x4, R238 ;  /* 0x00000004060a7825 */ /* 0x004fc600078e02ee */
[----:B------:R2:W-:Y:S01]  /*c650*/  LDGSTS.E [R4+0x2d00], desc[UR28][R12.64], !P4 ;  /* 0x02d000000c047fae */ /* 0x0005e2000e1a101c */
[----:B------:R-:W1:Y:S03]  /*c660*/  LDC R6, c[0x0][0x3a0] ;  /* 0x0000e800ff067b82 */ /* 0x000e660000000800 */
[----:B------:R1:W-:Y:S01]  /*c670*/  LDGSTS.E [R4+0x2d80], desc[UR28][R10.64], !P4 ;  /* 0x02d800000a047fae */ /* 0x0003e2000e1a101c */
[----:B------:R-:W-:Y:S02]  /*c680*/  ISETP.GE.U32.AND P4, PT, R5, 0x7fffff96, PT ;  /* 0x7fffff960500780c */ /* 0x000fe40003f86070 */
[----:B-----5:R-:W-:Y:S01]  /*c690*/  IADD3 R5, PT, PT, R7, -0x2f, RZ ;  /* 0xffffffd107057810 */ /* 0x020fe20007ffe0ff */
[----:B------:R-:W-:Y:S01]  /*c6a0*/  LDGSTS.E [R4+0x3400], desc[UR28][R84.64], !P3 ;  /* 0x0340000054047fae */ /* 0x000fe2000d9a101c */
[----:B------:R-:W5:Y:S03]  /*c6b0*/  LDC R7, c[0x0][0x3a0] ;  /* 0x0000e800ff077b82 */ /* 0x000f660000000800 */
[----:B------:R-:W-:Y:S04]  /*c6c0*/  LDGSTS.E [R4+0x3480], desc[UR28][R82.64], !P3 ;  /* 0x0348000052047fae */ /* 0x000fe8000d9a101c */
[----:B------:R-:W-:Y:S04]  /*c6d0*/  LDGSTS.E [R4+0x3500], desc[UR28][R80.64], !P3 ;  /* 0x0350000050047fae */ /* 0x000fe8000d9a101c */
[----:B------:R-:W-:Y:S01]  /*c6e0*/  LDGSTS.E [R4+0x3580], desc[UR28][R78.64], !P3 ;  /* 0x035800004e047fae */ /* 0x000fe2000d9a101c */
[----:B------:R-:W-:Y:S01]  /*c6f0*/  ISETP.GE.U32.AND P3, PT, R5, 0x7fffff92, PT ;  /* 0x7fffff920500780c */ /* 0x000fe20003f66070 */
[----:B---3--:R-:W-:-:S02]  /*c700*/  VIADD R5, R8, 0xffffffcd ;  /* 0xffffffcd08057836 */ /* 0x008fc40000000000 */
[----:B------:R-:W3:Y:S01]  /*c710*/  LDC R8, c[0x0][0x3a0] ;  /* 0x0000e800ff087b82 */ /* 0x000ee20000000800 */
[----:B------:R-:W-:Y:S04]  /*c720*/  LDGSTS.E [R4+0x3c00], desc[UR28][R76.64], !P2 ;  /* 0x03c000004c047fae */ /* 0x000fe8000d1a101c */
        /* <DEDUP_REMOVED lines=10> */
[----:B------:R-:W-:-:S02]  /*c7d0*/  ISETP.GE.U32.AND P6, PT, R5, 0x7fffff8a, PT ;  /* 0x7fffff8a0500780c */ /* 0x000fc40003fc6070 */
        /* <DEDUP_REMOVED lines=9> */
[----:B------:R-:W-:Y:S04]  /*c870*/  STL.64 [R1+0x38], R16 ;  /* 0x0000381001007387 */ /* 0x000fe80000100a00 */
[----:B------:R4:W-:Y:S04]  /*c880*/  STL.64 [R1+0x30], R14 ;  /* 0x0000300e01007387 */ /* 0x0009e80000100a00 */
[----:B------:R2:W-:Y:S04]  /*c890*/  STL.64 [R1+0x28], R12 ;  /* 0x0000280c01007387 */ /* 0x0005e80000100a00 */
[----:B------:R-:W-:Y:S04]  /*c8a0*/  LDGSTS.E [R4+0x5400], desc[UR28][R52.64], !P4 ;  /* 0x0540000034047fae */ /* 0x000fe8000e1a101c */
[----:B------:R1:W-:Y:S01]  /*c8b0*/  STL.64 [R1+0x20], R10 ;  /* 0x0000200a01007387 */ /* 0x0003e20000100a00 */
[----:B----4-:R-:W-:-:S03]  /*c8c0*/  IMAD R14, R246, 0x3a, RZ ;  /* 0x0000003af60e7824 */ /* 0x010fc600078e02ff */
[----:B------:R-:W-:Y:S01]  /*c8d0*/  LDGSTS.E [R4+0x5480], desc[UR28][R50.64], !P4 ;  /* 0x0548000032047fae */ /* 0x000fe2000e1a101c */
[----:B------:R-:W-:-:S03]  /*c8e0*/  IMAD.WIDE R20, R14, 0x4, R244 ;  /* 0x000000040e147825 */ /* 0x000fc600078e02f4 */
[----:B------:R-:W-:Y:S01]  /*c8f0*/  STL.64 [R1+0x1cd0], R84 ;  /* 0x001cd05401007387 */ /* 0x000fe20000100a00 */
[----:B------:R-:W-:-:S03]  /*c900*/  IMAD.WIDE R18, R14, 0x4, R242 ;  /* 0x000000040e127825 */ /* 0x000fc600078e02f2 */
[----:B------:R-:W-:Y:S01]  /*c910*/  LDGSTS.E [R4+0x5500], desc[UR28][R48.64], !P4 ;  /* 0x0550000030047fae */ /* 0x000fe2000e1a101c */
[----:B------:R-:W-:-:S03]  /*c920*/  IMAD.WIDE R16, R14, 0x4, R240 ;  /* 0x000000040e107825 */ /* 0x000fc600078e02f0 */
[----:B------:R-:W-:Y:S01]  /*c930*/  STL.64 [R1+0x1cd8], R82 ;  /* 0x001cd85201007387 */ /* 0x000fe20000100a00 */
[----:B------:R-:W-:-:S03]  /*c940*/  IMAD.WIDE R14, R14, 0x4, R238 ;  /* 0x000000040e0e7825 */ /* 0x000fc600078e02ee */
[----:B------:R-:W-:Y:S01]  /*c950*/  LDGSTS.E [R4+0x5580], desc[UR28][R46.64], !P4 ;  /* 0x055800002e047fae */ /* 0x000fe2000e1a101c */
[----:B------:R-:W-:Y:S01]  /*c960*/  ISETP.GE.U32.AND P4, PT, R5, 0x7fffff82, PT ;  /* 0x7fffff820500780c */ /* 0x000fe20003f86070 */
[----:B-1----:R-:W-:Y:S02]  /*c970*/  VIADD R5, R6, 0xfffffffc ;  /* 0xfffffffc06057836 */ /* 0x002fe40000000000 */
[----:B------:R-:W-:Y:S01]  /*c980*/  STL.64 [R1+0x1ce0], R80 ;  /* 0x001ce05001007387 */ /* 0x000fe20000100a00 */
[----:B------:R-:W-:-:S03]  /*c990*/  IMAD R6, R246, 0x3e, RZ ;  /* 0x0000003ef6067824 */ /* 0x000fc600078e02ff */
[----:B------:R-:W-:Y:S01]  /*c9a0*/  STL.64 [R1+0x1ce8], R78 ;  /* 0x001ce84e01007387 */ /* 0x000fe20000100a00 */
[----:B--2---:R-:W-:-:S03]  /*c9b0*/  IMAD.WIDE R12, R6, 0x4, R244 ;  /* 0x00000004060c7825 */ /* 0x004fc600078e02f4 */
[----:B------:R-:W-:Y:S01]  /*c9c0*/  STL.64 [R1+0x1cf0], R76 ;  /* 0x001cf04c01007387 */ /* 0x000fe20000100a00 */
[----:B------:R-:W-:-:S03]  /*c9d0*/  IMAD.WIDE R10, R6, 0x4, R242 ;  /* 0x00000004060a7825 */ /* 0x000fc600078e02f2 */
        /* <DEDUP_REMOVED lines=8> */
[----:B-----5:R-:W-:Y:S01]  /*ca60*/  IADD3 R5, PT, PT, R7, -0x8, RZ ;  /* 0xfffffff807057810 */ /* 0x020fe20007ffe0ff */
        /* <DEDUP_REMOVED lines=10> */
[----:B---3--:R-:W-:-:S02]  /*cb10*/  VIADD R5, R8, 0xfffffff4 ;  /* 0xfffffff408057836 */ /* 0x008fc40000000000 */
        /* <DEDUP_REMOVED lines=11> */
[----:B------:R-:W-:-:S02]  /*cbd0*/  VIADD R5, R9, 0xfffffff0 ;  /* 0xfffffff009057836 */ /* 0x000fc40000000000 */
[----:B------:R-:W-:Y:S01]  /*cbe0*/  STL.64 [R1+0x1d68], R46 ;  /* 0x001d682e01007387 */ /* 0x000fe20000100a00 */
[----:B------:R-:W-:-:S03]  /*cbf0*/  IMAD.WIDE R8, R6, 0x4, R240 ;  /* 0x0000000406087825 */ /* 0x000fc600078e02f0 */
[----:B------:R-:W-:Y:S01]  /*cc00*/  STL.64 [R1+0x1d70], R44 ;  /* 0x001d702c01007387 */ /* 0x000fe20000100a00 */
[----:B------:R-:W-:-:S03]  /*cc10*/  IMAD.WIDE R6, R6, 0x4, R238 ;  /* 0x0000000406067825 */ /* 0x000fc600078e02ee */
[----:B------:R-:W-:Y:S04]  /*cc20*/  STL.64 [R1+0x1d78], R42 ;  /* 0x001d782a01007387 */ /* 0x000fe80000100a00 */
[----:B------:R-:W-:Y:S04]  /*cc30*/  LDGSTS.E [R4+0x7400], desc[UR28][R20.64], !P5 ;  /* 0x0740000014047fae */ /* 0x000fe8000e9a101c */
[----:B------:R-:W-:Y:S04]  /*cc40*/  STL.64 [R1+0x1d80], R40 ;  /* 0x001d802801007387 */ /* 0x000fe80000100a00 */
[----:B------:R-:W-:Y:S04]  /*cc50*/  LDGSTS.E [R4+0x7480], desc[UR28][R18.64], !P5 ;  /* 0x0748000012047fae */ /* 0x000fe8000e9a101c */
[----:B------:R-:W-:Y:S04]  /*cc60*/  STL.64 [R1+0x1d88], R38 ;  /* 0x001d882601007387 */ /* 0x000fe80000100a00 */
[----:B------:R-:W-:Y:S04]  /*cc70*/  LDGSTS.E [R4+0x7500], desc[UR28][R16.64], !P5 ;  /* 0x0750000010047fae */ /* 0x000fe8000e9a101c */
[----:B------:R-:W-:Y:S04]  /*cc80*/  STL.64 [R1+0x1d90], R36 ;  /* 0x001d902401007387 */ /* 0x000fe80000100a00 */
[----:B------:R1:W-:Y:S01]  /*cc90*/  LDGSTS.E [R4+0x7580], desc[UR28][R14.64], !P5 ;  /* 0x075800000e047fae */ /* 0x0003e2000e9a101c */
[----:B------:R-:W-:-:S02]  /*cca0*/  ISETP.GE.U32.AND P5, PT, R5, 0x7fffffb1, PT ;  /* 0x7fffffb10500780c */ /* 0x000fc40003fa6070 */
[----:B------:R-:W-:Y:S01]  /*ccb0*/  IADD3 R5, PT, PT, R247, -0x14, RZ ;  /* 0xffffffecf7057810 */ /* 0x000fe20007ffe0ff */
[----:B------:R-:W-:Y:S01]  /*ccc0*/  STL.64 [R1+0x1d98], R34 ;  /* 0x001d982201007387 */ /* 0x000fe20000100a00 */
[----:B------:R-:W-:-:S03]  /*ccd0*/  IMAD R247, R246, 0x3, RZ ;  /* 0x00000003f6f77824 */ /* 0x000fc600078e02ff */
[----:B------:R-:W-:Y:S01]  /*cce0*/  STL.64 [R1+0x1da0], R32 ;  /* 0x001da02001007387 */ /* 0x000fe20000100a00 */
[----:B------:R-:W-:-:S03]  /*ccf0*/  IMAD.WIDE R92, R247, 0x4, R244 ;  /* 0x00000004f75c7825 */ /* 0x000fc600078e02f4 */
[----:B------:R2:W-:Y:S01]  /*cd00*/  LDGSTS.E [R4+0x7c00], desc[UR28][R12.64], !P4 ;  /* 0x07c000000c047fae */ /* 0x0005e2000e1a101c */
[----:B------:R-:W-:-:S03]  /*cd10*/  IMAD.WIDE R90, R247, 0x4, R242 ;  /* 0x00000004f75a7825 */ /* 0x000fc600078e02f2 */
[----:B------:R-:W-:Y:S01]  /*cd20*/  STL.64 [R1+0x1da8], R30 ;  /* 0x001da81e01007387 */ /* 0x000fe20000100a00 */
[----:B------:R-:W-:-:S03]  /*cd30*/  IMAD.WIDE R88, R247, 0x4, R240 ;  /* 0x00000004f7587825 */ /* 0x000fc600078e02f0 */
[----:B------:R3:W-:Y:S01]  /*cd40*/  LDGSTS.E [R4+0x7c80], desc[UR28][R10.64], !P4 ;  /* 0x07c800000a047fae */ /* 0x0007e2000e1a101c */
[----:B------:R-:W-:-:S03]  /*cd50*/  IMAD.WIDE R86, R247, 0x4, R238 ;  /* 0x00000004f7567825 */ /* 0x000fc600078e02ee */
[----:B------:R-:W-:Y:S01]  /*cd60*/  STL.64 [R1+0x1db0], R28 ;  /* 0x001db01c01007387 */ /* 0x000fe20000100a00 */
[----:B------:R-:W-:Y:S02]  /*cd70*/  VIADD R247, R249, 0xffffffe8 ;  /* 0xffffffe8f9f77836 */ /* 0x000fe40000000000 */
[----:B------:R-:W4:Y:S01]  /*cd80*/  LDC R249, c[0x0][0x3a0] ;  /* 0x0000e800fff97b82 */ /* 0x000f220000000800 */
[----:B------:R5:W-:Y:S04]  /*cd90*/  LDGSTS.E [R4+0x7d00], desc[UR28][R8.64], !P4 ;  /* 0x07d0000008047fae */ /* 0x000be8000e1a101c */
[----:B------:R-:W-:Y:S04]  /*cda0*/  STL.64 [R1+0x1db8], R26 ;  /* 0x001db81a01007387 */ /* 0x000fe80000100a00 */
[----:B------:R1:W-:Y:S01]  /*cdb0*/  LDGSTS.E [R4+0x7d80], desc[UR28][R6.64], !P4 ;  /* 0x07d8000006047fae */ /* 0x0003e2000e1a101c */
        /* <DEDUP_REMOVED lines=8> */
[----:B------:R1:W-:Y:S04]  /*ce40*/  STL.64 [R1+0x1de8], R14 ;  /* 0x001de80e01007387 */ /* 0x0003e80000100a00 */
[----:B------:R2:W-:Y:S04]  /*ce50*/  STL.64 [R1+0x1df0], R12 ;  /* 0x001df00c01007387 */ /* 0x0005e80000100a00 */
[----:B------:R3:W-:Y:S04]  /*ce60*/  STL.64 [R1+0x1df8], R10 ;  /* 0x001df80a01007387 */ /* 0x0007e80000100a00 */
[----:B------:R5:W-:Y:S01]  /*ce70*/  STL.64 [R1+0x1e00], R8 ;  /* 0x001e000801007387 */ /* 0x000be20000100a00 */
[----:B-1----:R-:W1:Y:S03]  /*ce80*/  LDC R14, c[0x0][0x3a0] ;  /* 0x0000e800ff0e7b82 */ /* 0x002e660000000800 */
[----:B------:R4:W-:Y:S01]  /*ce90*/  STL.64 [R1+0x1e08], R6 ;  /* 0x001e080601007387 */ /* 0x0009e20000100a00 */
[----:B--2---:R-:W-:-:S03]  /*cea0*/  IMAD.WIDE R12, R248, 0x4, R244 ;  /* 0x00000004f80c7825 */ /* 0x004fc600078e02f4 */
[----:B------:R-:W-:Y:S01]  /*ceb0*/  LDGSTS.E [R5+0x600], desc[UR28][R92.64], !P3 ;  /* 0x006000005c057fae */ /* 0x000fe2000d9a101c */
[----:B---3--:R-:W-:-:S03]  /*cec0*/  IMAD.WIDE R10, R248, 0x4, R242 ;  /* 0x00000004f80a7825 */ /* 0x008fc600078e02f2 */
[----:B------:R-:W-:Y:S01]  /*ced0*/  STL.64 [R1+0x228], R92 ;  /* 0x0002285c01007387 */ /* 0x000fe20000100a00 */
[----:B-----5:R-:W-:-:S03]  /*cee0*/  IMAD.WIDE R8, R248, 0x4, R240 ;  /* 0x00000004f8087825 */ /* 0x020fc600078e02f0 */
[----:B------:R-:W-:Y:S01]  /*cef0*/  LDGSTS.E [R5+0x680], desc[UR28][R90.64], !P3 ;  /* 0x006800005a057fae */ /* 0x000fe2000d9a101c */
[----:B----4-:R-:W-:Y:S01]  /*cf00*/  IMAD.WIDE R6, R248, 0x4, R238 ;  /* 0x00000004f8067825 */ /* 0x010fe200078e02ee */
[----:B------:R-:W-:Y:S02]  /*cf10*/  IADD3 R248, PT, PT, R251, -0x1c, RZ ;  /* 0xffffffe4fbf87810 */ /* 0x000fe40007ffe0ff */
[----:B------:R-:W2:Y:S01]  /*cf20*/  LDC R251, c[0x0][0x3a0] ;  /* 0x0000e800fffb7b82 */ /* 0x000ea20000000800 */
        /* <DEDUP_REMOVED lines=20> */
[----:B------:R4:W-:Y:S04]  /*d070*/  STL.64 [R1+0x280], R12 ;  /* 0x0002800c01007387 */ /* 0x0009e80000100a00 */
[----:B------:R4:W-:Y:S01]  /*d080*/  LDGSTS.E [R5+0x1600], desc[UR28][R12.64], !P6 ;  /* 0x016000000c057fae */ /* 0x0009e2000f1a101c */
[----:B---3--:R-:W-:-:S03]  /*d090*/  IMAD.WIDE R6, R247, 0x4, R238 ;  /* 0x00000004f7067825 */ /* 0x008fc600078e02ee */
[----:B------:R3:W-:Y:S01]  /*d0a0*/  STL.64 [R1+0x288], R10 ;  /* 0x0002880a01007387 */ /* 0x0007e20000100a00 */
[----:B------:R-:W-:-:S03]  /*d0b0*/  VIADD R247, R252, 0xffffffe0 ;  /* 0xffffffe0fcf77836 */ /* 0x000fc60000000000 */
[----:B------:R3:W-:Y:S01]  /*d0c0*/  LDGSTS.E [R5+0x1680], desc[UR28][R10.64], !P6 ;  /* 0x016800000a057fae */ /* 0x0007e2000f1a101c */
[----:B------:R-:W5:Y:S01]  /*d0d0*/  LDC R252, c[0x0][0x3a0] ;  /* 0x0000e800fffc7b82 */ /* 0x000f620000000800 */
[C---:B----4-:R-:W-:Y:S02]  /*d0e0*/  IMAD.WIDE R12, R248.reuse, 0x4, R244 ;  /* 0x00000004f80c7825 */ /* 0x050fe400078e02f4 */
[----:B------:R4:W-:Y:S04]  /*d0f0*/  STL.64 [R1+0x290], R8 ;  /* 0x0002900801007387 */ /* 0x0009e80000100a00 */
[----:B------:R4:W-:Y:S01]  /*d100*/  LDGSTS.E [R5+0x1700], desc[UR28][R8.64], !P6 ;  /* 0x0170000008057fae */ /* 0x0009e2000f1a101c */
[----:B---3--:R-:W-:-:S03]  /*d110*/  IMAD.WIDE R10, R248, 0x4, R242 ;  /* 0x00000004f80a7825 */ /* 0x008fc600078e02f2 */
[----:B------:R3:W-:Y:S04]  /*d120*/  STL.64 [R1+0x298], R6 ;  /* 0x0002980601007387 */ /* 0x0007e80000100a00 */
[----:B------:R3:W-:Y:S01]  /*d130*/  LDGSTS.E [R5+0x1780], desc[UR28][R6.64], !P6 ;  /* 0x0178000006057fae */ /* 0x0007e2000f1a101c */
[----:B------:R-:W-:Y:S01]  /*d140*/  ISETP.GE.U32.AND P6, PT, R247, 0x7fffffa1, PT ;  /* 0x7fffffa1f700780c */ /* 0x000fe20003fc6070 */
[----:B------:R-:W-:Y:S02]  /*d150*/  IMAD R247, R246, 0x13, RZ ;  /* 0x00000013f6f77824 */ /* 0x000fe400078e02ff */
[C---:B----4-:R-:W-:Y:S01]  /*d160*/  IMAD.WIDE R8, R248.reuse, 0x4, R240 ;  /* 0x00000004f8087825 */ /* 0x050fe200078e02f0 */
[----:B------:R4:W-:Y:S04]  /*d170*/  STL.64 [R1+0x2a0], R12 ;  /* 0x0002a00c01007387 */ /* 0x0009e80000100a00 */
[----:B------:R4:W-:Y:S01]  /*d180*/  LDGSTS.E [R5+0x1e00], desc[UR28][R12.64], !P5 ;  /* 0x01e000000c057fae */ /* 0x0009e2000e9a101c */
[----:B---3--:R-:W-:-:S03]  /*d190*/  IMAD.WIDE R6, R248, 0x4, R238 ;  /* 0x00000004f8067825 */ /* 0x008fc600078e02ee */
[----:B------:R3:W-:Y:S01]  /*d1a0*/  STL.64 [R1+0x2a8], R10 ;  /* 0x0002a80a01007387 */ /* 0x0007e20000100a00 */
[----:B------:R-:W-:-:S03]  /*d1b0*/  VIADD R248, R249, 0xffffffdc ;  /* 0xffffffdcf9f87836 */ /* 0x000fc60000000000 */
[----:B------:R3:W-:Y:S01]  /*d1c0*/  LDGSTS.E [R5+0x1e80], desc[UR28][R10.64], !P5 ;  /* 0x01e800000a057fae */ /* 0x0007e2000e9a101c */
[----:B------:R-:W1:Y:S03]  /*d1d0*/  LDC R249, c[0x0][0x3a0] ;  /* 0x0000e800fff97b82 */ /* 0x000e660000000800 */
[----:B------:R2:W-:Y:S01]  /*d1e0*/  STL.64 [R1+0x2b0], R8 ;  /* 0x0002b00801007387 */ /* 0x0005e20000100a00 */
[----:B----4-:R-:W-:-:S03]  /*d1f0*/  IMAD.WIDE R12, R247, 0x4, R244 ;  /* 0x00000004f70c7825 */ /* 0x010fc600078e02f4 */
[----:B------:R2:W-:Y:S04]  /*d200*/  LDGSTS.E [R5+0x1f00], desc[UR28][R8.64], !P5 ;  /* 0x01f0000008057fae */ /* 0x0005e8000e9a101c */
[----:B------:R4:W-:Y:S01]  /*d210*/  STL.64 [R1+0x2b8], R6 ;  /* 0x0002b80601007387 */ /* 0x0009e20000100a00 */
[----:B---3--:R-:W-:-:S03]  /*d220*/  IMAD.WIDE R10, R247, 0x4, R242 ;  /* 0x00000004f70a7825 */ /* 0x008fc600078e02f2 */
[----:B------:R4:W-:Y:S01]  /*d230*/  LDGSTS.E [R5+0x1f80], desc[UR28][R6.64], !P5 ;  /* 0x01f8000006057fae */ /* 0x0009e2000e9a101c */
[----:B------:R-:W-:Y:S01]  /*d240*/  ISETP.GE.U32.AND P5, PT, R248, 0x7fffff9d, PT ;  /* 0x7fffff9df800780c */ /* 0x000fe20003fa6070 */
[----:B------:R-:W-:Y:S02]  /*d250*/  IMAD R248, R246, 0x17, RZ ;  /* 0x00000017f6f87824 */ /* 0x000fe400078e02ff */
[C---:B--2---:R-:W-:Y:S01]  /*d260*/  IMAD.WIDE R8, R247.reuse, 0x4, R240 ;  /* 0x00000004f7087825 */ /* 0x044fe200078e02f0 */
[----:B------:R2:W-:Y:S04]  /*d270*/  STL.64 [R1+0x2c0], R12 ;  /* 0x0002c00c01007387 */ /* 0x0005e80000100a00 */
[----:B------:R2:W-:Y:S01]  /*d280*/  LDGSTS.E [R5+0x2600], desc[UR28][R12.64], !P4 ;  /* 0x026000000c057fae */ /* 0x0005e2000e1a101c */
[----:B----4-:R-:W-:Y:S01]  /*d290*/  IMAD.WIDE R6, R247, 0x4, R238 ;  /* 0x00000004f7067825 */ /* 0x010fe200078e02ee */
[----:B------:R-:W-:-:S02]  /*d2a0*/  IADD3 R247, PT, PT, R251, -0x28, RZ ;  /* 0xffffffd8fbf77810 */ /* 0x000fc40007ffe0ff */
[----:B------:R3:W-:Y:S01]  /*d2b0*/  STL.64 [R1+0x2c8], R10 ;  /* 0x0002c80a01007387 */ /* 0x0007e20000100a00 */
[----:B------:R-:W4:Y:S03]  /*d2c0*/  LDC R251, c[0x0][0x3a0] ;  /* 0x0000e800fffb7b82 */ /* 0x000f260000000800 */
[----:B------:R3:W-:Y:S01]  /*d2d0*/  LDGSTS.E [R5+0x2680], desc[UR28][R10.64], !P4 ;  /* 0x026800000a057fae */ /* 0x0007e2000e1a101c */
[----:B--2---:R-:W-:-:S03]  /*d2e0*/  IMAD.WIDE R12, R248, 0x4, R244 ;  /* 0x00000004f80c7825 */ /* 0x004fc600078e02f4 */
[----:B------:R2:W-:Y:S04]  /*d2f0*/  STL.64 [R1+0x2d0], R8 ;  /* 0x0002d00801007387 */ /* 0x0005e80000100a00 */
[----:B------:R2:W-:Y:S01]  /*d300*/  LDGSTS.E [R5+0x2700], desc[UR28][R8.64], !P4 ;  /* 0x0270000008057fae */ /* 0x0005e2000e1a101c */
[----:B---3--:R-:W-:-:S03]  /*d310*/  IMAD.WIDE R10, R248, 0x4, R242 ;  /* 0x00000004f80a7825 */ /* 0x008fc600078e02f2 */
[----:B------:R3:W-:Y:S04]  /*d320*/  STL.64 [R1+0x2d8], R6 ;  /* 0x0002d80601007387 */ /* 0x0007e80000100a00 */
[----:B------:R3:W-:Y:S01]  /*d330*/  LDGSTS.E [R5+0x2780], desc[UR28][R6.64], !P4 ;  /* 0x0278000006057fae */ /* 0x0007e2000e1a101c */
[----:B------:R-:W-:Y:S01]  /*d340*/  ISETP.GE.U32.AND P4, PT, R247, 0x7fffff99, PT ;  /* 0x7fffff99f700780c */ /* 0x000fe20003f86070 */
[----:B------:R-:W-:Y:S02]  /*d350*/  IMAD R247, R246, 0x1b, RZ ;  /* 0x0000001bf6f77824 */ /* 0x000fe400078e02ff */
[C---:B--2---:R-:W-:Y:S01]  /*d360*/  IMAD.WIDE R8, R248.reuse, 0x4, R240 ;  /* 0x00000004f8087825 */ /* 0x044fe200078e02f0 */
[----:B------:R2:W-:Y:S04]  /*d370*/  LDGSTS.E [R5+0x2e00], desc[UR28][R12.64], !P3 ;  /* 0x02e000000c057fae */ /* 0x0005e8000d9a101c */
[----:B------:R1:W-:Y:S01]  /*d380*/  LDGSTS.E [R5+0x2e80], desc[UR28][R10.64], !P3 ;  /* 0x02e800000a057fae */ /* 0x0003e2000d9a101c */
[----:B---3--:R-:W-:-:S03]  /*d390*/  IMAD.WIDE R6, R248, 0x4, R238 ;  /* 0x00000004f8067825 */ /* 0x008fc600078e02ee */
[----:B------:R2:W-:Y:S01]  /*d3a0*/  STL.64 [R1+0x360], R12 ;  /* 0x0003600c01007387 */ /* 0x0005e20000100a00 */
[----:B-----5:R-:W-:-:S03]  /*d3b0*/  VIADD R248, R252, 0xffffffd4 ;  /* 0xffffffd4fcf87836 */ /* 0x020fc60000000000 */
[----:B------:R3:W-:Y:S01]  /*d3c0*/  LDGSTS.E [R5+0x2f00], desc[UR28][R8.64], !P3 ;  /* 0x02f0000008057fae */ /* 0x0007e2000d9a101c */
[----:B------:R-:W5:Y:S03]  /*d3d0*/  LDC R252, c[0x0][0x3a0] ;  /* 0x0000e800fffc7b82 */ /* 0x000f660000000800 */
[----:B------:R1:W-:Y:S04]  /*d3e0*/  STL.64 [R1+0x368], R10 ;  /* 0x0003680a01007387 */ /* 0x0003e80000100a00 */
[----:B------:R3:W-:Y:S01]  /*d3f0*/  LDGSTS.E [R5+0x2f80], desc[UR28][R6.64], !P3 ;  /* 0x02f8000006057fae */ /* 0x0007e2000d9a101c */
[----:B--2---:R-:W-:Y:S01]  /*d400*/  IMAD.WIDE R12, R247, 0x4, R244 ;  /* 0x00000004f70c7825 */ /* 0x004fe200078e02f4 */
[----:B------:R-:W-:-:S02]  /*d410*/  ISETP.GE.U32.AND P3, PT, R248, 0x7fffff95, PT ;  /* 0x7fffff95f800780c */ /* 0x000fc40003f66070 */
[----:B------:R3:W-:Y:S01]  /*d420*/  STL.64 [R1+0x438], R8 ;  /* 0x0004380801007387 */ /* 0x0007e20000100a00 */
[----:B------:R-:W-:Y:S02]  /*d430*/  IMAD R248, R246, 0x1f, RZ ;  /* 0x0000001ff6f87824 */ /* 0x000fe400078e02ff */
[C---:B-1----:R-:W-:Y:S01]  /*d440*/  IMAD.WIDE R10, R247.reuse, 0x4, R242 ;  /* 0x00000004f70a7825 */ /* 0x042fe200078e02f2 */
[----:B------:R1:W-:Y:S04]  /*d450*/  STL.64 [R1+0x430], R6 ;  /* 0x0004300601007387 */ /* 0x0003e80000100a00 */
[----:B------:R2:W-:Y:S01]  /*d460*/  STL.64 [R1+0x428], R12 ;  /* 0x0004280c01007387 */ /* 0x0005e20000100a00 */
[----:B---3--:R-:W-:-:S03]  /*d470*/  IMAD.WIDE R8, R247, 0x4, R240 ;  /* 0x00000004f7087825 */ /* 0x008fc600078e02f0 */
[----:B------:R2:W-:Y:S01]  /*d480*/  LDGSTS.E [R5+0x3600], desc[UR28][R12.64], !P2 ;  /* 0x036000000c057fae */ /* 0x0005e2000d1a101c */
[----:B-1----:R-:W-:-:S03]  /*d490*/  IMAD.WIDE R6, R247, 0x4, R238 ;  /* 0x00000004f7067825 */ /* 0x002fc600078e02ee */
[----:B------:R1:W-:Y:S01]  /*d4a0*/  STL.64 [R1+0x420], R10 ;  /* 0x0004200a01007387 */ /* 0x0003e20000100a00 */
[----:B------:R-:W-:-:S03]  /*d4b0*/  VIADD R247, R249, 0xffffffd0 ;  /* 0xffffffd0f9f77836 */ /* 0x000fc60000000000 */
[----:B------:R1:W-:Y:S01]  /*d4c0*/  LDGSTS.E [R5+0x3680], desc[UR28][R10.64], !P2 ;  /* 0x036800000a057fae */ /* 0x0003e2000d1a101c */
[----:B------:R-:W3:Y:S01]  /*d4d0*/  LDC R249, c[0x0][0x3a0] ;  /* 0x0000e800fff97b82 */ /* 0x000ee20000000800 */
[C---:B--2---:R-:W-:Y:S02]  /*d4e0*/  IMAD.WIDE R12, R248.reuse, 0x4, R244 ;  /* 0x00000004f80c7825 */ /* 0x044fe400078e02f4 */
[----:B------:R2:W-:Y:S04]  /*d4f0*/  STL.64 [R1+0x418], R8 ;  /* 0x0004180801007387 */ /* 0x0005e80000100a00 */
[----:B------:R2:W-:Y:S01]  /*d500*/  LDGSTS.E [R5+0x3700], desc[UR28][R8.64], !P2 ;  /* 0x0370000008057fae */ /* 0x0005e2000d1a101c */
[----:B-1----:R-:W-:-:S03]  /*d510*/  IMAD.WIDE R10, R248, 0x4, R242 ;  /* 0x00000004f80a7825 */ /* 0x002fc600078e02f2 */
[----:B------:R1:W-:Y:S04]  /*d520*/  STL.64 [R1+0x410], R6 ;  /* 0x0004100601007387 */ /* 0x0003e80000100a00 */
[----:B------:R1:W-:Y:S01]  /*d530*/  LDGSTS.E [R5+0x3780], desc[UR28][R6.64], !P2 ;  /* 0x0378000006057fae */ /* 0x0003e2000d1a101c */
[----:B------:R-:W-:Y:S01]  /*d540*/  ISETP.GE.U32.AND P2, PT, R247, 0x7fffff91, PT ;  /* 0x7fffff91f700780c */ /* 0x000fe20003f46070 */
[----:B--2---:R-:W-:Y:S01]  /*d550*/  IMAD.WIDE R8, R248, 0x4, R240 ;  /* 0x00000004f8087825 */ /* 0x004fe200078e02f0 */
[----:B----4-:R-:W-:Y:S01]  /*d560*/  IADD3 R247, PT, PT, R251, -0x34, RZ ;  /* 0xffffffccfbf77810 */ /* 0x010fe20007ffe0ff */
[----:B------:R2:W-:Y:S02]  /*d570*/  LDGSTS.E [R5+0x3e00], desc[UR28][R12.64], !P6 ;  /* 0x03e000000c057fae */ /* 0x0005e4000f1a101c */
[----:B------:R-:W-:Y:S01]  /*d580*/  IMAD R251, R246, 0x33, RZ ;  /* 0x00000033f6fb7824 */ /* 0x000fe200078e02ff */
[----:B---3--:R-:W-:Y:S01]  /*d590*/  IADD3 R249, PT, PT, R249, -0x40, RZ ;  /* 0xffffffc0f9f97810 */ /* 0x008fe20007ffe0ff */
[----:B------:R3:W-:Y:S01]  /*d5a0*/  LDGSTS.E [R5+0x3e80], desc[UR28][R10.64], !P6 ;  /* 0x03e800000a057fae */ /* 0x0007e2000f1a101c */
[----:B-1----:R-:W-:-:S03]  /*d5b0*/  IMAD.WIDE R6, R248, 0x4, R238 ;  /* 0x00000004f8067825 */ /* 0x002fc600078e02ee */
[----:B------:R1:W-:Y:S01]  /*d5c0*/  LDGSTS.E [R5+0x3f00], desc[UR28][R8.64], !P6 ;  /* 0x03f0000008057fae */ /* 0x0003e2000f1a101c */
[----:B------:R-:W-:-:S03]  /*d5d0*/  IMAD R248, R246, 0x27, RZ ;  /* 0x00000027f6f87824 */ /* 0x000fc600078e02ff */
[----:B------:R4:W-:Y:S01]  /*d5e0*/  LDGSTS.E [R5+0x3f80], desc[UR28][R6.64], !P6 ;  /* 0x03f8000006057fae */ /* 0x0009e2000f1a101c */
[----:B------:R-:W-:Y:S01]  /*d5f0*/  ISETP.GE.U32.AND P6, PT, R247, 0x7fffff8d, PT ;  /* 0x7fffff8df700780c */ /* 0x000fe20003fc6070 */
[----:B------:R-:W-:Y:S01]  /*d600*/  IMAD R247, R246, 0x23, RZ ;  /* 0x00000023f6f77824 */ /* 0x000fe200078e02ff */
[----:B------:R-:W5:Y:S01]  /*d610*/  S2R R237, SR_TID.X ;  /* 0x0000000000ed7919 */ /* 0x000f620000002100 */
[----:B------:R2:W-:Y:S04]  /*d620*/  STL.64 [R1+0x408], R12 ;  /* 0x0004080c01007387 */ /* 0x0005e80000100a00 */
[----:B------:R3:W-:Y:S04]  /*d630*/  STL.64 [R1+0x400], R10 ;  /* 0x0004000a01007387 */ /* 0x0007e80000100a00 */
[----:B------:R1:W-:Y:S01]  /*d640*/  STL.64 [R1+0x3f8], R8 ;  /* 0x0003f80801007387 */ /* 0x0003e20000100a00 */
[----:B--2---:R-:W-:-:S03]  /*d650*/  IMAD.WIDE R12, R247, 0x4, R244 ;  /* 0x00000004f70c7825 */ /* 0x004fc600078e02f4 */
[----:B------:R4:W-:Y:S01]  /*d660*/  STL.64 [R1+0x3f0], R6 ;  /* 0x0003f00601007387 */ /* 0x0009e20000100a00 */
[----:B---3--:R-:W-:-:S03]  /*d670*/  IMAD.WIDE R10, R247, 0x4, R242 ;  /* 0x00000004f70a7825 */ /* 0x008fc600078e02f2 */
[----:B------:R2:W-:Y:S01]  /*d680*/  STL.64 [R1+0x3e8], R12 ;  /* 0x0003e80c01007387 */ /* 0x0005e20000100a00 */
[----:B-1----:R-:W-:-:S03]  /*d690*/  IMAD.WIDE R8, R247, 0x4, R240 ;  /* 0x00000004f7087825 */ /* 0x002fc600078e02f0 */
[----:B------:R2:W-:Y:S01]  /*d6a0*/  LDGSTS.E [R5+0x4600], desc[UR28][R12.64], !P5 ;  /* 0x046000000c057fae */ /* 0x0005e2000e9a101c */
[----:B----4-:R-:W-:-:S03]  /*d6b0*/  IMAD.WIDE R6, R247, 0x4, R238 ;  /* 0x00000004f7067825 */ /* 0x010fc600078e02ee */
[----:B------:R1:W-:Y:S01]  /*d6c0*/  STL.64 [R1+0x3e0], R10 ;  /* 0x0003e00a01007387 */ /* 0x0003e20000100a00 */
[----:B-----5:R-:W-:Y:S01]  /*d6d0*/  LOP3.LUT R237, R237, 0x1f, RZ, 0xc0, !PT ;  /* 0x0000001feded7812 */ /* 0x020fe200078ec0ff */
[----:B------:R-:W-:Y:S02]  /*d6e0*/  VIADD R247, R252, 0xffffffc8 ;  /* 0xffffffc8fcf77836 */ /* 0x000fe40000000000 */
[----:B------:R1:W-:Y:S01]  /*d6f0*/  LDGSTS.E [R5+0x4680], desc[UR28][R10.64], !P5 ;  /* 0x046800000a057fae */ /* 0x0003e2000e9a101c */
[----:B------:R-:W-:Y:S02]  /*d700*/  IMAD R252, R246, 0x37, RZ ;  /* 0x00000037f6fc7824 */ /* 0x000fe400078e02ff */
[C---:B--2---:R-:W-:Y:S01]  /*d710*/  IMAD.WIDE R12, R248.reuse, 0x4, R244 ;  /* 0x00000004f80c7825 */ /* 0x044fe200078e02f4 */
[----:B------:R2:W-:Y:S04]  /*d720*/  STL.64 [R1+0x3d8], R8 ;  /* 0x0003d80801007387 */ /* 0x0005e80000100a00 */
[----:B------:R2:W-:Y:S01]  /*d730*/  LDGSTS.E [R5+0x4700], desc[UR28][R8.64], !P5 ;  /* 0x0470000008057fae */ /* 0x0005e2000e9a101c */
[----:B-1----:R-:W-:-:S03]  /*d740*/  IMAD.WIDE R10, R248, 0x4, R242 ;  /* 0x00000004f80a7825 */ /* 0x002fc600078e02f2 */
[----:B------:R1:W-:Y:S04]  /*d750*/  STL.64 [R1+0x3d0], R6 ;  /* 0x0003d00601007387 */ /* 0x0003e80000100a00 */
[----:B------:R1:W-:Y:S01]  /*d760*/  LDGSTS.E [R5+0x4780], desc[UR28][R6.64], !P5 ;  /* 0x0478000006057fae */ /* 0x0003e2000e9a101c */
[----:B------:R-:W-:Y:S01]  /*d770*/  ISETP.GE.U32.AND P5, PT, R247, 0x7fffff89, PT ;  /* 0x7fffff89f700780c */ /* 0x000fe20003fa6070 */
[----:B------:R-:W-:Y:S02]  /*d780*/  VIADD R247, R14, 0xffffffc4 ;  /* 0xffffffc40ef77836 */ /* 0x000fe40000000000 */
[C---:B--2---:R-:W-:Y:S01]  /*d790*/  IMAD.WIDE R8, R248.reuse, 0x4, R240 ;  /* 0x00000004f8087825 */ /* 0x044fe200078e02f0 */
[----:B------:R2:W-:Y:S04]  /*d7a0*/  LDGSTS.E [R5+0x4e00], desc[UR28][R12.64], !P4 ;  /* 0x04e000000c057fae */ /* 0x0005e8000e1a101c */
[----:B------:R3:W-:Y:S01]  /*d7b0*/  LDGSTS.E [R5+0x4e80], desc[UR28][R10.64], !P4 ;  /* 0x04e800000a057fae */ /* 0x0007e2000e1a101c */
[----:B-1----:R-:W-:-:S03]  /*d7c0*/  IMAD.WIDE R6, R248, 0x4, R238 ;  /* 0x00000004f8067825 */ /* 0x002fc600078e02ee */
[----:B------:R1:W-:Y:S01]  /*d7d0*/  LDGSTS.E [R5+0x4f00], desc[UR28][R8.64], !P4 ;  /* 0x04f0000008057fae */ /* 0x0003e2000e1a101c */
[----:B------:R-:W-:-:S03]  /*d7e0*/  IMAD R248, R246, 0x2f, RZ ;  /* 0x0000002ff6f87824 */ /* 0x000fc600078e02ff */
[----:B------:R4:W-:Y:S01]  /*d7f0*/  LDGSTS.E [R5+0x4f80], desc[UR28][R6.64], !P4 ;  /* 0x04f8000006057fae */ /* 0x0009e2000e1a101c */
[----:B------:R-:W-:Y:S01]  /*d800*/  ISETP.GE.U32.AND P4, PT, R247, 0x7fffff85, PT ;  /* 0x7fffff85f700780c */ /* 0x000fe20003f86070 */
[----:B------:R-:W-:Y:S02]  /*d810*/  IMAD R247, R246, 0x2b, RZ ;  /* 0x0000002bf6f77824 */ /* 0x000fe400078e02ff */
[----:B------:R2:W-:Y:S02]  /*d820*/  STL.64 [R1+0x3c8], R12 ;  /* 0x0003c80c01007387 */ /* 0x0005e40000100a00 */
[C---:B------:R-:W-:Y:S02]  /*d830*/  IMAD.WIDE R20, R247.reuse, 0x4, R244 ;  /* 0x00000004f7147825 */ /* 0x040fe400078e02f4 */
[----:B------:R3:W-:Y:S02]  /*d840*/  STL.64 [R1+0x3c0], R10 ;  /* 0x0003c00a01007387 */ /* 0x0007e40000100a00 */
[----:B------:R-:W-:-:S02]  /*d850*/  IMAD.WIDE R18, R247, 0x4, R242 ;  /* 0x00000004f7127825 */ /* 0x000fc400078e02f2 */
[----:B------:R1:W-:Y:S02]  /*d860*/  STL.64 [R1+0x3b8], R8 ;  /* 0x0003b80801007387 */ /* 0x0003e40000100a00 */
[----:B------:R-:W-:Y:S02]  /*d870*/  IMAD.WIDE R16, R247, 0x4, R240 ;  /* 0x00000004f7107825 */ /* 0x000fe400078e02f0 */
[----:B------:R4:W-:Y:S02]  /*d880*/  STL.64 [R1+0x3b0], R6 ;  /* 0x0003b00601007387 */ /* 0x0009e40000100a00 */
[C---:B--2---:R-:W-:Y:S02]  /*d890*/  IMAD.WIDE R12, R248.reuse, 0x4, R244 ;  /* 0x00000004f80c7825 */ /* 0x044fe400078e02f4 */
[----:B------:R-:W-:Y:S02]  /*d8a0*/  STL.64 [R1+0x3a8], R20 ;  /* 0x0003a81401007387 */ /* 0x000fe40000100a00 */
[----:B---3--:R-:W-:-:S02]  /*d8b0*/  IMAD.WIDE R10, R248, 0x4, R242 ;  /* 0x00000004f80a7825 */ /* 0x008fc400078e02f2 */
[----:B------:R-:W-:Y:S02]  /*d8c0*/  STL.64 [R1+0x3a0], R18 ;  /* 0x0003a01201007387 */ /* 0x000fe40000100a00 */
[----:B------:R-:W-:Y:S02]  /*d8d0*/  IMAD.WIDE R14, R247, 0x4, R238 ;  /* 0x00000004f70e7825 */ /* 0x000fe400078e02ee */
[----:B------:R-:W-:Y:S02]  /*d8e0*/  STL.64 [R1+0x388], R12 ;  /* 0x0003880c01007387 */ /* 0x000fe40000100a00 */
[C---:B-1----:R-:W-:Y:S02]  /*d8f0*/  IMAD.WIDE R8, R248.reuse, 0x4, R240 ;  /* 0x00000004f8087825 */ /* 0x042fe400078e02f0 */
[----:B------:R-:W-:Y:S02]  /*d900*/  STL.64 [R1+0x398], R16 ;  /* 0x0003981001007387 */ /* 0x000fe40000100a00 */
[----:B----4-:R-:W-:Y:S01]  /*d910*/  IMAD.WIDE R6, R248, 0x4, R238 ;  /* 0x00000004f8067825 */ /* 0x010fe200078e02ee */
[----:B------:R-:W-:Y:S01]  /*d920*/  LOP3.LUT R248, R0, 0x10, RZ, 0x3c, !PT ;  /* 0x0000001000f87812 */ /* 0x000fe200078e3cff */
[----:B------:R-:W-:Y:S02]  /*d930*/  LDGSTS.E [R5+0x5600], desc[UR28][R20.64], !P3 ;  /* 0x0560000014057fae */ /* 0x000fe4000d9a101c */
[C---:B------:R-:W-:Y:S01]  /*d940*/  IMAD.WIDE R36, R251.reuse, 0x4, R244 ;  /* 0x00000004fb247825 */ /* 0x040fe200078e02f4 */
[----:B------:R-:W-:Y:S01]  /*d950*/  IADD3 R248, PT, PT, R248, UR6, RZ ;  /* 0x00000006f8f87c10 */ /* 0x000fe2000fffe0ff */
[----:B------:R-:W-:Y:S02]  /*d960*/  STL.64 [R1+0x380], R10 ;  /* 0x0003800a01007387 */ /* 0x000fe40000100a00 */
[----:B------:R-:W-:-:S02]  /*d970*/  IMAD.WIDE R34, R251, 0x4, R242 ;  /* 0x00000004fb227825 */ /* 0x000fc400078e02f2 */
[----:B------:R-:W-:Y:S02]  /*d980*/  LDGSTS.E [R5+0x5680], desc[UR28][R18.64], !P3 ;  /* 0x0568000012057fae */ /* 0x000fe4000d9a101c */
[C---:B------:R-:W-:Y:S02]  /*d990*/  IMAD.WIDE R28, R252.reuse, 0x4, R244 ;  /* 0x00000004fc1c7825 */ /* 0x040fe400078e02f4 */
[----:B------:R-:W-:Y:S02]  /*d9a0*/  STL.64 [R1+0x390], R14 ;  /* 0x0003900e01007387 */ /* 0x000fe40000100a00 */
[----:B------:R-:W-:Y:S02]  /*d9b0*/  IMAD.WIDE R26, R252, 0x4, R242 ;  /* 0x00000004fc1a7825 */ /* 0x000fe400078e02f2 */
[----:B------:R-:W-:Y:S02]  /*d9c0*/  LDGSTS.E [R5+0x5700], desc[UR28][R16.64], !P3 ;  /* 0x0570000010057fae */ /* 0x000fe4000d9a101c */
[----:B------:R-:W-:-:S02]  /*d9d0*/  IMAD.WIDE R32, R251, 0x4, R240 ;  /* 0x00000004fb207825 */ /* 0x000fc400078e02f0 */
[----:B------:R-:W-:Y:S02]  /*d9e0*/  STL.64 [R1+0x378], R8 ;  /* 0x0003780801007387 */ /* 0x000fe40000100a00 */
[----:B------:R-:W-:Y:S02]  /*d9f0*/  IMAD.WIDE R30, R251, 0x4, R238 ;  /* 0x00000004fb1e7825 */ /* 0x000fe400078e02ee */
[----:B------:R-:W-:Y:S01]  /*da00*/  LDGSTS.E [R5+0x5780], desc[UR28][R14.64], !P3 ;  /* 0x057800000e057fae */ /* 0x000fe2000d9a101c */
[----:B------:R-:W-:Y:S01]  /*da10*/  ISETP.GE.AND P3, PT, R237, R249, PT ;  /* 0x000000f9ed00720c */ /* 0x000fe20003f66270 */
[C---:B------:R-:W-:Y:S02]  /*da20*/  IMAD.WIDE R24, R252.reuse, 0x4, R240 ;  /* 0x00000004fc187825 */ /* 0x040fe400078e02f0 */
[----:B------:R1:W-:Y:S02]  /*da30*/  STL.64 [R1+0x370], R6 ;  /* 0x0003700601007387 */ /* 0x0003e40000100a00 */
[----:B------:R-:W-:-:S02]  /*da40*/  IMAD.WIDE R22, R252, 0x4, R238 ;  /* 0x00000004fc167825 */ /* 0x000fc400078e02ee */
[----:B------:R-:W2:Y:S02]  /*da50*/  LDL.LU.64 R236, [R1+0xc50] ;  /* 0x000c500001ec7983 */ /* 0x000ea40000300a00 */
[----:B------:R-:W-:Y:S02]  /*da60*/  IMAD.U32 R247, RZ, RZ, UR9 ;  /* 0x00000009fff77e24 */ /* 0x000fe4000f8e00ff */
[----:B------:R-:W-:Y:S04]  /*da70*/  LDGSTS.E [R5+0x5e00], desc[UR28][R12.64], !P2 ;  /* 0x05e000000c057fae */ /* 0x000fe8000d1a101c */
[----:B------:R-:W-:Y:S04]  /*da80*/  LDGSTS.E [R5+0x5e80], desc[UR28][R10.64], !P2 ;  /* 0x05e800000a057fae */ /* 0x000fe8000d1a101c */
[----:B------:R-:W-:Y:S04]  /*da90*/  LDGSTS.E [R5+0x5f00], desc[UR28][R8.64], !P2 ;  /* 0x05f0000008057fae */ /* 0x000fe8000d1a101c */
[----:B------:R1:W-:Y:S01]  /*daa0*/  LDGSTS.E [R5+0x5f80], desc[UR28][R6.64], !P2 ;  /* 0x05f8000006057fae */ /* 0x0003e2000d1a101c */
[----:B------:R-:W-:-:S03]  /*dab0*/  ISETP.GE.U32.AND P2, PT, R249, 0x7fffff81, PT ;  /* 0x7fffff81f900780c */ /* 0x000fc60003f46070 */
[----:B------:R-:W-:Y:S04]  /*dac0*/  LDGSTS.E [R5+0x6600], desc[UR28][R36.64], !P6 ;  /* 0x0660000024057fae */ /* 0x000fe8000f1a101c */
[----:B------:R-:W-:Y:S01]  /*dad0*/  LDGSTS.E [R5+0x6680], desc[UR28][R34.64], !P6 ;  /* 0x0668000022057fae */ /* 0x000fe2000f1a101c */
[----:B-1----:R-:W-:Y:S01]  /*dae0*/  SEL R6, RZ, 0x4, P3 ;  /* 0x00000004ff067807 */ /* 0x002fe20001800000 */
[----:B------:R-:W-:Y:S01]  /*daf0*/  IMAD R7, R246, 0x3b, RZ ;  /* 0x0000003bf6077824 */ /* 0x000fe200078e02ff */
[----:B------:R-:W-:Y:S01]  /*db00*/  ISETP.GE.AND P3, PT, R250, R249, PT ;  /* 0x000000f9fa00720c */ /* 0x000fe20003f66270 */
[----:B------:R-:W-:Y:S01]  /*db10*/  IMAD R6, R246, 0x3f, RZ ;  /* 0x0000003ff6067824 */ /* 0x000fe200078e02ff */
[----:B------:R-:W-:Y:S01]  /*db20*/  LDGSTS.E [R5+0x6700], desc[UR28][R32.64], !P6 ;  /* 0x0670000020057fae */ /* 0x000fe2000f1a101c */
[----:B------:R-:W-:Y:S01]  /*db30*/  IMAD.WIDE R20, R7, 0x4, R244 ;  /* 0x0000000407147825 */ /* 0x000fe200078e02f4 */
[----:B------:R-:W-:-:S02]  /*db40*/  SEL R8, RZ, 0x4, P3 ;  /* 0x00000004ff087807 */ /* 0x000fc40001800000 */
[----:B------:R-:W-:Y:S01]  /*db50*/  LDGSTS.E [R5+0x6780], desc[UR28][R30.64], !P6 ;  /* 0x067800001e057fae */ /* 0x000fe2000f1a101c */
[----:B------:R-:W-:Y:S01]  /*db60*/  IMAD.WIDE R18, R7, 0x4, R242 ;  /* 0x0000000407127825 */ /* 0x000fe200078e02f2 */
[----:B------:R-:W-:Y:S02]  /*db70*/  LOP3.LUT R249, R0, 0x30, RZ, 0x3c, !PT ;  /* 0x0000003000f97812 */ /* 0x000fe400078e3cff */
[----:B------:R1:W-:Y:S01]  /*db80*/  STL [R1+0xa5c], R8 ;  /* 0x000a5c0801007387 */ /* 0x0003e20000100800 */
[----:B------:R-:W-:Y:S01]  /*db90*/  IMAD.WIDE R12, R6, 0x4, R244 ;  /* 0x00000004060c7825 */ /* 0x000fe200078e02f4 */
[----:B------:R-:W-:Y:S02]  /*dba0*/  LOP3.LUT R250, R0, 0x50, RZ, 0x3c, !PT ;  /* 0x0000005000fa7812 */ /* 0x000fe400078e3cff */
[----:B------:R-:W-:Y:S01]  /*dbb0*/  STL.64 [R1+0x358], R36 ;  /* 0x0003582401007387 */ /* 0x000fe20000100a00 */
[----:B------:R-:W-:Y:S01]  /*dbc0*/  IMAD.WIDE R10, R6, 0x4, R242 ;  /* 0x00000004060a7825 */ /* 0x000fe200078e02f2 */
[----:B------:R-:W-:-:S02]  /*dbd0*/  LOP3.LUT R0, R0, 0x70, RZ, 0x3c, !PT ;  /* 0x0000007000007812 */ /* 0x000fc400078e3cff */
[----:B------:R-:W-:Y:S01]  /*dbe0*/  STL.64 [R1+0x350], R34 ;  /* 0x0003502201007387 */ /* 0x000fe20000100a00 */
[C---:B------:R-:W-:Y:S01]  /*dbf0*/  IMAD.WIDE R16, R7.reuse, 0x4, R240 ;  /* 0x0000000407107825 */ /* 0x040fe200078e02f0 */
[----:B------:R-:W-:Y:S02]  /*dc00*/  IADD3 R0, PT, PT, R0, UR6, RZ ;  /* 0x0000000600007c10 */ /* 0x000fe4000fffe0ff */
[----:B------:R-:W-:Y:S01]  /*dc10*/  STL.64 [R1+0x338], R28 ;  /* 0x0003381c01007387 */ /* 0x000fe20000100a00 */
[----:B------:R-:W-:-:S03]  /*dc20*/  IMAD.WIDE R14, R7, 0x4, R238 ;  /* 0x00000004070e7825 */ /* 0x000fc600078e02ee */
[----:B------:R-:W-:Y:S01]  /*dc30*/  STL.64 [R1+0x330], R26 ;  /* 0x0003301a01007387 */ /* 0x000fe20000100a00 */
[----:B------:R-:W-:-:S03]  /*dc40*/  IMAD.U32 R246, RZ, RZ, UR10 ;  /* 0x0000000afff67e24 */ /* 0x000fc6000f8e00ff */
[----:B------:R-:W-:Y:S01]  /*dc50*/  LDGSTS.E [R5+0x6e00], desc[UR28][R28.64], !P5 ;  /* 0x06e000001c057fae */ /* 0x000fe2000e9a101c */
[----:B-1----:R-:W-:-:S03]  /*dc60*/  IMAD.WIDE R8, R6, 0x4, R240 ;  /* 0x0000000406087825 */ /* 0x002fc600078e02f0 */
[----:B------:R-:W-:Y:S01]  /*dc70*/  STL.64 [R1+0x1e10], R244 ;  /* 0x001e10f401007387 */ /* 0x000fe20000100a00 */
[----:B------:R-:W-:Y:S02]  /*dc80*/  VIADD R249, R249, UR6 ;  /* 0x00000006f9f97c36 */ /* 0x000fe40008000000 */
[----:B------:R-:W-:Y:S01]  /*dc90*/  VIADD R250, R250, UR6 ;  /* 0x00000006fafa7c36 */ /* 0x000fe20008000000 */
[----:B------:R-:W-:Y:S04]  /*dca0*/  STL.64 [R1+0x318], R20 ;  /* 0x0003181401007387 */ /* 0x000fe80000100a00 */
[----:B------:R-:W-:Y:S04]  /*dcb0*/  STL.64 [R1+0x310], R18 ;  /* 0x0003101201007387 */ /* 0x000fe80000100a00 */
[----:B------:R-:W-:Y:S04]  /*dcc0*/  STL.64 [R1+0x1e18], R242 ;  /* 0x001e18f201007387 */ /* 0x000fe80000100a00 */
[----:B------:R-:W-:Y:S04]  /*dcd0*/  STL.64 [R1+0x2f8], R12 ;  /* 0x0002f80c01007387 */ /* 0x000fe80000100a00 */
[----:B------:R-:W-:Y:S04]  /*dce0*/  STL.64 [R1+0x2f0], R10 ;  /* 0x0002f00a01007387 */ /* 0x000fe80000100a00 */
[----:B------:R-:W-:Y:S04]  /*dcf0*/  LDGSTS.E [R5+0x6e80], desc[UR28][R26.64], !P5 ;  /* 0x06e800001a057fae */ /* 0x000fe8000e9a101c */
[----:B------:R-:W-:Y:S04]  /*dd00*/  STL.64 [R1+0x348], R32 ;  /* 0x0003482001007387 */ /* 0x000fe80000100a00 */
[----:B------:R-:W-:Y:S01]  /*dd10*/  LDGSTS.E [R5+0x6f00], desc[UR28][R24.64], !P5 ;  /* 0x06f0000018057fae */ /* 0x000fe2000e9a101c */
        /* <DEDUP_REMOVED lines=17> */
[----:B------:R2:W-:Y:S04]  /*de30*/  STL.64 [R1+0x2e0], R6 ;  /* 0x0002e00601007387 */ /* 0x0005e80000100a00 */
[----:B------:R2:W-:Y:S04]  /*de40*/  LDGSTS.E [R5+0x7f80], desc[UR28][R6.64], !P2 ;  /* 0x07f8000006057fae */ /* 0x0005e8000d1a101c */
[----:B------:R-:W3:Y:S04]  /*de50*/  LDL.LU.64 R202, [R1+0xc48] ;  /* 0x000c480001ca7983 */ /* 0x000ee80000300a00 */
[----:B------:R-:W4:Y:S04]  /*de60*/  LDL.64 R204, [R1+0xc08] ;  /* 0x000c080001cc7983 */ /* 0x000f280000100a00 */
[----:B------:R-:W0:Y:S01]  /*de70*/  LDGDEPBAR ;  /* 0x00000000000079af */ /* 0x000e220000000000 */
[----:B--2---:R-:W-:-:S03]  /*de80*/  IMAD.WIDE R6, R246, 0x4, R236 ;  /* 0x00000004f6067825 */ /* 0x004fc600078e02ec */
[----:B------:R-:W-:Y:S04]  /*de90*/  LDGSTS.E [R2+0x10000], desc[UR28][R236.64], P0 ;  /* 0x10000000ec027fae */ /* 0x000fe800081a101c */
[----:B------:R1:W-:Y:S04]  /*dea0*/  STL.64 [R1+0xf80], R6 ;  /* 0x000f800601007387 */ /* 0x0003e80000100a00 */
[----:B------:R-:W2:Y:S04]  /*deb0*/  LDL.64 R206, [R1+0x9d8] ;  /* 0x0009d80001ce7983 */ /* 0x000ea80000100a00 */
[----:B------:R-:W5:Y:S04]  /*dec0*/  LDL.64 R208, [R1+0xbc8] ;  /* 0x000bc80001d07983 */ /* 0x000f680000100a00 */
        /* <DEDUP_REMOVED lines=11> */
[----:B------:R-:W5:Y:S04]  /*df80*/  LDL.LU.64 R14, [R1+0xa30] ;  /* 0x000a3000010e7983 */ /* 0x000f680000300a00 */
        /* <DEDUP_REMOVED lines=15> */
[----:B---3--:R-:W-:Y:S04]  /*e080*/  LDGSTS.E [R2+0x10080], desc[UR28][R202.64], P1 ;  /* 0x10080000ca027fae */ /* 0x008fe800089a101c */
[----:B----4-:R-:W-:Y:S01]  /*e090*/  LDGSTS.E [R2+0x10800], desc[UR28][R204.64], P0 ;  /* 0x10800000cc027fae */ /* 0x010fe200081a101c */
[----:B-1----:R-:W-:-:S05]  /*e0a0*/  IMAD.WIDE R6, R246, 0x4, R202 ;  /* 0x00000004f6067825 */ /* 0x002fca00078e02ca */
[----:B------:R1:W-:Y:S04]  /*e0b0*/  STL.64 [R1+0xf88], R6 ;  /* 0x000f880601007387 */ /* 0x0003e80000100a00 */
[----:B--2---:R-:W-:Y:S04]  /*e0c0*/  LDGSTS.E [R2+0x10880], desc[UR28][R206.64], P1 ;  /* 0x10880000ce027fae */ /* 0x004fe800089a101c */
[----:B-----5:R-:W-:Y:S04]  /*e0d0*/  LDGSTS.E [R2+0x11000], desc[UR28][R208.64], P0 ;  /* 0x11000000d0027fae */ /* 0x020fe800081a101c */
[----:B------:R-:W-:Y:S04]  /*e0e0*/  LDGSTS.E [R2+0x11080], desc[UR28][R214.64], P1 ;  /* 0x11080000d6027fae */ /* 0x000fe800089a101c */
        /* <DEDUP_REMOVED lines=12> */
[----:B------:R-:W1:Y:S04]  /*e1b0*/  LDL.LU.64 R234, [R1+0xc40] ;  /* 0x000c400001ea7983 */ /* 0x000e680000300a00 */
[----:B------:R-:W-:Y:S04]  /*e1c0*/  STL.64 [R1+0x1e30], R14 ;  /* 0x001e300e01007387 */ /* 0x000fe80000100a00 */
[----:B------:R-:W-:Y:S04]  /*e1d0*/  STL.64 [R1+0x1e38], R16 ;  /* 0x001e381001007387 */ /* 0x000fe80000100a00 */
[----:B------:R-:W-:Y:S04]  /*e1e0*/  STL.64 [R1+0x1e40], R42 ;  /* 0x001e402a01007387 */ /* 0x000fe80000100a00 */
[----:B------:R2:W-:Y:S04]  /*e1f0*/  STL.64 [R1+0x1e48], R44 ;  /* 0x001e482c01007387 */ /* 0x0005e80000100a00 */
[----:B------:R-:W-:Y:S04]  /*e200*/  STL.64 [R1+0x1e50], R70 ;  /* 0x001e504601007387 */ /* 0x000fe80000100a00 */
        /* <DEDUP_REMOVED lines=9> */
[----:B------:R-:W-:Y:S04]  /*e2a0*/  LDGSTS.E [R2+0x14800], desc[UR28][R42.64], P0 ;  /* 0x148000002a027fae */ /* 0x000fe800081a101c */
[----:B------:R-:W-:Y:S04]  /*e2b0*/  STL.64 [R1+0x1ea0], R210 ;  /* 0x001ea0d201007387 */ /* 0x000fe80000100a00 */
[----:B------:R-:W-:Y:S04]  /*e2c0*/  LDGSTS.E [R2+0x14880], desc[UR28][R44.64], P1 ;  /* 0x148800002c027fae */ /* 0x000fe800089a101c */
[----:B------:R-:W-:Y:S04]  /*e2d0*/  STL.64 [R1+0x1ea8], R212 ;  /* 0x001ea8d401007387 */ /* 0x000fe80000100a00 */
[----:B------:R-:W-:Y:S04]  /*e2e0*/  LDGSTS.E [R2+0x15000], desc[UR28][R70.64], P0 ;  /* 0x1500000046027fae */ /* 0x000fe800081a101c */
[----:B------:R-:W3:Y:S04]  /*e2f0*/  LDL.LU.64 R202, [R1+0x9e8] ;  /* 0x0009e80001ca7983 */ /* 0x000ee80000300a00 */
[----:B------:R-:W-:Y:S04]  /*e300*/  LDGSTS.E [R2+0x15080], desc[UR28][R72.64], P1 ;  /* 0x1508000048027fae */ /* 0x000fe800089a101c */
[----:B------:R-:W4:Y:S04]  /*e310*/  LDL.64 R204, [R1+0xc00] ;  /* 0x000c000001cc7983 */ /* 0x000f280000100a00 */
        /* <DEDUP_REMOVED lines=9> */
[----:B------:R-:W-:Y:S01]  /*e3b0*/  LDGSTS.E [R2+0x17880], desc[UR28][R212.64], P1 ;  /* 0x17880000d4027fae */ /* 0x000fe200089a101c */
[----:B-1----:R-:W-:-:S03]  /*e3c0*/  IMAD.WIDE R6, R246, 0x4, R234 ;  /* 0x00000004f6067825 */ /* 0x002fc600078e02ea */
[----:B------:R-:W-:Y:S04]  /*e3d0*/  LDGSTS.E [R248+0x10100], desc[UR28][R234.64], P0 ;  /* 0x10100000eaf87fae */ /* 0x000fe800081a101c */
[----:B------:R1:W-:Y:S04]  /*e3e0*/  STL.64 [R1+0xf90], R6 ;  /* 0x000f900601007387 */ /* 0x0003e80000100a00 */
        /* <DEDUP_REMOVED lines=11> */
[----:B--2---:R-:W2:Y:S04]  /*e4a0*/  LDL.LU.64 R44, [R1+0xa80] ;  /* 0x000a8000012c7983 */ /* 0x004ea80000300a00 */
[----:B------:R-:W2:Y:S04]  /*e4b0*/  LDL.LU.64 R42, [R1+0x820] ;  /* 0x00082000012a7983 */ /* 0x000ea80000300a00 */
[----:B------:R-:W2:Y:S04]  /*e4c0*/  LDL.LU.64 R18, [R1+0xa28] ;  /* 0x000a280001127983 */ /* 0x000ea80000300a00 */
[----:B------:R-:W2:Y:S04]  /*e4d0*/  LDL.LU.64 R20, [R1+0x7e0] ;  /* 0x0007e00001147983 */ /* 0x000ea80000300a00 */
[----:B------:R-:W2:Y:S04]  /*e4e0*/  LDL.LU.64 R46, [R1+0x7a0] ;  /* 0x0007a000012e7983 */ /* 0x000ea80000300a00 */
[----:B------:R-:W2:Y:S04]  /*e4f0*/  LDL.LU.64 R48, [R1+0x798] ;  /* 0x0007980001307983 */ /* 0x000ea80000300a00 */
[----:B------:R-:W2:Y:S04]  /*e500*/  LDL.LU.64 R74, [R1+0x720] ;  /* 0x00072000014a7983 */ /* 0x000ea80000300a00 */
[----:B---3--:R-:W-:Y:S04]  /*e510*/  LDGSTS.E [R248+0x10180], desc[UR28][R202.64], P1 ;  /* 0x10180000caf87fae */ /* 0x008fe800089a101c */
[----:B------:R-:W3:Y:S04]  /*e520*/  LDL.LU.64 R76, [R1+0x718] ;  /* 0x00071800014c7983 */ /* 0x000ee80000300a00 */
[----:B----4-:R-:W-:Y:S04]  /*e530*/  LDGSTS.E [R248+0x10900], desc[UR28][R204.64], P0 ;  /* 0x10900000ccf87fae */ /* 0x010fe800081a101c */
[----:B------:R-:W4:Y:S04]  /*e540*/  LDL.LU.64 R102, [R1+0x6a0] ;  /* 0x0006a00001667983 */ /* 0x000f280000300a00 */
[----:B------:R-:W4:Y:S01]  /*e550*/  LDL.LU.64 R104, [R1+0x698] ;  /* 0x0006980001687983 */ /* 0x000f220000300a00 */
[----:B-1----:R-:W-:-:S03]  /*e560*/  IMAD.WIDE R6, R246, 0x4, R202 ;  /* 0x00000004f6067825 */ /* 0x002fc600078e02ca */
[----:B------:R-:W4:Y:S04]  /*e570*/  LDL.LU.64 R130, [R1+0x620] ;  /* 0x0006200001827983 */ /* 0x000f280000300a00 */
[----:B------:R-:W4:Y:S04]  /*e580*/  LDL.LU.64 R132, [R1+0x618] ;  /* 0x0006180001847983 */ /* 0x000f280000300a00 */
[----:B------:R-:W4:Y:S04]  /*e590*/  LDL.LU.64 R158, [R1+0x5a0] ;  /* 0x0005a000019e7983 */ /* 0x000f280000300a00 */
[----:B------:R-:W4:Y:S04]  /*e5a0*/  LDL.LU.64 R160, [R1+0x598] ;  /* 0x0005980001a07983 */ /* 0x000f280000300a00 */
[----:B------:R-:W4:Y:S04]  /*e5b0*/  LDL.LU.64 R182, [R1+0x520] ;  /* 0x0005200001b67983 */ /* 0x000f280000300a00 */
[----:B------:R-:W4:Y:S04]  /*e5c0*/  LDL.LU.64 R184, [R1+0x518] ;  /* 0x0005180001b87983 */ /* 0x000f280000300a00 */
[----:B------:R-:W4:Y:S04]  /*e5d0*/  LDL.LU.64 R214, [R1+0x4a0] ;  /* 0x0004a00001d67983 */ /* 0x000f280000300a00 */
[----:B------:R-:W4:Y:S04]  /*e5e0*/  LDL.LU.64 R216, [R1+0x498] ;  /* 0x0004980001d87983 */ /* 0x000f280000300a00 */
[----:B------:R1:W-:Y:S04]  /*e5f0*/  STL.64 [R1+0xf98], R6 ;  /* 0x000f980601007387 */ /* 0x0003e80000100a00 */
        /* <DEDUP_REMOVED lines=11> */
[----:B--2---:R-:W-:Y:S04]  /*e6b0*/  LDGSTS.E [R248+0x13900], desc[UR28][R44.64], P0 ;  /* 0x139000002cf87fae */ /* 0x004fe800081a101c */
[----:B------:R-:W-:Y:S04]  /*e6c0*/  LDGSTS.E [R248+0x13980], desc[UR28][R42.64], P1 ;  /* 0x139800002af87fae */ /* 0x000fe800089a101c */
[----:B------:R-:W1:Y:S04]  /*e6d0*/  LDL.LU.64 R234, [R1+0xc38] ;  /* 0x000c380001ea7983 */ /* 0x000e680000300a00 */
[----:B------:R-:W-:Y:S04]  /*e6e0*/  STL.64 [R1+0x1eb0], R44 ;  /* 0x001eb02c01007387 */ /* 0x000fe80000100a00 */
[----:B------:R-:W-:Y:S04]  /*e6f0*/  STL.64 [R1+0x1eb8], R42 ;  /* 0x001eb82a01007387 */ /* 0x000fe80000100a00 */
[----:B------:R-:W-:Y:S04]  /*e700*/  STL.64 [R1+0x1ec0], R18 ;  /* 0x001ec01201007387 */ /* 0x000fe80000100a00 */
[----:B------:R-:W-:Y:S04]  /*e710*/  STL.64 [R1+0x1ec8], R20 ;  /* 0x001ec81401007387 */ /* 0x000fe80000100a00 */
[----:B------:R-:W-:Y:S04]  /*e720*/  STL.64 [R1+0x1ed0], R46 ;  /* 0x001ed02e01007387 */ /* 0x000fe80000100a00 */
[----:B------:R-:W-:Y:S04]  /*e730*/  STL.64 [R1+0x1ed8], R48 ;  /* 0x001ed83001007387 */ /* 0x000fe80000100a00 */
[----:B------:R-:W-:Y:S04]  /*e740*/  STL.64 [R1+0x1ee0], R74 ;  /* 0x001ee04a01007387 */ /* 0x000fe80000100a00 */
[----:B---3--:R-:W-:Y:S04]  /*e750*/  STL.64 [R1+0x1ee8], R76 ;  /* 0x001ee84c01007387 */ /* 0x008fe80000100a00 */
[----:B----4-:R-:W-:Y:S04]  /*e760*/  STL.64 [R1+0x1ef0], R102 ;  /* 0x001ef06601007387 */ /* 0x010fe80000100a00 */
        /* <DEDUP_REMOVED lines=9> */
[----:B------:R-:W3:Y:S04]  /*e800*/  LDL.LU.64 R200, [R1+0x9e0] ;  /* 0x0009e00001c87983 */ /* 0x000ee80000300a00 */
        /* <DEDUP_REMOVED lines=40> */
[----:B------:R-:W2:Y:S01]  /*ea90*/  LDL.LU.64 R152, [R1+0x688] ;  /* 0x0006880001987983 */ /* 0x000ea20000300a00 */
[----:B---3--:R-:W-:-:S03]  /*eaa0*/  IMAD.WIDE R6, R246, 0x4, R200 ;  /* 0x00000004f6067825 */ /* 0x008fc600078e02c8 */
[----:B------:R-:W3:Y:S04]  /*eab0*/  LDL.LU.64 R178, [R1+0x610] ;  /* 0x0006100001b27983 */ /* 0x000ee80000300a00 */
[----:B------:R-:W-:Y:S04]  /*eac0*/  LDGSTS.E [R3+0x10280], desc[UR28][R200.64], P1 ;  /* 0x10280000c8037fae */ /* 0x000fe800089a101c */
[----:B------:R-:W3:Y:S04]  /*ead0*/  LDL.LU.64 R234, [R1+0x608] ;  /* 0x0006080001ea7983 */ /* 0x000ee80000300a00 */
[----:B----4-:R-:W-:Y:S04]  /*eae0*/  LDGSTS.E [R3+0x10a00], desc[UR28][R202.64], P0 ;  /* 0x10a00000ca037fae */ /* 0x010fe800081a101c */
[----:B------:R-:W4:Y:S04]  /*eaf0*/  LDL.LU.64 R206, [R1+0x590] ;  /* 0x0005900001ce7983 */ /* 0x000f280000300a00 */
[----:B------:R-:W3:Y:S04]  /*eb00*/  LDL.LU.64 R208, [R1+0x588] ;  /* 0x0005880001d07983 */ /* 0x000ee80000300a00 */
[----:B------:R-:W3:Y:S04]  /*eb10*/  LDL.LU.64 R186, [R1+0x510] ;  /* 0x0005100001ba7983 */ /* 0x000ee80000300a00 */
[----:B------:R-:W3:Y:S04]  /*eb20*/  LDL.LU.64 R188, [R1+0x508] ;  /* 0x0005080001bc7983 */ /* 0x000ee80000300a00 */
[----:B------:R-:W3:Y:S04]  /*eb30*/  LDL.LU.64 R218, [R1+0x490] ;  /* 0x0004900001da7983 */ /* 0x000ee80000300a00 */
[----:B------:R-:W3:Y:S04]  /*eb40*/  LDL.LU.64 R220, [R1+0x488] ;  /* 0x0004880001dc7983 */ /* 0x000ee80000300a00 */
[----:B------:R-:W-:Y:S04]  /*eb50*/  STL.64 [R1+0xfa8], R6 ;  /* 0x000fa80601007387 */ /* 0x000fe80000100a00 */
[----:B-----5:R-:W-:Y:S04]  /*eb60*/  LDGSTS.E [R3+0x10a80], desc[UR28][R204.64], P1 ;  /* 0x10a80000cc037fae */ /* 0x020fe800089a101c */
        /* <DEDUP_REMOVED lines=8> */
[----:B------:R-:W2:Y:S04]  /*ebf0*/  LDL.LU.64 R232, [R1+0xc30] ;  /* 0x000c300001e87983 */ /* 0x000ea80000300a00 */
[----:B------:R-:W-:Y:S04]  /*ec00*/  STL.64 [R1+0x1f40], R132 ;  /* 0x001f408401007387 */ /* 0x000fe80000100a00 */
[----:B------:R-:W-:Y:S04]  /*ec10*/  STL.64 [R1+0x1f48], R100 ;  /* 0x001f486401007387 */ /* 0x000fe80000100a00 */
[----:B------:R-:W-:Y:S04]  /*ec20*/  LDGSTS.E [R3+0x13200], desc[UR28][R10.64], P0 ;  /* 0x132000000a037fae */ /* 0x000fe800081a101c */
        /* <DEDUP_REMOVED lines=23> */
[----:B---3--:R-:W-:Y:S04]  /*eda0*/  LDGSTS.E [R3+0x16200], desc[UR28][R178.64], P0 ;  /* 0x16200000b2037fae */ /* 0x008fe800081a101c */
[----:B------:R-:W-:Y:S04]  /*edb0*/  STL.64 [R1+0x1fb0], R178 ;  /* 0x001fb0b201007387 */ /* 0x000fe80000100a00 */
[----:B------:R-:W-:Y:S04]  /*edc0*/  LDGSTS.E [R3+0x16280], desc[UR28][R234.64], P1 ;  /* 0x16280000ea037fae */ /* 0x000fe800089a101c */
[----:B------:R-:W-:Y:S04]  /*edd0*/  STL.64 [R1+0x1fb8], R234 ;  /* 0x001fb8ea01007387 */ /* 0x000fe80000100a00 */
[----:B----4-:R-:W-:Y:S04]  /*ede0*/  LDGSTS.E [R3+0x16a00], desc[UR28][R206.64], P0 ;  /* 0x16a00000ce037fae */ /* 0x010fe800081a101c */
        /* <DEDUP_REMOVED lines=9> */
[----:B------:R2:W-:Y:S04]  /*ee80*/  LDGSTS.E [R3+0x17a80], desc[UR28][R220.64], P1 ;  /* 0x17a80000dc037fae */ /* 0x0005e800089a101c */
[----:B------:R2:W-:Y:S04]  /*ee90*/  STL.64 [R1+0x1ff0], R2 ;  /* 0x001ff00201007387 */ /* 0x0005e80000100a00 */
[----:B------:R-:W-:Y:S04]  /*eea0*/  STL.64 [R1+0x1fe8], R220 ;  /* 0x001fe8dc01007387 */ /* 0x000fe80000100a00 */
[----:B------:R-:W3:Y:S04]  /*eeb0*/  LDL.LU.64 R228, [R1+0x9b8] ;  /* 0x0009b80001e47983 */ /* 0x000ee80000300a00 */
[----:B------:R-:W4:Y:S01]  /*eec0*/  LDL.64 R230, [R1+0xbf0] ;  /* 0x000bf00001e67983 */ /* 0x000f220000100a00 */
[----:B--2---:R-:W-:-:S03]  /*eed0*/  IMAD.WIDE R2, R246, 0x4, R232 ;  /* 0x00000004f6027825 */ /* 0x004fc600078e02e8 */
[----:B------:R-:W-:Y:S04]  /*eee0*/  LDGSTS.E [R249+0x10300], desc[UR28][R232.64], P0 ;  /* 0x10300000e8f97fae */ /* 0x000fe800081a101c */
[----:B------:R3:W-:Y:S04]  /*eef0*/  STL.64 [R1+0xfb0], R2 ;  /* 0x000fb00201007387 */ /* 0x0007e80000100a00 */
[----:B------:R-:W2:Y:S04]  /*ef00*/  LDL.64 R232, [R1+0x9b0] ;  /* 0x0009b00001e87983 */ /* 0x000ea80000100a00 */
        /* <DEDUP_REMOVED lines=27> */
[----:B------:R-:W5:Y:S01]  /*f0c0*/  LDL.LU.64 R224, [R1+0x478] ;  /* 0x0004780001e07983 */ /* 0x000f620000300a00 */
[----:B---3--:R-:W-:-:S03]  /*f0d0*/  IMAD.WIDE R2, R246, 0x4, R228 ;  /* 0x00000004f6027825 */ /* 0x008fc600078e02e4 */
[----:B------:R-:W-:Y:S04]  /*f0e0*/  LDGSTS.E [R249+0x10380], desc[UR28][R228.64], P1 ;  /* 0x10380000e4f97fae */ /* 0x000fe800089a101c */
[----:B----4-:R-:W-:Y:S04]  /*f0f0*/  LDGSTS.E [R249+0x10b00], desc[UR28][R230.64], P0 ;  /* 0x10b00000e6f97fae */ /* 0x010fe800081a101c */
[----:B------:R1:W-:Y:S04]  /*f100*/  STL.64 [R1+0xfb8], R2 ;  /* 0x000fb80201007387 */ /* 0x0003e80000100a00 */
[----:B--2---:R-:W-:Y:S04]  /*f110*/  LDGSTS.E [R249+0x10b80], desc[UR28][R232.64], P1 ;  /* 0x10b80000e8f97fae */ /* 0x004fe800089a101c */
[----:B-----5:R-:W-:Y:S04]  /*f120*/  LDGSTS.E [R249+0x11300], desc[UR28][R188.64], P0 ;  /* 0x11300000bcf97fae */ /* 0x020fe800081a101c */
[----:B------:R-:W-:Y:S04]  /*f130*/  LDGSTS.E [R249+0x11380], desc[UR28][R96.64], P1 ;  /* 0x1138000060f97fae */ /* 0x000fe800089a101c */
[----:B------:R-:W2:Y:S04]  /*f140*/  LDL.LU.64 R232, [R1+0xc28] ;  /* 0x000c280001e87983 */ /* 0x000ea80000300a00 */
[----:B------:R-:W-:Y:S04]  /*f150*/  LDGSTS.E [R249+0x11b00], desc[UR28][R124.64], P0 ;  /* 0x11b000007cf97fae */ /* 0x000fe800081a101c */
[----:B------:R-:W-:Y:S04]  /*f160*/  LDGSTS.E [R249+0x11b80], desc[UR28][R122.64], P1 ;  /* 0x11b800007af97fae */ /* 0x000fe800089a101c */
[----:B------:R-:W-:Y:S04]  /*f170*/  LDGSTS.E [R249+0x12300], desc[UR28][R100.64], P0 ;  /* 0x1230000064f97fae */ /* 0x000fe800081a101c */
[----:B------:R3:W-:Y:S04]  /*f180*/  LDGSTS.E [R249+0x12380], desc[UR28][R48.64], P1 ;  /* 0x1238000030f97fae */ /* 0x0007e800089a101c */
        /* <DEDUP_REMOVED lines=13> */
[----:B------:R-:W-:Y:S04]  /*f260*/  STL.64 [R1+0x1ff8], R188 ;  /* 0x001ff8bc01007387 */ /* 0x000fe80000100a00 */
[----:B------:R-:W-:Y:S04]  /*f270*/  LDGSTS.E [R249+0x15b80], desc[UR28][R108.64], P1 ;  /* 0x15b800006cf97fae */ /* 0x000fe800089a101c */
[----:B------:R-:W-:Y:S04]  /*f280*/  STL.64 [R1+0x2000], R96 ;  /* 0x0020006001007387 */ /* 0x000fe80000100a00 */
[----:B------:R-:W-:Y:S04]  /*f290*/  LDGSTS.E [R249+0x16300], desc[UR28][R134.64], P0 ;  /* 0x1630000086f97fae */ /* 0x000fe800081a101c */
[----:B------:R4:W-:Y:S04]  /*f2a0*/  STL.64 [R1+0x2008], R124 ;  /* 0x0020087c01007387 */ /* 0x0009e80000100a00 */
        /* <DEDUP_REMOVED lines=14> */
[----:B--2---:R-:W-:Y:S01]  /*f390*/  LDGSTS.E [R4+0x10400], desc[UR28][R232.64], P0 ;  /* 0x10400000e8047fae */ /* 0x004fe200081a101c */
[----:B-1----:R-:W-:-:S03]  /*f3a0*/  IMAD.WIDE R2, R246, 0x4, R232 ;  /* 0x00000004f6027825 */ /* 0x002fc600078e02e8 */
[----:B------:R-:W2:Y:S04]  /*f3b0*/  LDL.LU.64 R232, [R1+0x978] ;  /* 0x0009780001e87983 */ /* 0x000ea80000300a00 */
[----:B----4-:R-:W4:Y:S04]  /*f3c0*/  LDL.LU.64 R124, [R1+0xbe8] ;  /* 0x000be800017c7983 */ /* 0x010f280000300a00 */
[----:B------:R1:W-:Y:S04]  /*f3d0*/  STL.64 [R1+0xfc0], R2 ;  /* 0x000fc00201007387 */ /* 0x0003e80000100a00 */
[----:B------:R-:W5:Y:S04]  /*f3e0*/  LDL.LU.64 R10, [R1+0x968] ;  /* 0x00096800010a7983 */ /* 0x000f680000300a00 */
[----:B------:R-:W3:Y:S04]  /*f3f0*/  LDL.LU.64 R94, [R1+0xba8] ;  /* 0x000ba800015e7983 */ /* 0x000ee80000300a00 */
        /* <DEDUP_REMOVED lines=27> */
[----:B--2---:R-:W-:Y:S01]  /*f5b0*/  LDGSTS.E [R4+0x10480], desc[UR28][R232.64], P1 ;  /* 0x10480000e8047fae */ /* 0x004fe200089a101c */
[----:B-1----:R-:W-:-:S03]  /*f5c0*/  IMAD.WIDE R2, R246, 0x4, R232 ;  /* 0x00000004f6027825 */ /* 0x002fc600078e02e8 */
[----:B----4-:R-:W-:Y:S04]  /*f5d0*/  LDGSTS.E [R4+0x10c00], desc[UR28][R124.64], P0 ;  /* 0x10c000007c047fae */ /* 0x010fe800081a101c */
[----:B------:R-:W2:Y:S04]  /*f5e0*/  LDL.LU.64 R232, [R1+0xc20] ;  /* 0x000c200001e87983 */ /* 0x000ea80000300a00 */
[----:B------:R2:W-:Y:S04]  /*f5f0*/  STL.64 [R1+0xfc8], R2 ;  /* 0x000fc80201007387 */ /* 0x0005e80000100a00 */
[----:B------:R-:W4:Y:S04]  /*f600*/  LDL.LU.64 R204, [R1+0x930] ;  /* 0x0009300001cc7983 */ /* 0x000f280000300a00 */
[----:B-----5:R-:W-:Y:S04]  /*f610*/  LDGSTS.E [R4+0x10c80], desc[UR28][R10.64], P1 ;  /* 0x10c800000a047fae */ /* 0x020fe800089a101c */
[----:B------:R-:W5:Y:S04]  /*f620*/  LDL.LU.64 R186, [R1+0xbe0] ;  /* 0x000be00001ba7983 */ /* 0x000f680000300a00 */
[----:B---3--:R-:W-:Y:S04]  /*f630*/  LDGSTS.E [R4+0x11400], desc[UR28][R94.64], P0 ;  /* 0x114000005e047fae */ /* 0x008fe800081a101c */
        /* <DEDUP_REMOVED lines=27> */
[----:B--2---:R-:W-:-:S03]  /*f7f0*/  IMAD.WIDE R2, R246, 0x4, R232 ;  /* 0x00000004f6027825 */ /* 0x004fc600078e02e8 */
[----:B------:R-:W-:Y:S04]  /*f800*/  LDGSTS.E [R250+0x10500], desc[UR28][R232.64], P0 ;  /* 0x10500000e8fa7fae */ /* 0x000fe800081a101c */
[----:B------:R4:W-:Y:S04]  /*f810*/  STL.64 [R1+0xfd0], R2 ;  /* 0x000fd00201007387 */ /* 0x0009e80000100a00 */
[----:B------:R-:W2:Y:S04]  /*f820*/  LDL.LU.64 R208, [R1+0x928] ;  /* 0x0009280001d07983 */ /* 0x000ea80000300a00 */
        /* <DEDUP_REMOVED lines=29> */
[----:B------:R-:W3:Y:S01]  /*fa00*/  LDL.LU.64 R150, [R1+0x900] ;  /* 0x0009000001967983 */ /* 0x000ee20000300a00 */
[----:B----4-:R-:W-:-:S03]  /*fa10*/  IMAD.WIDE R2, R246, 0x4, R204 ;  /* 0x00000004f6027825 */ /* 0x010fc600078e02cc */
[----:B------:R-:W-:Y:S04]  /*fa20*/  LDGSTS.E [R250+0x10580], desc[UR28][R204.64], P1 ;  /* 0x10580000ccfa7fae */ /* 0x000fe800089a101c */
[----:B-----5:R-:W-:Y:S04]  /*fa30*/  LDGSTS.E [R250+0x10d00], desc[UR28][R186.64], P0 ;  /* 0x10d00000bafa7fae */ /* 0x020fe800081a101c */
[----:B------:R1:W-:Y:S04]  /*fa40*/  STL.64 [R1+0xfd8], R2 ;  /* 0x000fd80201007387 */ /* 0x0003e80000100a00 */
[----:B------:R-:W4:Y:S04]  /*fa50*/  LDL.LU.64 R206, [R1+0xbd8] ;  /* 0x000bd80001ce7983 */ /* 0x000f280000300a00 */
[----:B------:R-:W5:Y:S04]  /*fa60*/  LDL.LU.64 R234, [R1+0x8f0] ;  /* 0x0008f00001ea7983 */ /* 0x000f680000300a00 */
[----:B------:R-:W4:Y:S04]  /*fa70*/  LDL.LU.64 R38, [R1+0xb98] ;  /* 0x000b980001267983 */ /* 0x000f280000300a00 */
        /* <DEDUP_REMOVED lines=25> */
[----:B--2---:R-:W-:Y:S04]  /*fc10*/  LDGSTS.E [R250+0x10d80], desc[UR28][R208.64], P1 ;  /* 0x10d80000d0fa7fae */ /* 0x004fe800089a101c */
        /* <DEDUP_REMOVED lines=28> */
[----:B------:R-:W-:-:S03]  /*fde0*/  IMAD.WIDE R48, R246, 0x4, R152 ;  /* 0x00000004f6307825 */ /* 0x000fc600078e0298 */
[----:B------:R-:W-:Y:S01]  /*fdf0*/  LDGSTS.E [R5+0x10600], desc[UR28][R152.64], P0 ;  /* 0x1060000098057fae */ /* 0x000fe200081a101c */
[----:B-1----:R-:W-:-:S03]  /*fe00*/  IMAD.WIDE R2, R246, 0x4, R150 ;  /* 0x00000004f6027825 */ /* 0x002fc600078e0296 */
[----:B------:R-:W-:Y:S04]  /*fe10*/  LDGSTS.E [R5+0x10680], desc[UR28][R150.64], P1 ;  /* 0x1068000096057fae */ /* 0x000fe800089a101c */
[----:B------:R-:W-:Y:S04]  /*fe20*/  STL.64 [R1+0xfe0], R48 ;  /* 0x000fe03001007387 */ /* 0x000fe80000100a00 */
[----:B------:R-:W2:Y:S04]  /*fe30*/  LDL.64 R188, [R1+0x448] ;  /* 0x0004480001bc7983 */ /* 0x000ea80000100a00 */
[----:B------:R-:W3:Y:S04]  /*fe40*/  LDL.64 R150, [R1+0x450] ;  /* 0x0004500001967983 */ /* 0x000ee80000100a00 */
[----:B------:R1:W-:Y:S04]  /*fe50*/  STL.64 [R1+0xfe8], R2 ;  /* 0x000fe80201007387 */ /* 0x0003e80000100a00 */
[----:B------:R-:W2:Y:S04]  /*fe60*/  LDL.LU.64 R220, [R1+0xc10] ;  /* 0x000c100001dc7983 */ /* 0x000ea80000300a00 */
[----:B----4-:R-:W-:Y:S04]  /*fe70*/  LDGSTS.E [R5+0x10e00], desc[UR28][R206.64], P0 ;  /* 0x10e00000ce057fae */ /* 0x010fe800081a101c */
[----:B-1----:R-:W4:Y:S04]  /*fe80*/  LDL.LU.64 R2, [R1+0x8f8] ;  /* 0x0008f80001027983 */ /* 0x002f280000300a00 */
[----:B------:R-:W4:Y:S04]  /*fe90*/  LDL.LU.64 R218, [R1+0xc08] ;  /* 0x000c080001da7983 */ /* 0x000f280000300a00 */
[----:B------:R-:W4:Y:S04]  /*fea0*/  LDL.LU.64 R210, [R1+0x9d8] ;  /* 0x0009d80001d27983 */ /* 0x000f280000300a00 */
[----:B------:R-:W4:Y:S04]  /*feb0*/  LDL.LU.64 R212, [R1+0xc00] ;  /* 0x000c000001d47983 */ /* 0x000f280000300a00 */
[----:B-----5:R-:W-:Y:S04]  /*fec0*/  LDGSTS.E [R5+0x10e80], desc[UR28][R234.64], P1 ;  /* 0x10e80000ea057fae */ /* 0x020fe800089a101c */
[----:B------:R-:W-:Y:S04]  /*fed0*/  LDGSTS.E [R5+0x11600], desc[UR28][R38.64], P0 ;  /* 0x1160000026057fae */ /* 0x000fe800081a101c */
[----:B------:R-:W5:Y:S04]  /*fee0*/  LDL.LU.64 R72, [R1+0x9d0] ;  /* 0x0009d00001487983 */ /* 0x000f680000300a00 */
[----:B------:R-:W-:Y:S04]  /*fef0*/  LDGSTS.E [R5+0x11680], desc[UR28][R12.64], P1 ;  /* 0x116800000c057fae */ /* 0x000fe800089a101c */
        /* <DEDUP_REMOVED lines=30> */
[----:B---3--:R-:W-:Y:S04]  /*100e0*/  LDGSTS.E [R5+0x17e00], desc[UR28][R150.64], P0 ;  /* 0x17e0000096057fae */ /* 0x008fe800081a101c */
[----:B--2---:R4:W-:Y:S01]  /*100f0*/  LDGSTS.E [R5+0x17e80], desc[UR28][R188.64], P1 ;  /* 0x17e80000bc057fae */ /* 0x0049e200089a101c */
[----:B------:R-:W-:-:S03]  /*10100*/  IMAD.WIDE R96, R246, 0x4, R220 ;  /* 0x00000004f6607825 */ /* 0x000fc600078e02dc */
[----:B------:R-:W-:Y:S04]  /*10110*/  LDGSTS.E [R0+0x10700], desc[UR28][R220.64], P0 ;  /* 0x10700000dc007fae */ /* 0x000fe800081a101c */
[----:B------:R-:W2:Y:S01]  /*10120*/  LDL.LU.64 R150, [R1+0xbc8] ;  /* 0x000bc80001967983 */ /* 0x000ea20000300a00 */
[----:B----4-:R-:W-:-:S03]  /*10130*/  IMAD.WIDE R188, R246, 0x4, R2 ;  /* 0x00000004f6bc7825 */ /* 0x010fc600078e0202 */
[----:B------:R1:W-:Y:S04]  /*10140*/  STL.64 [R1+0xff0], R96 ;  /* 0x000ff06001007387 */ /* 0x0003e80000100a00 */
[----:B------:R3:W-:Y:S04]  /*10150*/  LDGSTS.E [R0+0x10780], desc[UR28][R2.64], P1 ;  /* 0x1078000002007fae */ /* 0x0007e800089a101c */
[----:B-1----:R-:W4:Y:S04]  /*10160*/  LDL.LU.64 R96, [R1+0x9c0] ;  /* 0x0009c00001607983 */ /* 0x002f280000300a00 */
[----:B------:R1:W-:Y:S04]  /*10170*/  STL.64 [R1+0xff8], R188 ;  /* 0x000ff8bc01007387 */ /* 0x0003e80000100a00 */
[----:B-1----:R-:W4:Y:S01]  /*10180*/  LDL.LU.64 R188, [R1+0xbc0] ;  /* 0x000bc00001bc7983 */ /* 0x002f220000300a00 */
[----:B---3--:R-:W-:-:S04]  /*10190*/  IMAD.WIDE R2, R246, 0x4, R218 ;  /* 0x00000004f6027825 */ /* 0x008fc800078e02da */
[C---:B------:R-:W-:Y:S01]  /*101a0*/  IMAD.WIDE R210, R246.reuse, 0x4, R210 ;  /* 0x00000004f6d27825 */ /* 0x040fe200078e02d2 */
[----:B------:R1:W-:Y:S03]  /*101b0*/  STL.64 [R1+0x1000], R2 ;  /* 0x0010000201007387 */ /* 0x0003e60000100a00 */
[----:B------:R-:W-:-:S04]  /*101c0*/  IMAD.WIDE R212, R246, 0x4, R212 ;  /* 0x00000004f6d47825 */ /* 0x000fc800078e02d4 */
[C---:B-----5:R-:W-:Y:S01]  /*101d0*/  IMAD.WIDE R72, R246.reuse, 0x4, R72 ;  /* 0x00000004f6487825 */ /* 0x060fe200078e0248 */
[----:B-1----:R-:W3:Y:S03]  /*101e0*/  LDL.LU.64 R2, [R1+0x9a8] ;  /* 0x0009a80001027983 */ /* 0x002ee60000300a00 */
[C---:B------:R-:W-:Y:S01]  /*101f0*/  IMAD.WIDE R98, R246.reuse, 0x4, R98 ;  /* 0x00000004f6627825 */ /* 0x040fe200078e0262 */
[----:B------:R-:W5:Y:S04]  /*10200*/  LDL.LU.64 R220, [R1+0xbb8] ;  /* 0x000bb80001dc7983 */ /* 0x000f680000300a00 */
[----:B------:R-:W5:Y:S01]  /*10210*/  LDL.LU.64 R218, [R1+0x9a0] ;  /* 0x0009a00001da7983 */ /* 0x000f620000300a00 */
[----:B------:R-:W-:-:S03]  /*10220*/  IMAD.WIDE R48, R246, 0x4, R48 ;  /* 0x00000004f6307825 */ /* 0x000fc600078e0230 */
[----:B------:R1:W-:Y:S01]  /*10230*/  STL.64 [R1+0x1008], R210 ;  /* 0x001008d201007387 */ /* 0x0003e20000100a00 */
[----:B------:R-:W-:-:S03]  /*10240*/  IMAD.WIDE R100, R246, 0x4, R100 ;  /* 0x00000004f6647825 */ /* 0x000fc600078e0264 */
[----:B-1----:R-:W5:Y:S04]  /*10250*/  LDL.LU.64 R210, [R1+0x2040] ;  /* 0x0020400001d27983 */ /* 0x002f680000300a00 */
[----:B------:R1:W-:Y:S01]  /*10260*/  STL.64 [R1+0x1010], R212 ;  /* 0x001010d401007387 */ /* 0x0003e20000100a00 */
[----:B------:R-:W-:-:S04]  /*10270*/  IMAD.WIDE R122, R246, 0x4, R122 ;  /* 0x00000004f67a7825 */ /* 0x000fc800078e027a */
[C---:B------:R-:W-:Y:S01]  /*10280*/  IMAD.WIDE R124, R246.reuse, 0x4, R124 ;  /* 0x00000004f67c7825 */ /* 0x040fe200078e027c */
[----:B-1----:R-:W5:Y:S04]  /*10290*/  LDL.LU.64 R212, [R1+0x2038] ;  /* 0x0020380001d47983 */ /* 0x002f680000300a00 */
[----:B------:R1:W-:Y:S01]  /*102a0*/  STL.64 [R1+0x1018], R72 ;  /* 0x0010184801007387 */ /* 0x0003e20000100a00 */
[----:B------:R-:W-:-:S03]  /*102b0*/  IMAD.WIDE R10, R246, 0x4, R10 ;  /* 0x00000004f60a7825 */ /* 0x000fc600078e020a */
[----:B-1----:R-:W5:Y:S04]  /*102c0*/  LDL.LU.64 R72, [R1+0x2030] ;  /* 0x0020300001487983 */ /* 0x002f680000300a00 */
[----:B------:R1:W-:Y:S01]  /*102d0*/  STL.64 [R1+0x1020], R98 ;  /* 0x0010206201007387 */ /* 0x0003e20000100a00 */
[----:B------:R-:W-:-:S03]  /*102e0*/  IMAD.WIDE R186, R246, 0x4, R186 ;  /* 0x00000004f6ba7825 */ /* 0x000fc600078e02ba */
[----:B-1----:R-:W5:Y:S04]  /*102f0*/  LDL.LU.64 R98, [R1+0x2028] ;  /* 0x0020280001627983 */ /* 0x002f680000300a00 */
[----:B------:R1:W-:Y:S01]  /*10300*/  STL.64 [R1+0x1028], R48 ;  /* 0x0010283001007387 */ /* 0x0003e20000100a00 */
[----:B------:R-:W-:-:S03]  /*10310*/  IMAD.WIDE R208, R246, 0x4, R208 ;  /* 0x00000004f6d07825 */ /* 0x000fc600078e02d0 */
[----:B------:R1:W-:Y:S04]  /*10320*/  LDGSTS.E [R0+0x10f00], desc[UR28][R178.64], P0 ;  /* 0x10f00000b2007fae */ /* 0x0003e800081a101c */
[----:B-1----:R-:W5:Y:S04]  /*10330*/  LDL.LU.64 R48, [R1+0x2020] ;  /* 0x0020200001307983 */ /* 0x002f680000300a00 */
[----:B------:R1:W-:Y:S01]  /*10340*/  STL.64 [R1+0x1030], R100 ;  /* 0x0010306401007387 */ /* 0x0003e20000100a00 */
[----:B------:R-:W-:-:S03]  /*10350*/  IMAD.WIDE R206, R246, 0x4, R206 ;  /* 0x00000004f6ce7825 */ /* 0x000fc600078e02ce */
[----:B------:R1:W-:Y:S04]  /*10360*/  LDGSTS.E [R0+0x10f80], desc[UR28][R152.64], P1 ;  /* 0x10f8000098007fae */ /* 0x0003e800089a101c */
[----:B-1----:R-:W5:Y:S04]  /*10370*/  LDL.LU.64 R100, [R1+0x2018] ;  /* 0x0020180001647983 */ /* 0x002f680000300a00 */
[----:B------:R1:W-:Y:S01]  /*10380*/  STL.64 [R1+0x1038], R122 ;  /* 0x0010387a01007387 */ /* 0x0003e20000100a00 */
[----:B------:R-:W-:-:S03]  /*10390*/  IMAD.WIDE R178, R246, 0x4, R178 ;  /* 0x00000004f6b27825 */ /* 0x000fc600078e02b2 */
[----:B-1----:R-:W5:Y:S04]  /*103a0*/  LDL.LU.64 R122, [R1+0x2010] ;  /* 0x00201000017a7983 */ /* 0x002f680000300a00 */
[----:B------:R1:W-:Y:S01]  /*103b0*/  STL.64 [R1+0x1040], R124 ;  /* 0x0010407c01007387 */ /* 0x0003e20000100a00 */
[----:B------:R-:W-:-:S03]  /*103c0*/  IMAD.WIDE R152, R246, 0x4, R152 ;  /* 0x00000004f6987825 */ /* 0x000fc600078e0298 */
[----:B-1----:R-:W5:Y:S04]  /*103d0*/  LDL.LU.64 R124, [R1+0x2008] ;  /* 0x00200800017c7983 */ /* 0x002f680000300a00 */
[----:B------:R1:W-:Y:S04]  /*103e0*/  STL.64 [R1+0x1048], R10 ;  /* 0x0010480a01007387 */ /* 0x0003e80000100a00 */
[----:B-1----:R-:W5:Y:S04]  /*103f0*/  LDL.LU.64 R10, [R1+0xb90] ;  /* 0x000b9000010a7983 */ /* 0x002f680000300a00 */
[----:B------:R1:W-:Y:S04]  /*10400*/  STL.64 [R1+0x1050], R186 ;  /* 0x001050ba01007387 */ /* 0x0003e80000100a00 */
[----:B------:R-:W-:Y:S04]  /*10410*/  STL.64 [R1+0x1058], R208 ;  /* 0x001058d001007387 */ /* 0x000fe80000100a00 */
[----:B------:R-:W-:Y:S01]  /*10420*/  STL.64 [R1+0x1060], R206 ;  /* 0x001060ce01007387 */ /* 0x000fe20000100a00 */
[----:B-1----:R-:W-:-:S05]  /*10430*/  IMAD.WIDE R186, R246, 0x4, R234 ;  /* 0x00000004f6ba7825 */ /* 0x002fca00078e02ea */
[----:B------:R1:W-:Y:S04]  /*10440*/  STL.64 [R1+0x1068], R186 ;  /* 0x001068ba01007387 */ /* 0x0003e80000100a00 */
[----:B------:R2:W-:Y:S04]  /*10450*/  STL.64 [R1+0x1070], R178 ;  /* 0x001070b201007387 */ /* 0x0005e80000100a00 */
[----:B-1----:R-:W5:Y:S04]  /*10460*/  LDL.LU.64 R186, [R1+0x8d8] ;  /* 0x0008d80001ba7983 */ /* 0x002f680000300a00 */
[----:B------:R1:W-:Y:S04]  /*10470*/  STL.64 [R1+0x1078], R152 ;  /* 0x0010789801007387 */ /* 0x0003e80000100a00 */
[----:B------:R-:W5:Y:S04]  /*10480*/  LDL.LU.64 R208, [R1+0xb88] ;  /* 0x000b880001d07983 */ /* 0x000f680000300a00 */
[----:B------:R-:W5:Y:S01]  /*10490*/  LDL.LU.64 R206, [R1+0x990] ;  /* 0x0009900001ce7983 */ /* 0x000f620000300a00 */
[----:B--2---:R-:W-:-:S05]  /*104a0*/  IMAD.WIDE R150, R246, 0x4, R150 ;  /* 0x00000004f6967825 */ /* 0x004fca00078e0296 */
[----:B------:R2:W-:Y:S04]  /*104b0*/  STL.64 [R1+0x1080], R150 ;  /* 0x0010809601007387 */ /* 0x0005e80000100a00 */
[----:B------:R-:W5:Y:S04]  /*104c0*/  LDL.LU.64 R234, [R1+0xb80] ;  /* 0x000b800001ea7983 */ /* 0x000f680000300a00 */
[----:B------:R-:W5:Y:S01]  /*104d0*/  LDL.LU.64 R178, [R1+0x988] ;  /* 0x0009880001b27983 */ /* 0x000f620000300a00 */
[----:B----4-:R-:W-:-:S03]  /*104e0*/  IMAD.WIDE R96, R246, 0x4, R96 ;  /* 0x00000004f6607825 */ /* 0x010fc600078e0260 */
[----:B-1----:R-:W4:Y:S04]  /*104f0*/  LDL.LU.64 R152, [R1+0xb78] ;  /* 0x000b780001987983 */ /* 0x002f280000300a00 */
[----:B--2---:R-:W2:Y:S04]  /*10500*/  LDL.LU.64 R150, [R1+0x980] ;  /* 0x0009800001967983 */ /* 0x004ea80000300a00 */
[----:B------:R1:W-:Y:S01]  /*10510*/  STL.64 [R1+0x1088], R96 ;  /* 0x0010886001007387 */ /* 0x0003e20000100a00 */
[----:B------:R-:W-:-:S03]  /*10520*/  IMAD.WIDE R188, R246, 0x4, R188 ;  /* 0x00000004f6bc7825 */ /* 0x000fc600078e02bc */
[----:B-1----:R-:W2:Y:S04]  /*10530*/  LDL.LU.64 R96, [R1+0x2000] ;  /* 0x0020000001607983 */ /* 0x002ea80000300a00 */
[----:B------:R1:W-:Y:S04]  /*10540*/  STL.64 [R1+0x1090], R188 ;  /* 0x001090bc01007387 */ /* 0x0003e80000100a00 */
[----:B-1----:R-:W4:Y:S01]  /*10550*/  LDL.LU.64 R188, [R1+0x1ff8] ;  /* 0x001ff80001bc7983 */ /* 0x002f220000300a00 */
[----:B---3--:R-:W-:-:S04]  /*10560*/  IMAD.WIDE R2, R246, 0x4, R2 ;  /* 0x00000004f6027825 */ /* 0x008fc800078e0202 */
[C---:B-----5:R-:W-:Y:S01]  /*10570*/  IMAD.WIDE R220, R246.reuse, 0x4, R220 ;  /* 0x00000004f6dc7825 */ /* 0x060fe200078e02dc */
[----:B------:R1:W-:Y:S03]  /*10580*/  STL.64 [R1+0x1098], R2 ;  /* 0x0010980201007387 */ /* 0x0003e60000100a00 */
[----:B------:R-:W-:-:S04]  /*10590*/  IMAD.WIDE R218, R246, 0x4, R218 ;  /* 0x00000004f6da7825 */ /* 0x000fc800078e02da */
[C---:B------:R-:W-:Y:S01]  /*105a0*/  IMAD.WIDE R94, R246.reuse, 0x4, R94 ;  /* 0x00000004f65e7825 */ /* 0x040fe200078e025e */
[----:B-1----:R-:W3:Y:S03]  /*105b0*/  LDL.LU.64 R2, [R1+0x1ff0] ;  /* 0x001ff00001027983 */ /* 0x002ee60000300a00 */
[C---:B------:R-:W-:Y:S01]  /*105c0*/  IMAD.WIDE R68, R246.reuse, 0x4, R68 ;  /* 0x00000004f6447825 */ /* 0x040fe200078e0244 */
[----:B------:R1:W-:Y:S03]  /*105d0*/  STL.64 [R1+0x10a0], R220 ;  /* 0x0010a0dc01007387 */ /* 0x0003e60000100a00 */
[----:B------:R-:W-:-:S04]  /*105e0*/  IMAD.WIDE R66, R246, 0x4, R66 ;  /* 0x00000004f6427825 */ /* 0x000fc800078e0242 */
[C---:B------:R-:W-:Y:S01]  /*105f0*/  IMAD.WIDE R40, R246.reuse, 0x4, R40 ;  /* 0x00000004f6287825 */ /* 0x040fe200078e0228 */
[----:B-1----:R-:W5:Y:S04]  /*10600*/  LDL.LU.64 R220, [R1+0x1fe8] ;  /* 0x001fe80001dc7983 */ /* 0x002f680000300a00 */
[----:B------:R1:W-:Y:S01]  /*10610*/  STL.64 [R1+0x10a8], R218 ;  /* 0x0010a8da01007387 */ /* 0x0003e20000100a00 */
[----:B------:R-:W-:-:S04]  /*10620*/  IMAD.WIDE R38, R246, 0x4, R38 ;  /* 0x00000004f6267825 */ /* 0x000fc800078e0226 */
[C---:B------:R-:W-:Y:S01]  /*10630*/  IMAD.WIDE R12, R246.reuse, 0x4, R12 ;  /* 0x00000004f60c7825 */ /* 0x040fe200078e020c */
[----:B-1----:R-:W3:Y:S04]  /*10640*/  LDL.LU.64 R218, [R1+0x1fe0] ;  /* 0x001fe00001da7983 */ /* 0x002ee80000300a00 */
[----:B------:R1:W-:Y:S02]  /*10650*/  LDGSTS.E [R0+0x11700], desc[UR28][R10.64], P0 ;  /* 0x117000000a007fae */ /* 0x0003e400081a101c */
[----:B-1----:R-:W-:-:S04]  /*10660*/  IMAD.WIDE R10, R246, 0x4, R10 ;  /* 0x00000004f60a7825 */ /* 0x002fc800078e020a */
[C---:B------:R-:W-:Y:S01]  /*10670*/  IMAD.WIDE R124, R246.reuse, 0x4, R124 ;  /* 0x00000004f67c7825 */ /* 0x040fe200078e027c */
[----:B------:R1:W-:Y:S03]  /*10680*/  LDGSTS.E [R0+0x11780], desc[UR28][R186.64], P1 ;  /* 0x11780000ba007fae */ /* 0x0003e600089a101c */
[----:B--2---:R-:W-:-:S04]  /*10690*/  IMAD.WIDE R96, R246, 0x4, R96 ;  /* 0x00000004f6607825 */ /* 0x004fc800078e0260 */
[----:B----4-:R-:W-:-:S05]  /*106a0*/  IMAD.WIDE R188, R246, 0x4, R188 ;  /* 0x00000004f6bc7825 */ /* 0x010fca00078e02bc */
[----:B------:R2:W-:Y:S04]  /*106b0*/  STL.64 [R1+0x10b0], R188 ;  /* 0x0010b0bc01007387 */ /* 0x0005e80000100a00 */
[----:B--2---:R-:W2:Y:S04]  /*106c0*/  LDL.LU.64 R188, [R1+0x1fd8] ;  /* 0x001fd80001bc7983 */ /* 0x004ea80000300a00 */
[----:B------:R4:W-:Y:S04]  /*106d0*/  STL.64 [R1+0x10b8], R96 ;  /* 0x0010b86001007387 */ /* 0x0009e80000100a00 */
[----:B------:R1:W-:Y:S04]  /*106e0*/  STL.64 [R1+0x10c0], R94 ;  /* 0x0010c05e01007387 */ /* 0x0003e80000100a00 */
[----:B------:R1:W-:Y:S04]  /*106f0*/  STL.64 [R1+0x10c8], R68 ;  /* 0x0010c84401007387 */ /* 0x0003e80000100a00 */
[----:B------:R1:W-:Y:S04]  /*10700*/  STL.64 [R1+0x10d0], R66 ;  /* 0x0010d04201007387 */ /* 0x0003e80000100a00 */
[----:B------:R1:W-:Y:S04]  /*10710*/  STL.64 [R1+0x10d8], R40 ;  /* 0x0010d82801007387 */ /* 0x0003e80000100a00 */
[----:B----4-:R-:W4:Y:S04]  /*10720*/  LDL.LU.64 R96, [R1+0xb50] ;  /* 0x000b500001607983 */ /* 0x010f280000300a00 */
[----:B------:R3:W-:Y:S04]  /*10730*/  STL.64 [R1+0x10e0], R38 ;  /* 0x0010e02601007387 */ /* 0x0007e80000100a00 */
[----:B------:R3:W-:Y:S04]  /*10740*/  STL.64 [R1+0x10e8], R12 ;  /* 0x0010e80c01007387 */ /* 0x0007e80000100a00 */
[----:B-1----:R-:W2:Y:S04]  /*10750*/  LDL.LU.64 R94, [R1+0x8c8] ;  /* 0x0008c800015e7983 */ /* 0x002ea80000300a00 */
[----:B------:R-:W5:Y:S04]  /*10760*/  LDL.LU.64 R68, [R1+0xb48] ;  /* 0x000b480001447983 */ /* 0x000f680000300a00 */
[----:B------:R1:W-:Y:S04]  /*10770*/  STL.64 [R1+0x10f0], R10 ;  /* 0x0010f00a01007387 */ /* 0x0003e80000100a00 */
[----:B------:R-:W5:Y:S04]  /*10780*/  LDL.LU.64 R66, [R1+0x948] ;  /* 0x0009480001427983 */ /* 0x000f680000300a00 */
[----:B------:R-:W5:Y:S04]  /*10790*/  LDL.LU.64 R40, [R1+0xb40] ;  /* 0x000b400001287983 */ /* 0x000f680000300a00 */
[----:B---3--:R-:W3:Y:S04]  /*107a0*/  LDL.LU.64 R38, [R1+0x940] ;  /* 0x0009400001267983 */ /* 0x008ee80000300a00 */
[----:B------:R-:W3:Y:S04]  /*107b0*/  LDL.LU.64 R12, [R1+0xb38] ;  /* 0x000b3800010c7983 */ /* 0x000ee80000300a00 */
[----:B-1----:R-:W3:Y:S01]  /*107c0*/  LDL.LU.64 R10, [R1+0x938] ;  /* 0x00093800010a7983 */ /* 0x002ee20000300a00 */
[----:B------:R-:W-:-:S04]  /*107d0*/  IMAD.WIDE R186, R246, 0x4, R186 ;  /* 0x00000004f6ba7825 */ /* 0x000fc800078e02ba */
[C---:B------:R-:W-:Y:S01]  /*107e0*/  IMAD.WIDE R208, R246.reuse, 0x4, R208 ;  /* 0x00000004f6d07825 */ /* 0x040fe200078e02d0 */
        /* <DEDUP_REMOVED lines=8> */
[----:B-1----:R-:W3:Y:S04]  /*10870*/  LDL.LU.64 R208, [R1+0x1fc8] ;  /* 0x001fc80001d07983 */ /* 0x002ee80000300a00 */
[----:B------:R1:W-:Y:S01]  /*10880*/  STL.64 [R1+0x1108], R206 ;  /* 0x001108ce01007387 */ /* 0x0003e20000100a00 */
[----:B------:R-:W-:-:S03]  /*10890*/  IMAD.WIDE R122, R246, 0x4, R122 ;  /* 0x00000004f67a7825 */ /* 0x000fc600078e027a */
[----:B-1----:R-:W3:Y:S04]  /*108a0*/  LDL.LU.64 R206, [R1+0x1fc0] ;  /* 0x001fc00001ce7983 */ /* 0x002ee80000300a00 */
[----:B------:R1:W-:Y:S01]  /*108b0*/  STL.64 [R1+0x1110], R234 ;  /* 0x001110ea01007387 */ /* 0x0003e20000100a00 */
        /* <DEDUP_REMOVED lines=13> */
[----:B------:R1:W-:Y:S04]  /*10990*/  STL.64 [R1+0x1130], R124 ;  /* 0x0011307c01007387 */ /* 0x0003e80000100a00 */
[----:B-1----:R-:W3:Y:S04]  /*109a0*/  LDL.LU.64 R124, [R1+0x1f98] ;  /* 0x001f9800017c7983 */ /* 0x002ee80000300a00 */
[----:B------:R1:W-:Y:S04]  /*109b0*/  STL.64 [R1+0x1138], R122 ;  /* 0x0011387a01007387 */ /* 0x0003e80000100a00 */
[----:B-1----:R-:W3:Y:S04]  /*109c0*/  LDL.LU.64 R122, [R1+0x1f90] ;  /* 0x001f9000017a7983 */ /* 0x002ee80000300a00 */
[----:B------:R1:W-:Y:S04]  /*109d0*/  STL.64 [R1+0x1140], R216 ;  /* 0x001140d801007387 */ /* 0x0003e80000100a00 */
[----:B------:R1:W-:Y:S04]  /*109e0*/  STL.64 [R1+0x1148], R214 ;  /* 0x001148d601007387 */ /* 0x0003e80000100a00 */
[----:B------:R1:W-:Y:S04]  /*109f0*/  STL.64 [R1+0x1150], R184 ;  /* 0x001150b801007387 */ /* 0x0003e80000100a00 */
[----:B-1----:R-:W3:Y:S04]  /*10a00*/  LDL.LU.64 R216, [R1+0xb10] ;  /* 0x000b100001d87983 */ /* 0x002ee80000300a00 */
[----:B------:R1:W-:Y:S04]  /*10a10*/  STL.64 [R1+0x1158], R182 ;  /* 0x001158b601007387 */ /* 0x0003e80000100a00 */
[----:B------:R1:W-:Y:S04]  /*10a20*/  STL.64 [R1+0x1160], R160 ;  /* 0x001160a001007387 */ /* 0x0003e80000100a00 */
[----:B------:R-:W3:Y:S04]  /*10a30*/  LDL.LU.64 R214, [R1+0x8b0] ;  /* 0x0008b00001d67983 */ /* 0x000ee80000300a00 */
[----:B------:R-:W3:Y:S04]  /*10a40*/  LDL.LU.64 R184, [R1+0xb08] ;  /* 0x000b080001b87983 */ /* 0x000ee80000300a00 */
[----:B------:R1:W-:Y:S04]  /*10a50*/  STL.64 [R1+0x1168], R158 ;  /* 0x0011689e01007387 */ /* 0x0003e80000100a00 */
[----:B-1----:R-:W3:Y:S04]  /*10a60*/  LDL.LU.64 R182, [R1+0x8a8] ;  /* 0x0008a80001b67983 */ /* 0x002ee80000300a00 */
[----:B------:R-:W3:Y:S04]  /*10a70*/  LDL.LU.64 R160, [R1+0xb00] ;  /* 0x000b000001a07983 */ /* 0x000ee80000300a00 */
[----:B------:R-:W3:Y:S01]  /*10a80*/  LDL.LU.64 R158, [R1+0x8a0] ;  /* 0x0008a000019e7983 */ /* 0x000ee20000300a00 */
[----:B------:R-:W-:-:S04]  /*10a90*/  IMAD.WIDE R100, R246, 0x4, R100 ;  /* 0x00000004f6647825 */ /* 0x000fc800078e0264 */
[----:B------:R-:W-:-:S04]  /*10aa0*/  IMAD.WIDE R48, R246, 0x4, R48 ;  /* 0x00000004f6307825 */ /* 0x000fc800078e0230 */
[C---:B------:R-:W-:Y:S01]  /*10ab0*/  IMAD.WIDE R132, R246.reuse, 0x4, R132 ;  /* 0x00000004f6847825 */ /* 0x040fe200078e0284 */
[----:B----4-:R1:W-:Y:S03]  /*10ac0*/  LDGSTS.E [R0+0x11f00], desc[UR28][R96.64], P0 ;  /* 0x11f0000060007fae */ /* 0x0103e600081a101c */
[C---:B-1----:R-:W-:Y:S01]  /*10ad0*/  IMAD.WIDE R96, R246.reuse, 0x4, R96 ;  /* 0x00000004f6607825 */ /* 0x042fe200078e0260 */
[----:B--2---:R1:W-:Y:S03]  /*10ae0*/  LDGSTS.E [R0+0x11f80], desc[UR28][R94.64], P1 ;  /* 0x11f800005e007fae */ /* 0x0043e600089a101c */
[C---:B-----5:R-:W-:Y:S01]  /*10af0*/  IMAD.WIDE R68, R246.reuse, 0x4, R68 ;  /* 0x00000004f6447825 */ /* 0x060fe200078e0244 */
[----:B------:R2:W-:Y:S03]  /*10b00*/  STL.64 [R1+0x1170], R96 ;  /* 0x0011706001007387 */ /* 0x0005e60000100a00 */
[C---:B-1----:R-:W-:Y:S01]  /*10b10*/  IMAD.WIDE R94, R246.reuse, 0x4, R94 ;  /* 0x00000004f65e7825 */ /* 0x042fe200078e025e */
[----:B--2---:R-:W2:Y:S03]  /*10b20*/  LDL.LU.64 R96, [R1+0x1f88] ;  /* 0x001f880001607983 */ /* 0x004ea60000300a00 */
[C---:B------:R-:W-:Y:S01]  /*10b30*/  IMAD.WIDE R66, R246.reuse, 0x4, R66 ;  /* 0x00000004f6427825 */ /* 0x040fe200078e0242 */
[----:B------:R1:W-:Y:S03]  /*10b40*/  STL.64 [R1+0x1178], R94 ;  /* 0x0011785e01007387 */ /* 0x0003e60000100a00 */
[----:B------:R-:W-:-:S04]  /*10b50*/  IMAD.WIDE R40, R246, 0x4, R40 ;  /* 0x00000004f6287825 */ /* 0x000fc800078e0228 */
[C---:B---3--:R-:W-:Y:S01]  /*10b60*/  IMAD.WIDE R38, R246.reuse, 0x4, R38 ;  /* 0x00000004f6267825 */ /* 0x048fe200078e0226 */
[----:B-1----:R-:W3:Y:S03]  /*10b70*/  LDL.LU.64 R94, [R1+0x1f80] ;  /* 0x001f8000015e7983 */ /* 0x002ee60000300a00 */
[C---:B------:R-:W-:Y:S01]  /*10b80*/  IMAD.WIDE R12, R246.reuse, 0x4, R12 ;  /* 0x00000004f60c7825 */ /* 0x040fe200078e020c */
[----:B------:R1:W-:Y:S03]  /*10b90*/  STL.64 [R1+0x1180], R68 ;  /* 0x0011804401007387 */ /* 0x0003e60000100a00 */
[C---:B------:R-:W-:Y:S01]  /*10ba0*/  IMAD.WIDE R10, R246.reuse, 0x4, R10 ;  /* 0x00000004f60a7825 */ /* 0x040fe200078e020a */
[----:B-1----:R-:W4:Y:S04]  /*10bb0*/  LDL.LU.64 R68, [R1+0x1f78] ;  /* 0x001f780001447983 */ /* 0x002f280000300a00 */
[----:B------:R1:W-:Y:S04]  /*10bc0*/  STL.64 [R1+0x1188], R66 ;  /* 0x0011884201007387 */ /* 0x0003e80000100a00 */
[----:B-1----:R-:W5:Y:S04]  /*10bd0*/  LDL.LU.64 R66, [R1+0x1f70] ;  /* 0x001f700001427983 */ /* 0x002f680000300a00 */
[----:B------:R1:W-:Y:S04]  /*10be0*/  STL.64 [R1+0x1190], R40 ;  /* 0x0011902801007387 */ /* 0x0003e80000100a00 */
[----:B-1----:R-:W2:Y:S04]  /*10bf0*/  LDL.LU.64 R40, [R1+0x1f68] ;  /* 0x001f680001287983 */ /* 0x002ea80000300a00 */
        /* <DEDUP_REMOVED lines=8> */
[----:B------:R1:W-:Y:S02]  /*10c80*/  STL.64 [R1+0x11b8], R48 ;  /* 0x0011b83001007387 */ /* 0x0003e40000100a00 */
[----:B-1----:R-:W-:-:S04]  /*10c90*/  IMAD.WIDE R48, R246, 0x4, R46 ;  /* 0x00000004f6307825 */ /* 0x002fc800078e022e */
[C---:B------:R-:W-:Y:S01]  /*10ca0*/  IMAD.WIDE R46, R246.reuse, 0x4, R20 ;  /* 0x00000004f62e7825 */ /* 0x040fe200078e0214 */
[----:B------:R1:W-:Y:S03]  /*10cb0*/  STL.64 [R1+0x11c0], R48 ;  /* 0x0011c03001007387 */ /* 0x0003e60000100a00 */
[----:B------:R-:W-:-:S04]  /*10cc0*/  IMAD.WIDE R20, R246, 0x4, R18 ;  /* 0x00000004f6147825 */ /* 0x000fc800078e0212 */
[C---:B------:R-:W-:Y:S01]  /*10cd0*/  IMAD.WIDE R18, R246.reuse, 0x4, R42 ;  /* 0x00000004f6127825 */ /* 0x040fe200078e022a */
[----:B-1----:R-:W3:Y:S03]  /*10ce0*/  LDL.LU.64 R48, [R1+0xad0] ;  /* 0x000ad00001307983 */ /* 0x002ee60000300a00 */
[C---:B------:R-:W-:Y:S01]  /*10cf0*/  IMAD.WIDE R42, R246.reuse, 0x4, R44 ;  /* 0x00000004f62a7825 */ /* 0x040fe200078e022c */
[----:B------:R1:W-:Y:S04]  /*10d00*/  STL.64 [R1+0x11c8], R46 ;  /* 0x0011c82e01007387 */ /* 0x0003e80000100a00 */
[----:B------:R1:W-:Y:S04]  /*10d10*/  STL.64 [R1+0x11d0], R20 ;  /* 0x0011d01401007387 */ /* 0x0003e80000100a00 */
[----:B------:R1:W-:Y:S04]  /*10d20*/  LDGSTS.E [R0+0x12700], desc[UR28][R216.64], P0 ;  /* 0x12700000d8007fae */ /* 0x0003e800081a101c */
[----:B-1----:R-:W4:Y:S04]  /*10d30*/  LDL.LU.64 R46, [R1+0x870] ;  /* 0x00087000012e7983 */ /* 0x002f280000300a00 */
[----:B------:R1:W-:Y:S04]  /*10d40*/  STL.64 [R1+0x11d8], R18 ;  /* 0x0011d81201007387 */ /* 0x0003e80000100a00 */
[----:B------:R-:W5:Y:S01]  /*10d50*/  LDL.LU.64 R20, [R1+0xac8] ;  /* 0x000ac80001147983 */ /* 0x000f620000300a00 */
[----:B------:R-:W-:-:S03]  /*10d60*/  IMAD.WIDE R216, R246, 0x4, R216 ;  /* 0x00000004f6d87825 */ /* 0x000fc600078e02d8 */
[----:B------:R1:W-:Y:S04]  /*10d70*/  LDGSTS.E [R0+0x12780], desc[UR28][R214.64], P1 ;  /* 0x12780000d6007fae */ /* 0x0003e800089a101c */
[----:B-1----:R-:W5:Y:S04]  /*10d80*/  LDL.LU.64 R18, [R1+0x868] ;  /* 0x0008680001127983 */ /* 0x002f680000300a00 */
[----:B------:R1:W-:Y:S04]  /*10d90*/  STL.64 [R1+0x11e0], R42 ;  /* 0x0011e02a01007387 */ /* 0x0003e80000100a00 */
[----:B-1----:R-:W5:Y:S04]  /*10da0*/  LDL.LU.64 R42, [R1+0xac0] ;  /* 0x000ac000012a7983 */ /* 0x002f680000300a00 */
[----:B------:R-:W5:Y:S04]  /*10db0*/  LDL.LU.64 R44, [R1+0x860] ;  /* 0x00086000012c7983 */ /* 0x000f680000300a00 */
[----:B------:R1:W-:Y:S04]  /*10dc0*/  STL.64 [R1+0x11e8], R132 ;  /* 0x0011e88401007387 */ /* 0x0003e80000100a00 */
[----:B-1----:R-:W5:Y:S01]  /*10dd0*/  LDL.LU.64 R132, [R1+0x1f40] ;  /* 0x001f400001847983 */ /* 0x002f620000300a00 */
[----:B------:R-:W-:-:S03]  /*10de0*/  IMAD.WIDE R214, R246, 0x4, R214 ;  /* 0x00000004f6d67825 */ /* 0x000fc600078e02d6 */
[----:B------:R1:W-:Y:S01]  /*10df0*/  STL.64 [R1+0x11f0], R216 ;  /* 0x0011f0d801007387 */ /* 0x0003e20000100a00 */
[----:B------:R-:W-:-:S04]  /*10e00*/  IMAD.WIDE R184, R246, 0x4, R184 ;  /* 0x00000004f6b87825 */ /* 0x000fc800078e02b8 */
[----:B------:R-:W-:-:S04]  /*10e10*/  IMAD.WIDE R182, R246, 0x4, R182 ;  /* 0x00000004f6b67825 */ /* 0x000fc800078e02b6 */
[C---:B------:R-:W-:Y:S01]  /*10e20*/  IMAD.WIDE R160, R246.reuse, 0x4, R160 ;  /* 0x00000004f6a07825 */ /* 0x040fe200078e02a0 */
[----:B-1----:R-:W5:Y:S03]  /*10e30*/  LDL.LU.64 R216, [R1+0x1f38] ;  /* 0x001f380001d87983 */ /* 0x002f660000300a00 */
[C---:B------:R-:W-:Y:S01]  /*10e40*/  IMAD.WIDE R158, R246.reuse, 0x4, R158 ;  /* 0x00000004f69e7825 */ /* 0x040fe200078e029e */
[----:B------:R1:W-:Y:S03]  /*10e50*/  STL.64 [R1+0x11f8], R214 ;  /* 0x0011f8d601007387 */ /* 0x0003e60000100a00 */
        /* <DEDUP_REMOVED lines=13> */
[----:B-1----:R-:W5:Y:S01]  /*10f30*/  LDL.LU.64 R158, [R1+0x1f10] ;  /* 0x001f1000019e7983 */ /* 0x002f620000300a00 */
[----:B------:R-:W-:-:S04]  /*10f40*/  IMAD.WIDE R102, R246, 0x4, R102 ;  /* 0x00000004f6667825 */ /* 0x000fc800078e0266 */
[----:B------:R-:W-:-:S04]  /*10f50*/  IMAD.WIDE R76, R246, 0x4, R76 ;  /* 0x00000004f64c7825 */ /* 0x000fc800078e024c */
[----:B------:R-:W-:-:S04]  /*10f60*/  IMAD.WIDE R74, R246, 0x4, R74 ;  /* 0x00000004f64a7825 */ /* 0x000fc800078e024a */
[C---:B--2---:R-:W-:Y:S01]  /*10f70*/  IMAD.WIDE R100, R246.reuse, 0x4, R100 ;  /* 0x00000004f6647825 */ /* 0x044fe200078e0264 */
[----:B---3--:R1:W-:Y:S03]  /*10f80*/  LDGSTS.E [R0+0x12f00], desc[UR28][R48.64], P0 ;  /* 0x12f0000030007fae */ /* 0x0083e600081a101c */
[C---:B-1----:R-:W-:Y:S01]  /*10f90*/  IMAD.WIDE R48, R246.reuse, 0x4, R48 ;  /* 0x00000004f6307825 */ /* 0x042fe200078e0230 */
[----:B----4-:R1:W-:Y:S03]  /*10fa0*/  LDGSTS.E [R0+0x12f80], desc[UR28][R46.64], P1 ;  /* 0x12f800002e007fae */ /* 0x0103e600089a101c */
[----:B-----5:R-:W-:-:S04]  /*10fb0*/  IMAD.WIDE R20, R246, 0x4, R20 ;  /* 0x00000004f6147825 */ /* 0x020fc800078e0214 */
[----:B-1----:R-:W-:-:S04]  /*10fc0*/  IMAD.WIDE R46, R246, 0x4, R46 ;  /* 0x00000004f62e7825 */ /* 0x002fc800078e022e */
[----:B------:R-:W-:-:S04]  /*10fd0*/  IMAD.WIDE R18, R246, 0x4, R18 ;  /* 0x00000004f6127825 */ /* 0x000fc800078e0212 */
[----:B------:R-:W-:-:S05]  /*10fe0*/  IMAD.WIDE R132, R246, 0x4, R132 ;  /* 0x00000004f6847825 */ /* 0x000fca00078e0284 */
[----:B------:R1:W-:Y:S04]  /*10ff0*/  STL.64 [R1+0x1220], R132 ;  /* 0x0012208401007387 */ /* 0x0003e80000100a00 */
[----:B-1----:R-:W2:Y:S04]  /*11000*/  LDL.LU.64 R132, [R1+0x1f08] ;  /* 0x001f080001847983 */ /* 0x002ea80000300a00 */
[----:B------:R1:W-:Y:S04]  /*11010*/  STL.64 [R1+0x1228], R100 ;  /* 0x0012286401007387 */ /* 0x0003e80000100a00 */
[----:B-1----:R-:W3:Y:S04]  /*11020*/  LDL.LU.64 R100, [R1+0xa90] ;  /* 0x000a900001647983 */ /* 0x002ee80000300a00 */
[----:B------:R1:W-:Y:S04]  /*11030*/  STL.64 [R1+0x1230], R98 ;  /* 0x0012306201007387 */ /* 0x0003e80000100a00 */
[----:B-1----:R-:W4:Y:S04]  /*11040*/  LDL.LU.64 R98, [R1+0x830] ;  /* 0x0008300001627983 */ /* 0x002f280000300a00 */
[----:B------:R1:W-:Y:S04]  /*11050*/  STL.64 [R1+0x1238], R72 ;  /* 0x0012384801007387 */ /* 0x0003e80000100a00 */
[----:B-1----:R-:W5:Y:S04]  /*11060*/  LDL.LU.64 R72, [R1+0xa88] ;  /* 0x000a880001487983 */ /* 0x002f680000300a00 */
[----:B------:R1:W-:Y:S04]  /*11070*/  STL.64 [R1+0x1240], R70 ;  /* 0x0012404601007387 */ /* 0x0003e80000100a00 */
[----:B-1----:R-:W2:Y:S04]  /*11080*/  LDL.LU.64 R70, [R1+0x828] ;  /* 0x0008280001467983 */ /* 0x002ea80000300a00 */
[----:B------:R1:W-:Y:S04]  /*11090*/  STL.64 [R1+0x1248], R130 ;  /* 0x0012488201007387 */ /* 0x0003e80000100a00 */
[----:B-1----:R-:W2:Y:S04]  /*110a0*/  LDL.LU.64 R130, [R1+0x1f00] ;  /* 0x001f000001827983 */ /* 0x002ea80000300a00 */
[----:B------:R1:W-:Y:S01]  /*110b0*/  STL.64 [R1+0x1250], R104 ;  /* 0x0012506801007387 */ /* 0x0003e20000100a00 */
[----:B------:R-:W-:-:S03]  /*110c0*/  IMAD.WIDE R42, R246, 0x4, R42 ;  /* 0x00000004f62a7825 */ /* 0x000fc600078e022a */
[----:B-1----:R-:W2:Y:S04]  /*110d0*/  LDL.LU.64 R104, [R1+0x1ef8] ;  /* 0x001ef80001687983 */ /* 0x002ea80000300a00 */
[----:B------:R1:W-:Y:S01]  /*110e0*/  STL.64 [R1+0x1258], R102 ;  /* 0x0012586601007387 */ /* 0x0003e20000100a00 */
[----:B------:R-:W-:-:S03]  /*110f0*/  IMAD.WIDE R44, R246, 0x4, R44 ;  /* 0x00000004f62c7825 */ /* 0x000fc600078e022c */
        /* <DEDUP_REMOVED lines=16> */
[----:B-1----:R-:W2:Y:S01]  /*11200*/  LDL.LU.64 R44, [R1+0x1eb0] ;  /* 0x001eb000012c7983 */ /* 0x002ea20000300a00 */
[----:B------:R-:W-:-:S04]  /*11210*/  IMAD.WIDE R10, R246, 0x4, R10 ;  /* 0x00000004f60a7825 */ /* 0x000fc800078e020a */
[C---:B------:R-:W-:Y:S01]  /*11220*/  IMAD.WIDE R12, R246.reuse, 0x4, R12 ;  /* 0x00000004f60c7825 */ /* 0x040fe200078e020c */
[----:B------:R1:W-:Y:S03]  /*11230*/  STL.64 [R1+0x12a0], R10 ;  /* 0x0012a00a01007387 */ /* 0x0003e60000100a00 */
[----:B------:R-:W-:-:S04]  /*11240*/  IMAD.WIDE R212, R246, 0x4, R212 ;  /* 0x00000004f6d47825 */ /* 0x000fc800078e02d4 */
[C---:B------:R-:W-:Y:S01]  /*11250*/  IMAD.WIDE R210, R246.reuse, 0x4, R210 ;  /* 0x00000004f6d27825 */ /* 0x040fe200078e02d2 */
[----:B-1----:R-:W2:Y:S03]  /*11260*/  LDL.LU.64 R10, [R1+0xa38] ;  /* 0x000a3800010a7983 */ /* 0x002ea60000300a00 */
[C---:B------:R-:W-:Y:S01]  /*11270*/  IMAD.WIDE R180, R246.reuse, 0x4, R180 ;  /* 0x00000004f6b47825 */ /* 0x040fe200078e02b4 */
[----:B------:R1:W-:Y:S03]  /*11280*/  STL.64 [R1+0x12a8], R12 ;  /* 0x0012a80c01007387 */ /* 0x0003e60000100a00 */
[----:B------:R-:W-:-:S04]  /*11290*/  IMAD.WIDE R236, R246, 0x4, R236 ;  /* 0x00000004f6ec7825 */ /* 0x000fc800078e02ec */
[C---:B------:R-:W-:Y:S01]  /*112a0*/  IMAD.WIDE R156, R246.reuse, 0x4, R156 ;  /* 0x00000004f69c7825 */ /* 0x040fe200078e029c */
[----:B-1----:R-:W2:Y:S04]  /*112b0*/  LDL.LU.64 R12, [R1+0x7f0] ;  /* 0x0007f000010c7983 */ /* 0x002ea80000300a00 */
[----:B------:R1:W-:Y:S01]  /*112c0*/  STL.64 [R1+0x12b0], R212 ;  /* 0x0012b0d401007387 */ /* 0x0003e20000100a00 */
[----:B------:R-:W-:-:S04]  /*112d0*/  IMAD.WIDE R154, R246, 0x4, R154 ;  /* 0x00000004f69a7825 */ /* 0x000fc800078e029a */
[C---:B------:R-:W-:Y:S01]  /*112e0*/  IMAD.WIDE R128, R246.reuse, 0x4, R128 ;  /* 0x00000004f6807825 */ /* 0x040fe200078e0280 */
[----:B-1----:R-:W2:Y:S04]  /*112f0*/  LDL.LU.64 R212, [R1+0x1ea8] ;  /* 0x001ea80001d47983 */ /* 0x002ea80000300a00 */
[----:B------:R1:W-:Y:S01]  /*11300*/  STL.64 [R1+0x12b8], R210 ;  /* 0x0012b8d201007387 */ /* 0x0003e20000100a00 */
[----:B------:R-:W-:-:S03]  /*11310*/  IMAD.WIDE R126, R246, 0x4, R126 ;  /* 0x00000004f67e7825 */ /* 0x000fc600078e027e */
[----:B-1----:R-:W2:Y:S04]  /*11320*/  LDL.LU.64 R210, [R1+0x1ea0] ;  /* 0x001ea00001d27983 */ /* 0x002ea80000300a00 */
[----:B------:R1:W-:Y:S04]  /*11330*/  STL.64 [R1+0x12c0], R180 ;  /* 0x0012c0b401007387 */ /* 0x0003e80000100a00 */
[----:B---3--:R3:W-:Y:S04]  /*11340*/  LDGSTS.E [R0+0x13700], desc[UR28][R100.64], P0 ;  /* 0x1370000064007fae */ /* 0x0087e800081a101c */
[----:B-1----:R-:W2:Y:S04]  /*11350*/  LDL.LU.64 R180, [R1+0x1e98] ;  /* 0x001e980001b47983 */ /* 0x002ea80000300a00 */
[----:B------:R1:W-:Y:S01]  /*11360*/  STL.64 [R1+0x12c8], R236 ;  /* 0x0012c8ec01007387 */ /* 0x0003e20000100a00 */
[----:B---3--:R-:W-:-:S03]  /*11370*/  IMAD.WIDE R100, R246, 0x4, R100 ;  /* 0x00000004f6647825 */ /* 0x008fc600078e0264 */
[----:B----4-:R3:W-:Y:S04]  /*11380*/  LDGSTS.E [R0+0x13780], desc[UR28][R98.64], P1 ;  /* 0x1378000062007fae */ /* 0x0107e800089a101c */
[----:B-1----:R-:W4:Y:S04]  /*11390*/  LDL.LU.64 R236, [R1+0x1e90] ;  /* 0x001e900001ec7983 */ /* 0x002f280000300a00 */
[----:B------:R1:W-:Y:S01]  /*113a0*/  STL.64 [R1+0x12d0], R156 ;  /* 0x0012d09c01007387 */ /* 0x0003e20000100a00 */
[----:B---3--:R-:W-:-:S04]  /*113b0*/  IMAD.WIDE R98, R246, 0x4, R98 ;  /* 0x00000004f6627825 */ /* 0x008fc800078e0262 */
[C---:B-----5:R-:W-:Y:S01]  /*113c0*/  IMAD.WIDE R72, R246.reuse, 0x4, R72 ;  /* 0x00000004f6487825 */ /* 0x060fe200078e0248 */
[----:B-1----:R-:W3:Y:S04]  /*113d0*/  LDL.LU.64 R156, [R1+0x1e88] ;  /* 0x001e8800019c7983 */ /* 0x002ee80000300a00 */
[----:B------:R1:W-:Y:S01]  /*113e0*/  STL.64 [R1+0x12d8], R154 ;  /* 0x0012d89a01007387 */ /* 0x0003e20000100a00 */
[----:B--2---:R-:W-:-:S03]  /*113f0*/  IMAD.WIDE R70, R246, 0x4, R70 ;  /* 0x00000004f6467825 */ /* 0x004fc600078e0246 */
[----:B-1----:R-:W2:Y:S04]  /*11400*/  LDL.LU.64 R154, [R1+0x1e80] ;  /* 0x001e8000019a7983 */ /* 0x002ea80000300a00 */
[----:B------:R1:W-:Y:S01]  /*11410*/  STL.64 [R1+0x12e0], R128 ;  /* 0x0012e08001007387 */ /* 0x0003e20000100a00 */
[----:B------:R-:W-:-:S03]  /*11420*/  IMAD.WIDE R38, R246, 0x4, R38 ;  /* 0x00000004f6267825 */ /* 0x000fc600078e0226 */
[----:B-1----:R-:W5:Y:S04]  /*11430*/  LDL.LU.64 R128, [R1+0x1e78] ;  /* 0x001e780001807983 */ /* 0x002f680000300a00 */
[----:B------:R1:W-:Y:S01]  /*11440*/  STL.64 [R1+0x12e8], R126 ;  /* 0x0012e87e01007387 */ /* 0x0003e20000100a00 */
[----:B------:R-:W-:-:S03]  /*11450*/  IMAD.WIDE R40, R246, 0x4, R40 ;  /* 0x00000004f6287825 */ /* 0x000fc600078e0228 */
        /* <DEDUP_REMOVED lines=10> */
[----:B-1----:R-:W2:Y:S01]  /*11500*/  LDL.LU.64 R70, [R1+0x1e50] ;  /* 0x001e500001467983 */ /* 0x002ea20000300a00 */
[----:B------:R-:W-:-:S04]  /*11510*/  IMAD.WIDE R42, R246, 0x4, R42 ;  /* 0x00000004f62a7825 */ /* 0x000fc800078e022a */
[----:B------:R-:W-:-:S05]  /*11520*/  IMAD.WIDE R44, R246, 0x4, R44 ;  /* 0x00000004f62c7825 */ /* 0x000fca00078e022c */
[----:B------:R1:W-:Y:S04]  /*11530*/  STL.64 [R1+0x1310], R44 ;  /* 0x0013102c01007387 */ /* 0x0003e80000100a00 */
[----:B-1----:R-:W2:Y:S04]  /*11540*/  LDL.LU.64 R44, [R1+0x1e48] ;  /* 0x001e4800012c7983 */ /* 0x002ea80000300a00 */
[----:B------:R1:W-:Y:S01]  /*11550*/  STL.64 [R1+0x1318], R42 ;  /* 0x0013182a01007387 */ /* 0x0003e20000100a00 */
[----:B------:R-:W-:-:S03]  /*11560*/  IMAD.WIDE R238, R246, 0x4, R238 ;  /* 0x00000004f6ee7825 */ /* 0x000fc600078e02ee */
[----:B------:R3:W-:Y:S04]  /*11570*/  LDGSTS.E [R0+0x13f00], desc[UR28][R10.64], P0 ;  /* 0x13f000000a007fae */ /* 0x0007e800081a101c */
[----:B-1----:R-:W4:Y:S04]  /*11580*/  LDL.LU.64 R42, [R1+0x1e40] ;  /* 0x001e4000012a7983 */ /* 0x002f280000300a00 */
[----:B------:R1:W-:Y:S01]  /*11590*/  STL.64 [R1+0x1320], R38 ;  /* 0x0013202601007387 */ /* 0x0003e20000100a00 */
[----:B------:R-:W-:-:S03]  /*115a0*/  IMAD.WIDE R240, R246, 0x4, R240 ;  /* 0x00000004f6f07825 */ /* 0x000fc600078e02f0 */
[----:B------:R3:W-:Y:S04]  /*115b0*/  LDGSTS.E [R0+0x13f80], desc[UR28][R12.64], P1 ;  /* 0x13f800000c007fae */ /* 0x0007e800089a101c */
[----:B-1----:R-:W5:Y:S04]  /*115c0*/  LDL.LU.64 R38, [R1+0x9f8] ;  /* 0x0009f80001267983 */ /* 0x002f680000300a00 */
[----:B------:R1:W-:Y:S04]  /*115d0*/  STL.64 [R1+0x1328], R40 ;  /* 0x0013282801007387 */ /* 0x0003e80000100a00 */
[----:B-1----:R-:W5:Y:S04]  /*115e0*/  LDL.LU.64 R40, [R1+0x7b0] ;  /* 0x0007b00001287983 */ /* 0x002f680000300a00 */
[----:B------:R1:W-:Y:S04]  /*115f0*/  STL.64 [R1+0x1330], R16 ;  /* 0x0013301001007387 */ /* 0x0003e80000100a00 */
[----:B-1----:R-:W5:Y:S04]  /*11600*/  LDL.LU.64 R16, [R1+0x1e38] ;  /* 0x001e380001107983 */ /* 0x002f680000300a00 */
[----:B------:R1:W-:Y:S04]  /*11610*/  STL.64 [R1+0x1338], R14 ;  /* 0x0013380e01007387 */ /* 0x0003e80000100a00 */
[----:B-1----:R-:W5:Y:S01]  /*11620*/  LDL.LU.64 R14, [R1+0x1e30] ;  /* 0x001e3000010e7983 */ /* 0x002f620000300a00 */
[----:B------:R-:W-:-:S03]  /*11630*/  IMAD.WIDE R242, R246, 0x4, R242 ;  /* 0x00000004f6f27825 */ /* 0x000fc600078e02f2 */
[----:B------:R1:W-:Y:S01]  /*11640*/  STL.64 [R1+0x1340], R238 ;  /* 0x001340ee01007387 */ /* 0x0003e20000100a00 */
[----:B------:R-:W-:-:S04]  /*11650*/  IMAD.WIDE R244, R246, 0x4, R244 ;  /* 0x00000004f6f47825 */ /* 0x000fc800078e02f4 */
[C---:B------:R-:W-:Y:S01]  /*11660*/  IMAD.WIDE R6, R246.reuse, 0x4, R6 ;  /* 0x00000004f6067825 */ /* 0x040fe200078e0206 */
[----:B-1----:R-:W5:Y:S03]  /*11670*/  LDL.LU.64 R238, [R1+0x1e28] ;  /* 0x001e280001ee7983 */ /* 0x002f660000300a00 */
[C---:B------:R-:W-:Y:S01]  /*11680*/  IMAD.WIDE R8, R246.reuse, 0x4, R8 ;  /* 0x00000004f6087825 */ /* 0x040fe200078e0208 */
[----:B------:R1:W-:Y:S03]  /*11690*/  STL.64 [R1+0x1348], R240 ;  /* 0x001348f001007387 */ /* 0x0003e60000100a00 */
[----:B---3--:R-:W-:-:S04]  /*116a0*/  IMAD.WIDE R10, R246, 0x4, R10 ;  /* 0x00000004f60a7825 */ /* 0x008fc800078e020a */
[C---:B------:R-:W-:Y:S01]  /*116b0*/  IMAD.WIDE R12, R246.reuse, 0x4, R12 ;  /* 0x00000004f60c7825 */ /* 0x040fe200078e020c */
[----:B-1----:R-:W3:Y:S04]  /*116c0*/  LDL.LU.64 R240, [R1+0x1e20] ;  /* 0x001e200001f07983 */ /* 0x002ee80000300a00 */
[----:B------:R1:W-:Y:S01]  /*116d0*/  STL.64 [R1+0x1350], R242 ;  /* 0x001350f201007387 */ /* 0x0003e20000100a00 */
[----:B------:R-:W-:-:S03]  /*116e0*/  IMAD.WIDE R18, R246, 0x4, R18 ;  /* 0x00000004f6127825 */ /* 0x000fc600078e0212 */
        /* <DEDUP_REMOVED lines=10> */
[----:B------:R1:W-:Y:S04]  /*11790*/  STL.64 [R1+0x1370], R10 ;  /* 0x0013700a01007387 */ /* 0x0003e80000100a00 */
[----:B-1----:R-:W3:Y:S04]  /*117a0*/  LDL.LU.64 R10, [R1+0x1df8] ;  /* 0x001df800010a7983 */ /* 0x002ee80000300a00 */
[----:B------:R1:W-:Y:S04]  /*117b0*/  STL.64 [R1+0x1378], R12 ;  /* 0x0013780c01007387 */ /* 0x0003e80000100a00 */
[----:B-1----:R-:W3:Y:S01]  /*117c0*/  LDL.LU.64 R12, [R1+0x1df0] ;  /* 0x001df000010c7983 */ /* 0x002ee20000300a00 */
[----:B------:R-:W-:-:S04]  /*117d0*/  IMAD.WIDE R22, R246, 0x4, R22 ;  /* 0x00000004f6167825 */ /* 0x000fc800078e0216 */
        /* <DEDUP_REMOVED lines=15> */
[----:B--2---:R-:W-:-:S04]  /*118d0*/  IMAD.WIDE R44, R246, 0x4, R44 ;  /* 0x00000004f62c7825 */ /* 0x004fc800078e022c */
[C---:B----4-:R-:W-:Y:S01]  /*118e0*/  IMAD.WIDE R42, R246.reuse, 0x4, R42 ;  /* 0x00000004f62a7825 */ /* 0x050fe200078e022a */
[----:B-----5:R1:W-:Y:S03]  /*118f0*/  LDGSTS.E [R0+0x14700], desc[UR28][R38.64], P0 ;  /* 0x1470000026007fae */ /* 0x0203e600081a101c */
[C---:B------:R-:W-:Y:S01]  /*11900*/  IMAD.WIDE R16, R246.reuse, 0x4, R16 ;  /* 0x00000004f6107825 */ /* 0x040fe200078e0210 */
[----:B------:R2:W-:Y:S03]  /*11910*/  LDGSTS.E [R0+0x14780], desc[UR28][R40.64], P1 ;  /* 0x1478000028007fae */ /* 0x0005e600089a101c */
[----:B------:R-:W-:-:S05]  /*11920*/  IMAD.WIDE R14, R246, 0x4, R14 ;  /* 0x00000004f60e7825 */ /* 0x000fca00078e020e */
[----:B------:R4:W-:Y:S04]  /*11930*/  STL.64 [R1+0x1380], R14 ;  /* 0x0013800e01007387 */ /* 0x0009e80000100a00 */
[----:B----4-:R-:W4:Y:S04]  /*11940*/  LDL.LU.64 R14, [R1+0x1de8] ;  /* 0x001de800010e7983 */ /* 0x010f280000300a00 */
[----:B------:R5:W-:Y:S04]  /*11950*/  STL.64 [R1+0x1388], R16 ;  /* 0x0013881001007387 */ /* 0x000be80000100a00 */
[----:B-----5:R-:W5:Y:S04]  /*11960*/  LDL.LU.64 R16, [R1+0x1de0] ;  /* 0x001de00001107983 */ /* 0x020f680000300a00 */
[----:B------:R1:W-:Y:S04]  /*11970*/  STL.64 [R1+0x1390], R18 ;  /* 0x0013901201007387 */ /* 0x0003e80000100a00 */
[----:B-1----:R-:W3:Y:S04]  /*11980*/  LDL.LU.64 R18, [R1+0x1dd8] ;  /* 0x001dd80001127983 */ /* 0x002ee80000300a00 */
[----:B------:R1:W-:Y:S04]  /*11990*/  STL.64 [R1+0x1398], R20 ;  /* 0x0013981401007387 */ /* 0x0003e80000100a00 */
[----:B-1----:R-:W3:Y:S04]  /*119a0*/  LDL.LU.64 R20, [R1+0x1dd0] ;  /* 0x001dd00001147983 */ /* 0x002ee80000300a00 */
[----:B------:R1:W-:Y:S04]  /*119b0*/  STL.64 [R1+0x13a0], R66 ;  /* 0x0013a04201007387 */ /* 0x0003e80000100a00 */
[----:B-1----:R-:W3:Y:S04]  /*119c0*/  LDL.LU.64 R66, [R1+0x740] ;  /* 0x0007400001427983 */ /* 0x002ee80000300a00 */
[----:B------:R1:W-:Y:S04]  /*119d0*/  STL.64 [R1+0x13a8], R68 ;  /* 0x0013a84401007387 */ /* 0x0003e80000100a00 */
[----:B-1----:R-:W4:Y:S04]  /*119e0*/  LDL.LU.64 R68, [R1+0x738] ;  /* 0x0007380001447983 */ /* 0x002f280000300a00 */
[----:B------:R1:W-:Y:S01]  /*119f0*/  STL.64 [R1+0x13b0], R22 ;  /* 0x0013b01601007387 */ /* 0x0003e20000100a00 */
[----:B------:R-:W-:-:S03]  /*11a00*/  IMAD.WIDE R38, R246, 0x4, R38 ;  /* 0x00000004f6267825 */ /* 0x000fc600078e0226 */
[----:B-1----:R-:W5:Y:S04]  /*11a10*/  LDL.LU.64 R22, [R1+0x1dc8] ;  /* 0x001dc80001167983 */ /* 0x002f680000300a00 */
[----:B------:R1:W-:Y:S01]  /*11a20*/  STL.64 [R1+0x13b8], R24 ;  /* 0x0013b81801007387 */ /* 0x0003e20000100a00 */
[----:B--2---:R-:W-:-:S03]  /*11a30*/  IMAD.WIDE R40, R246, 0x4, R40 ;  /* 0x00000004f6287825 */ /* 0x004fc600078e0228 */
        /* <DEDUP_REMOVED lines=28> */
[----:B-1----:R-:W5:Y:S01]  /*11c00*/  LDL.LU.64 R96, [R1+0x6b8] ;  /* 0x0006b80001607983 */ /* 0x002f620000300a00 */
[----:B------:R-:W-:-:S03]  /*11c10*/  IMAD.WIDE R58, R246, 0x4, R58 ;  /* 0x00000004f63a7825 */ /* 0x000fc600078e023a */
[----:B------:R1:W-:Y:S01]  /*11c20*/  STL.64 [R1+0x1430], R50 ;  /* 0x0014303201007387 */ /* 0x0003e20000100a00 */
[----:B------:R-:W-:-:S04]  /*11c30*/  IMAD.WIDE R60, R246, 0x4, R60 ;  /* 0x00000004f63c7825 */ /* 0x000fc800078e023c */
[C---:B------:R-:W-:Y:S01]  /*11c40*/  IMAD.WIDE R62, R246.reuse, 0x4, R62 ;  /* 0x00000004f63e7825 */ /* 0x040fe200078e023e */
[----:B-1----:R-:W5:Y:S04]  /*11c50*/  LDL.LU.64 R50, [R1+0x1d58] ;  /* 0x001d580001327983 */ /* 0x002f680000300a00 */
[----:B------:R1:W-:Y:S01]  /*11c60*/  STL.64 [R1+0x1438], R52 ;  /* 0x0014383401007387 */ /* 0x0003e20000100a00 */
[----:B------:R-:W-:-:S03]  /*11c70*/  IMAD.WIDE R64, R246, 0x4, R64 ;  /* 0x00000004f6407825 */ /* 0x000fc600078e0240 */
[----:B---3--:R3:W-:Y:S04]  /*11c80*/  LDGSTS.E [R0+0x14f00], desc[UR28][R66.64], P0 ;  /* 0x14f0000042007fae */ /* 0x0087e800081a101c */
[----:B-1----:R-:W5:Y:S04]  /*11c90*/  LDL.LU.64 R52, [R1+0x1d50] ;  /* 0x001d500001347983 */ /* 0x002f680000300a00 */
[----:B------:R1:W-:Y:S01]  /*11ca0*/  STL.64 [R1+0x1440], R54 ;  /* 0x0014403601007387 */ /* 0x0003e20000100a00 */
[----:B---3--:R-:W-:-:S03]  /*11cb0*/  IMAD.WIDE R66, R246, 0x4, R66 ;  /* 0x00000004f6427825 */ /* 0x008fc600078e0242 */
[----:B----4-:R3:W-:Y:S04]  /*11cc0*/  LDGSTS.E [R0+0x14f80], desc[UR28][R68.64], P1 ;  /* 0x14f8000044007fae */ /* 0x0107e800089a101c */
[----:B-1----:R-:W4:Y:S04]  /*11cd0*/  LDL.LU.64 R54, [R1+0x1d48] ;  /* 0x001d480001367983 */ /* 0x002f280000300a00 */
[----:B------:R1:W-:Y:S01]  /*11ce0*/  STL.64 [R1+0x1448], R56 ;  /* 0x0014483801007387 */ /* 0x0003e20000100a00 */
[----:B------:R-:W-:-:S04]  /*11cf0*/  IMAD.WIDE R70, R246, 0x4, R70 ;  /* 0x00000004f6467825 */ /* 0x000fc800078e0246 */
[C---:B---3--:R-:W-:Y:S01]  /*11d00*/  IMAD.WIDE R68, R246.reuse, 0x4, R68 ;  /* 0x00000004f6447825 */ /* 0x048fe200078e0244 */
        /* <DEDUP_REMOVED lines=29> */
[----:B-1----:R-:W4:Y:S01]  /*11ee0*/  LDL.LU.64 R124, [R1+0x638] ;  /* 0x00063800017c7983 */ /* 0x002f220000300a00 */
[----:B------:R-:W-:-:S04]  /*11ef0*/  IMAD.WIDE R78, R246, 0x4, R78 ;  /* 0x00000004f64e7825 */ /* 0x000fc800078e024e */
[C---:B------:R-:W-:Y:S01]  /*11f00*/  IMAD.WIDE R80, R246.reuse, 0x4, R80 ;  /* 0x00000004f6507825 */ /* 0x040fe200078e0250 */
[----:B------:R1:W-:Y:S03]  /*11f10*/  STL.64 [R1+0x14b0], R78 ;  /* 0x0014b04e01007387 */ /* 0x0003e60000100a00 */
[----:B------:R-:W-:-:S04]  /*11f20*/  IMAD.WIDE R82, R246, 0x4, R82 ;  /* 0x00000004f6527825 */ /* 0x000fc800078e0252 */
[C---:B------:R-:W-:Y:S01]  /*11f30*/  IMAD.WIDE R84, R246.reuse, 0x4, R84 ;  /* 0x00000004f6547825 */ /* 0x040fe200078e0254 */
[----:B-1----:R-:W4:Y:S03]  /*11f40*/  LDL.LU.64 R78, [R1+0x1ce8] ;  /* 0x001ce800014e7983 */ /* 0x002f260000300a00 */
[C---:B------:R-:W-:Y:S01]  /*11f50*/  IMAD.WIDE R86, R246.reuse, 0x4, R86 ;  /* 0x00000004f6567825 */ /* 0x040fe200078e0256 */
[----:B------:R1:W-:Y:S03]  /*11f60*/  STL.64 [R1+0x14b8], R80 ;  /* 0x0014b85001007387 */ /* 0x0003e60000100a00 */
[----:B------:R-:W-:-:S04]  /*11f70*/  IMAD.WIDE R88, R246, 0x4, R88 ;  /* 0x00000004f6587825 */ /* 0x000fc800078e0258 */
[C---:B------:R-:W-:Y:S01]  /*11f80*/  IMAD.WIDE R90, R246.reuse, 0x4, R90 ;  /* 0x00000004f65a7825 */ /* 0x040fe200078e025a */
[----:B--2---:R2:W-:Y:S04]  /*11f90*/  LDGSTS.E [R0+0x15700], desc[UR28][R94.64], P0 ;  /* 0x157000005e007fae */ /* 0x0045e800081a101c */
[----:B-1----:R-:W4:Y:S04]  /*11fa0*/  LDL.LU.64 R80, [R1+0x1ce0] ;  /* 0x001ce00001507983 */ /* 0x002f280000300a00 */
[----:B------:R1:W-:Y:S01]  /*11fb0*/  STL.64 [R1+0x14c0], R82 ;  /* 0x0014c05201007387 */ /* 0x0003e20000100a00 */
[----:B------:R-:W-:-:S04]  /*11fc0*/  IMAD.WIDE R92, R246, 0x4, R92 ;  /* 0x00000004f65c7825 */ /* 0x000fc800078e025c */
[C---:B--2---:R-:W-:Y:S01]  /*11fd0*/  IMAD.WIDE R94, R246.reuse, 0x4, R94 ;  /* 0x00000004f65e7825 */ /* 0x044fe200078e025e */
[----:B-----5:R2:W-:Y:S04]  /*11fe0*/  LDGSTS.E [R0+0x15780], desc[UR28][R96.64], P1 ;  /* 0x1578000060007fae */ /* 0x0205e800089a101c */
[----:B-1----:R-:W5:Y:S04]  /*11ff0*/  LDL.LU.64 R82, [R1+0x1cd8] ;  /* 0x001cd80001527983 */ /* 0x002f680000300a00 */
[----:B------:R1:W-:Y:S01]  /*12000*/  STL.64 [R1+0x14c8], R84 ;  /* 0x0014c85401007387 */ /* 0x0003e20000100a00 */
[----:B--2---:R-:W-:-:S03]  /*12010*/  IMAD.WIDE R96, R246, 0x4, R96 ;  /* 0x00000004f6607825 */ /* 0x004fc600078e0260 */
[----:B-1----:R-:W2:Y:S04]  /*12020*/  LDL.LU.64 R84, [R1+0x1cd0] ;  /* 0x001cd00001547983 */ /* 0x002ea80000300a00 */
        /* <DEDUP_REMOVED lines=32> */
[----:B-1----:R-:W5:Y:S01]  /*12230*/  LDL.LU.64 R152, [R1+0x5b8] ;  /* 0x0005b80001987983 */ /* 0x002f620000300a00 */
[----:B------:R-:W-:-:S03]  /*12240*/  IMAD.WIDE R112, R246, 0x4, R112 ;  /* 0x00000004f6707825 */ /* 0x000fc600078e0270 */
[----:B------:R1:W-:Y:S01]  /*12250*/  STL.64 [R1+0x1530], R106 ;  /* 0x0015306a01007387 */ /* 0x0003e20000100a00 */
[----:B------:R-:W-:-:S04]  /*12260*/  IMAD.WIDE R114, R246, 0x4, R114 ;  /* 0x00000004f6727825 */ /* 0x000fc800078e0272 */
[C---:B------:R-:W-:Y:S01]  /*12270*/  IMAD.WIDE R116, R246.reuse, 0x4, R116 ;  /* 0x00000004f6747825 */ /* 0x040fe200078e0274 */
[----:B-1----:R-:W5:Y:S04]  /*12280*/  LDL.LU.64 R106, [R1+0x1c78] ;  /* 0x001c7800016a7983 */ /* 0x002f680000300a00 */
[----:B------:R1:W-:Y:S01]  /*12290*/  STL.64 [R1+0x1538], R108 ;  /* 0x0015386c01007387 */ /* 0x0003e20000100a00 */
[----:B------:R-:W-:-:S04]  /*122a0*/  IMAD.WIDE R118, R246, 0x4, R118 ;  /* 0x00000004f6767825 */ /* 0x000fc800078e0276 */
[C---:B------:R-:W-:Y:S01]  /*122b0*/  IMAD.WIDE R120, R246.reuse, 0x4, R120 ;  /* 0x00000004f6787825 */ /* 0x040fe200078e0278 */
[----:B---3--:R3:W-:Y:S04]  /*122c0*/  LDGSTS.E [R0+0x15f00], desc[UR28][R122.64], P0 ;  /* 0x15f000007a007fae */ /* 0x0087e800081a101c */
[----:B-1----:R-:W5:Y:S04]  /*122d0*/  LDL.LU.64 R108, [R1+0x1c70] ;  /* 0x001c7000016c7983 */ /* 0x002f680000300a00 */
[----:B------:R1:W-:Y:S01]  /*122e0*/  STL.64 [R1+0x1540], R110 ;  /* 0x0015406e01007387 */ /* 0x0003e20000100a00 */
[----:B---3--:R-:W-:-:S03]  /*122f0*/  IMAD.WIDE R122, R246, 0x4, R122 ;  /* 0x00000004f67a7825 */ /* 0x008fc600078e027a */
[----:B----4-:R3:W-:Y:S04]  /*12300*/  LDGSTS.E [R0+0x15f80], desc[UR28][R124.64], P1 ;  /* 0x15f800007c007fae */ /* 0x0107e800089a101c */
[----:B-1----:R-:W4:Y:S04]  /*12310*/  LDL.LU.64 R110, [R1+0x1c68] ;  /* 0x001c6800016e7983 */ /* 0x002f280000300a00 */
[----:B------:R1:W-:Y:S01]  /*12320*/  STL.64 [R1+0x1548], R112 ;  /* 0x0015487001007387 */ /* 0x0003e20000100a00 */
[----:B---3--:R-:W-:-:S03]  /*12330*/  IMAD.WIDE R124, R246, 0x4, R124 ;  /* 0x00000004f67c7825 */ /* 0x008fc600078e027c */
        /* <DEDUP_REMOVED lines=113> */
[----:B-1----:R-:W3:Y:S04]  /*12a50*/  LDL.64 R234, [R1+0xc58] ;  /* 0x000c580001ea7983 */ /* 0x002ee80000100a00 */
[----:B------:R1:W-:Y:S04]  /*12a60*/  STL.64 [R1+0x1680], R236 ;  /* 0x001680ec01007387 */ /* 0x0003e80000100a00 */
[----:B-1----:R-:W4:Y:S01]  /*12a70*/  LDL.64 R236, [R1+0x440] ;  /* 0x0004400001ec7983 */ /* 0x002f220000100a00 */
        /* <DEDUP_REMOVED lines=10> */
[----:B-1----:R-:W4:Y:S04]  /*12b20*/  LDL.LU.64 R182, [R1+0x1b48] ;  /* 0x001b480001b67983 */ /* 0x002f280000300a00 */
[----:B------:R1:W-:Y:S01]  /*12b30*/  STL.64 [R1+0x1698], R184 ;  /* 0x001698b801007387 */ /* 0x0003e20000100a00 */
[----:B------:R-:W-:-:S04]  /*12b40*/  IMAD.WIDE R194, R246, 0x4, R194 ;  /* 0x00000004f6c27825 */ /* 0x000fc800078e02c2 */
[C---:B------:R-:W-:Y:S01]  /*12b50*/  IMAD.WIDE R196, R246.reuse, 0x4, R196 ;  /* 0x00000004f6c47825 */ /* 0x040fe200078e02c4 */
[----:B-1----:R-:W4:Y:S04]  /*12b60*/  LDL.LU.64 R184, [R1+0x1b40] ;  /* 0x001b400001b87983 */ /* 0x002f280000300a00 */
[----:B------:R1:W-:Y:S01]  /*12b70*/  STL.64 [R1+0x1990], R186 ;  /* 0x001990ba01007387 */ /* 0x0003e20000100a00 */
[----:B------:R-:W-:-:S03]  /*12b80*/  IMAD.WIDE R198, R246, 0x4, R198 ;  /* 0x00000004f6c67825 */ /* 0x000fc600078e02c6 */
        /* <DEDUP_REMOVED lines=9> */
[----:B--2---:R2:W-:Y:S04]  /*12c20*/  LDGSTS.E [R0+0x17700], desc[UR28][R206.64], P0 ;  /* 0x17700000ce007fae */ /* 0x0045e800081a101c */
[----:B-1----:R-:W4:Y:S04]  /*12c30*/  LDL.LU.64 R192, [R1+0x1b20] ;  /* 0x001b200001c07983 */ /* 0x002f280000300a00 */
[----:B------:R1:W-:Y:S01]  /*12c40*/  STL.64 [R1+0x1a50], R194 ;  /* 0x001a50c201007387 */ /* 0x0003e20000100a00 */
[----:B--2---:R-:W-:-:S03]  /*12c50*/  IMAD.WIDE R206, R246, 0x4, R206 ;  /* 0x00000004f6ce7825 */ /* 0x004fc600078e02ce */
        /* <DEDUP_REMOVED lines=30> */
[----:B------:R-:W-:-:S04]  /*12e40*/  IMAD.WIDE R226, R246, 0x4, R226 ;  /* 0x00000004f6e27825 */ /* 0x000fc800078e02e2 */
[C---:B------:R-:W-:Y:S01]  /*12e50*/  IMAD.WIDE R228, R246.reuse, 0x4, R228 ;  /* 0x00000004f6e47825 */ /* 0x040fe200078e02e4 */
[----:B---3--:R-:W-:Y:S04]  /*12e60*/  LDGSTS.E [R0+0x17f00], desc[UR28][R234.64], P0 ;  /* 0x17f00000ea007fae */ /* 0x008fe800081a101c */
[----:B-1----:R-:W3:Y:S04]  /*12e70*/  LDL.LU.64 R214, [R1+0x1ac8] ;  /* 0x001ac80001d67983 */ /* 0x002ee80000300a00 */
[----:B------:R1:W-:Y:S01]  /*12e80*/  STL.64 [R1+0x19f8], R216 ;  /* 0x0019f8d801007387 */ /* 0x0003e20000100a00 */
[----:B------:R-:W-:-:S04]  /*12e90*/  IMAD.WIDE R230, R246, 0x4, R230 ;  /* 0x00000004f6e67825 */ /* 0x000fc800078e02e6 */
[----:B------:R-:W-:Y:S01]  /*12ea0*/  IMAD.WIDE R232, R246, 0x4, R232 ;  /* 0x00000004f6e87825 */ /* 0x000fe200078e02e8 */
[----:B----4-:R4:W-:Y:S04]  /*12eb0*/  LDGSTS.E [R0+0x17f80], desc[UR28][R236.64], P1 ;  /* 0x17f80000ec007fae */ /* 0x0109e800089a101c */
[----:B------:R-:W0:Y:S04]  /*12ec0*/  LDGDEPBAR ;  /* 0x00000000000079af */ /* 0x000e280000000000 */
        /* <DEDUP_REMOVED lines=17> */
[----:B------:R-:W2:Y:S04]  /*12fe0*/  LDL.LU.64 R234, [R1+0x1a78] ;  /* 0x001a780001ea7983 */ /* 0x000ea80000300a00 */
[----:B------:R-:W4:Y:S04]  /*12ff0*/  LDL.LU.64 R236, [R1+0x1a70] ;  /* 0x001a700001ec7983 */ /* 0x000f280000300a00 */
[----:B------:R-:W2:Y:S01]  /*13000*/  LDL.LU R251, [R1+0xa5c] ;  /* 0x000a5c0001fb7983 */ /* 0x000ea20000300800 */
[----:B------:R-:W1:Y:S01]  /*13010*/  S2R R252, SR_TID.X ;  /* 0x0000000000fc7919 */ /* 0x000e620000002100 */
[----:B------:R-:W-:-:S02]  /*13020*/  PLOP3.LUT P0, PT, PT, PT, UP1, 0x80, 0x8 ;  /* 0x000000000008781c */ /* 0x000fc40003f0f018 */
[----:B------:R-:W-:Y:S01]  /*13030*/  PLOP3.LUT P1, PT, PT, PT, UP1, 0x80, 0x8 ;  /* 0x000000000008781c */ /* 0x000fe20003f2f018 */
[----:B------:R1:W-:Y:S01]  /*13040*/  STL.64 [R1+0x1ad0], R28 ;  /* 0x001ad01c01007387 */ /* 0x0003e20000100a00 */
[----:B------:R-:W-:Y:S01]  /*13050*/  BAR.SYNC.DEFER_BLOCKING 0x0 ;  /* 0x0000000000007b1d */ /* 0x000fe20000010000 */
[----:B----4-:R-:W-:-:S04]  /*13060*/  IMAD.WIDE R236, R247, 0x4, R236 ;  /* 0x00000004f7ec7825 */ /* 0x010fc800078e02ec */
[----:B--2---:R-:W-:Y:S01]  /*13070*/  IMAD.WIDE R234, R247, 0x4, R234 ;  /* 0x00000004f7ea7825 */ /* 0x004fe200078e02ea */
[----:B------:R-:W2:Y:S01]  /*13080*/  LDCU UR7, c[0x0][0x3a0] ;  /* 0x00007400ff0777ac */ /* 0x000ea20008000800 */
[----:B-1----:R-:W4:Y:S04]  /*13090*/  LDL.LU.64 R28, [R1+0xc58] ;  /* 0x000c5800011c7983 */ /* 0x002f280000300a00 */
[----:B------:R1:W-:Y:S04]  /*130a0*/  STL.64 [R1+0x1ac8], R26 ;  /* 0x001ac81a01007387 */ /* 0x0003e80000100a00 */
[----:B-1----:R-:W2:Y:S04]  /*130b0*/  LDL.LU.64 R26, [R1+0x440] ;  /* 0x00044000011a7983 */ /* 0x002ea80000300a00 */
[----:B------:R1:W-:Y:S04]  /*130c0*/  STL.64 [R1+0x1ac0], R24 ;  /* 0x001ac01801007387 */ /* 0x0003e80000100a00 */
[----:B-1----:R-:W2:Y:S04]  /*130d0*/  LDL.LU.64 R24, [R1+0x448] ;  /* 0x0004480001187983 */ /* 0x002ea80000300a00 */
[----:B------:R1:W-:Y:S04]  /*130e0*/  STL.64 [R1+0x1ab8], R22 ;  /* 0x001ab81601007387 */ /* 0x0003e80000100a00 */
[----:B-1----:R-:W3:Y:S04]  /*130f0*/  LDL.LU.64 R22, [R1+0x450] ;  /* 0x0004500001167983 */ /* 0x002ee80000300a00 */
[----:B------:R1:W-:Y:S04]  /*13100*/  STL.64 [R1+0x1ab0], R20 ;  /* 0x001ab01401007387 */ /* 0x0003e80000100a00 */
[----:B------:R-:W-:Y:S04]  /*13110*/  STL.64 [R1+0x1aa8], R18 ;  /* 0x001aa81201007387 */ /* 0x000fe80000100a00 */
[----:B------:R5:W-:Y:S04]  /*13120*/  STL.64 [R1+0x1aa0], R16 ;  /* 0x001aa01001007387 */ /* 0x000be80000100a00 */
[----:B------:R-:W-:Y:S01]  /*13130*/  STL.64 [R1+0x1a98], R14 ;  /* 0x001a980e01007387 */ /* 0x000fe20000100a00 */
[----:B-1----:R-:W-:-:S02]  /*13140*/  LOP3.LUT R21, R252, 0x1f, RZ, 0xc0, !PT ;  /* 0x0000001ffc157812 */ /* 0x002fc400078ec0ff */
[----:B------:R-:W1:Y:S01]  /*13150*/  LDC R252, c[0x0][0x3a0] ;  /* 0x0000e800fffc7b82 */ /* 0x000e620000000800 */
[----:B------:R-:W-:Y:S04]  /*13160*/  STL.64 [R1+0x1a90], R12 ;  /* 0x001a900c01007387 */ /* 0x000fe80000100a00 */
[----:B------:R1:W-:Y:S03]  /*13170*/  STL.64 [R1+0x1a88], R10 ;  /* 0x001a880a01007387 */ /* 0x0003e60000100a00 */
[----:B-----5:R-:W5:Y:S01]  /*13180*/  LDC R17, c[0x0][0x3a0] ;  /* 0x0000e800ff117b82 */ /* 0x020f620000000800 */
[----:B------:R-:W-:Y:S04]  /*13190*/  STL.64 [R1+0x1a80], R8 ;  /* 0x001a800801007387 */ /* 0x000fe80000100a00 */
[----:B------:R-:W-:Y:S04]  /*131a0*/  STL.64 [R1+0x1a78], R6 ;  /* 0x001a780601007387 */ /* 0x000fe80000100a00 */
[----:B------:R1:W-:Y:S02]  /*131b0*/  STL.64 [R1+0x1a70], R248 ;  /* 0x001a70f801007387 */ /* 0x0003e40000100a00 */
[----:B-1----:R-:W-:-:S05]  /*131c0*/  VIADD R252, R252, 0xffffffc0 ;  /* 0xffffffc0fcfc7836 */ /* 0x002fca0000000000 */
[----:B------:R-:W-:Y:S01]  /*131d0*/  ISETP.GE.AND P3, PT, R21, R252, PT ;  /* 0x000000fc1500720c */ /* 0x000fe20003f66270 */
[----:B------:R-:W-:Y:S01]  /*131e0*/  IMAD.WIDE R10, R247, 0x4, R244 ;  /* 0x00000004f70a7825 */ /* 0x000fe200078e02f4 */
[----:B------:R-:W1:Y:S02]  /*131f0*/  LDC R248, c[0x0][0x3a0] ;  /* 0x0000e800fff87b82 */ /* 0x000e640000000800 */
[----:B------:R-:W-:-:S04]  /*13200*/  SEL R252, RZ, 0x4, P3 ;  /* 0x00000004fffc7807 */ /* 0x000fc80001800000 */
[----:B------:R-:W-:Y:S02]  /*13210*/  SEL R252, R252, RZ, P0 ;  /* 0x000000fffcfc7207 */ /* 0x000fe40000000000 */
[----:B------:R-:W-:Y:S01]  /*13220*/  SEL R251, R251, RZ, P1 ;  /* 0x000000fffbfb7207 */ /* 0x000fe20000800000 */
[C---:B--2---:R-:W-:Y:S02]  /*13230*/  IMAD.WIDE R6, R246.reuse, 0x4, R24 ;  /* 0x00000004f6067825 */ /* 0x044fe400078e0218 */
[----:B------:R-:W2:Y:S02]  /*13240*/  LDC R24, c[0x0][0x3a0] ;  /* 0x0000e800ff187b82 */ /* 0x000ea40000000800 */
[----:B---3--:R-:W-:-:S06]  /*13250*/  IMAD.WIDE R8, R246, 0x4, R22 ;  /* 0x00000004f6087825 */ /* 0x008fcc00078e0216 */
[----:B------:R-:W3:Y:S01]  /*13260*/  LDC R22, c[0x0][0x3a0] ;  /* 0x0000e800ff167b82 */ /* 0x000ee20000000800 */
[----:B------:R4:W-:Y:S04]  /*13270*/  STL.64 [R1+0x19b0], R8 ;  /* 0x0019b00801007387 */ /* 0x0009e80000100a00 */
[----:B------:R1:W-:Y:S03]  /*13280*/  STL.64 [R1+0x19a8], R6 ;  /* 0x0019a80601007387 */ /* 0x0003e60000100a00 */
[----:B------:R-:W2:Y:S01]  /*13290*/  LDC R23, c[0x0][0x3a0] ;  /* 0x0000e800ff177b82 */ /* 0x000ea20000000800 */
[----:B----4-:R-:W-:-:S07]  /*132a0*/  IMAD.WIDE R8, R246, 0x4, R28 ;  /* 0x00000004f6087825 */ /* 0x010fce00078e021c */
[----:B------:R-:W4:Y:S01]  /*132b0*/  LDC R29, c[0x0][0x3a0] ;  /* 0x0000e800ff1d7b82 */ /* 0x000f220000000800 */
[----:B-1----:R-:W-:Y:S01]  /*132c0*/  IMAD.WIDE R6, R246, 0x4, R26 ;  /* 0x00000004f6067825 */ /* 0x002fe200078e021a */
[----:B------:R-:W-:Y:S04]  /*132d0*/  STL.64 [R1+0x19a0], R8 ;  /* 0x0019a00801007387 */ /* 0x000fe80000100a00 */
[----:B------:R-:W5:Y:S04]  /*132e0*/  LDL.LU.64 R18, [R1+0x208] ;  /* 0x0002080001127983 */ /* 0x000f680000300a00 */
[----:B------:R-:W5:Y:S04]  /*132f0*/  LDL.LU.64 R26, [R1+0x200] ;  /* 0x00020000011a7983 */ /* 0x000f680000300a00 */
[----:B------:R3:W-:Y:S01]  /*13300*/  STL.64 [R1+0x1998], R6 ;  /* 0x0019980601007387 */ /* 0x0007e20000100a00 */
[----:B----4-:R-:W-:-:S03]  /*13310*/  VIADD R25, R29, 0xffffffbf ;  /* 0xffffffbf1d197836 */ /* 0x010fc60000000000 */
[----:B------:R-:W4:Y:S01]  /*13320*/  LDL.LU.64 R28, [R1+0x1f8] ;  /* 0x0001f800011c7983 */ /* 0x000f220000300a00 */
[----:B---3--:R-:W-:Y:S02]  /*13330*/  IADD3 R6, PT, PT, R22, -0x42, RZ ;  /* 0xffffffbe16067810 */ /* 0x008fe40007ffe0ff */
[----:B------:R-:W-:Y:S01]  /*13340*/  ISETP.GE.U32.AND P5, PT, R25, 0x7fffff80, PT ;  /* 0x7fffff801900780c */ /* 0x000fe20003fa6070 */
[----:B------:R-:W3:Y:S01]  /*13350*/  LDL.LU.64 R12, [R1+0x1f0] ;  /* 0x0001f000010c7983 */ /* 0x000ee20000300a00 */
[----:B------:R-:W1:Y:S01]  /*13360*/  LDC R25, c[0x0][0x3a0] ;  /* 0x0000e800ff197b82 */ /* 0x000e620000000800 */
[----:B------:R-:W-:Y:S01]  /*13370*/  ISETP.NE.U32.AND P1, PT, R252, RZ, PT ;  /* 0x000000fffc00720c */ /* 0x000fe20003f25070 */
[----:B------:R-:W-:Y:S01]  /*13380*/  IMAD.WIDE R14, R247, 0x4, R242 ;  /* 0x00000004f70e7825 */ /* 0x000fe200078e02f2 */
[----:B------:R-:W-:Y:S01]  /*13390*/  ISETP.NE.U32.AND P0, PT, R251, RZ, PT ;  /* 0x000000fffb00720c */ /* 0x000fe20003f05070 */
[----:B------:R-:W3:Y:S01]  /*133a0*/  LDL.LU.64 R20, [R1+0x198] ;  /* 0x0001980001147983 */ /* 0x000ee20000300a00 */
[----:B------:R-:W-:Y:S01]  /*133b0*/  ISETP.GE.U32.AND P6, PT, R6, 0x7fffff7f, PT ;  /* 0x7fffff7f0600780c */ /* 0x000fe20003fc6070 */
[----:B--2---:R-:W-:-:S02]  /*133c0*/  VIADD R252, R23, 0xffffffbd ;  /* 0xffffffbd17fc7836 */ /* 0x004fc40000000000 */
[C---:B------:R-:W-:Y:S01]  /*133d0*/  IMAD.WIDE R8, R247.reuse, 0x4, R240 ;  /* 0x00000004f7087825 */ /* 0x040fe200078e02f0 */
[----:B------:R-:W2:Y:S01]  /*133e0*/  LDL.LU.64 R22, [R1+0x190] ;  /* 0x0001900001167983 */ /* 0x000ea20000300a00 */
[----:B------:R-:W2:Y:S02]  /*133f0*/  LDC R240, c[0x0][0x3a0] ;  /* 0x0000e800fff07b82 */ /* 0x000ea40000000800 */
[----:B------:R-:W-:Y:S01]  /*13400*/  VIADD R251, R24, 0xffffffbc ;  /* 0xffffffbc18fb7836 */ /* 0x000fe20000000000 */
[----:B------:R-:W-:Y:S01]  /*13410*/  @!PT LDS RZ, [RZ] ;  /* 0x00000000fffff984 */ /* 0x000fe20000000800 */
[----:B------:R-:W-:Y:S01]  /*13420*/  @!PT LDS RZ, [RZ] ;  /* 0x00000000fffff984 */ /* 0x000fe20000000800 */
[----:B------:R-:W-:Y:S01]  /*13430*/  @!PT LDS RZ, [RZ] ;  /* 0x00000000fffff984 */ /* 0x000fe20000000800 */
[----:B------:R-:W-:Y:S01]  /*13440*/  LDGSTS.E [R2+0x8000], desc[UR28][R10.64], !P5 ;  /* 0x080000000a027fae */ /* 0x000fe2000e9a101c */
[----:B------:R-:W-:-:S03]  /*13450*/  IMAD.WIDE R6, R247, 0x4, R238 ;  /* 0x00000004f7067825 */ /* 0x000fc600078e02ee */
[----:B------:R4:W-:Y:S01]  /*13460*/  LDGSTS.E [R2+0x8080], desc[UR28][R14.64], !P5 ;  /* 0x080800000e027fae */ /* 0x0009e2000e9a101c */
[----:B-1----:R-:W-:-:S03]  /*13470*/  IADD3 R246, PT, PT, R25, -0x45, RZ ;  /* 0xffffffbb19f67810 */ /* 0x002fc60007ffe0ff */
[----:B------:R-:W-:Y:S01]  /*13480*/  LDGSTS.E [R2+0x8100], desc[UR28][R8.64], !P5 ;  /* 0x0810000008027fae */ /* 0x000fe2000e9a101c */
[----:B-----5:R-:W-:-:S03]  /*13490*/  IMAD.WIDE R18, R247, 0x4, R18 ;  /* 0x00000004f7127825 */ /* 0x020fc600078e0212 */
[----:B------:R-:W5:Y:S01]  /*134a0*/  LDL.LU.64 R24, [R1+0x188] ;  /* 0x0001880001187983 */ /* 0x000f620000300a00 */
[----:B------:R-:W-:Y:S01]  /*134b0*/  ISETP.GE.U32.AND P2, PT, R246, 0x7fffff7c, PT ;  /* 0x7fffff7cf600780c */ /* 0x000fe20003f46070 */
[----:B------:R-:W1:Y:S02]  /*134c0*/  LDC R239, c[0x0][0x3a0] ;  /* 0x0000e800ffef7b82 */ /* 0x000e640000000800 */
[----:B------:R4:W-:Y:S01]  /*134d0*/  STL.64 [R1+0x9d8], R10 ;  /* 0x0009d80a01007387 */ /* 0x0009e20000100a00 */
[----:B------:R-:W-:-:S03]  /*134e0*/  VIADD R246, R17, 0xffffffb7 ;  /* 0xffffffb711f67836 */ /* 0x000fc60000000000 */
[----:B------:R4:W-:Y:S01]  /*134f0*/  STL.64 [R1+0xa10], R14 ;  /* 0x000a100e01007387 */ /* 0x0009e20000100a00 */
[C---:B------:R-:W-:Y:S01]  /*13500*/  IMAD.WIDE R16, R247.reuse, 0x4, R26 ;  /* 0x00000004f7107825 */ /* 0x040fe200078e021a */
[----:B------:R-:W1:Y:S02]  /*13510*/  LDC R241, c[0x0][0x3a0] ;  /* 0x0000e800fff17b82 */ /* 0x000e640000000800 */
[----:B------:R-:W-:Y:S04]  /*13520*/  STL.64 [R1+0xa18], R8 ;  /* 0x000a180801007387 */ /* 0x000fe80000100a00 */
[----:B----4-:R-:W4:Y:S04]  /*13530*/  LDL.LU.64 R10, [R1+0x180] ;  /* 0x00018000010a7983 */ /* 0x010f280000300a00 */
[----:B------:R2:W-:Y:S01]  /*13540*/  STL.64 [R1+0xa20], R6 ;  /* 0x000a200601007387 */ /* 0x0005e20000100a00 */
[----:B------:R-:W-:-:S03]  /*13550*/  IMAD.WIDE R14, R247, 0x4, R28 ;  /* 0x00000004f70e7825 */ /* 0x000fc600078e021c */
[----:B------:R-:W-:Y:S04]  /*13560*/  LDGSTS.E [R2+0x8180], desc[UR28][R6.64], !P5 ;  /* 0x0818000006027fae */ /* 0x000fe8000e9a101c */
[----:B--2---:R-:W2:Y:S04]  /*13570*/  LDL.LU.64 R6, [R1+0x138] ;  /* 0x0001380001067983 */ /* 0x004ea80000300a00 */
[----:B------:R-:W-:Y:S04]  /*13580*/  STL.64 [R1+0x208], R18 ;  /* 0x0002081201007387 */ /* 0x000fe80000100a00 */
[----:B------:R-:W2:Y:S04]  /*13590*/  LDL.LU.64 R28, [R1+0x130] ;  /* 0x00013000011c7983 */ /* 0x000ea80000300a00 */
[----:B------:R1:W-:Y:S04]  /*135a0*/  STL.64 [R1+0x200], R16 ;  /* 0x0002001001007387 */ /* 0x0003e80000100a00 */
[----:B------:R-:W2:Y:S04]  /*135b0*/  LDL.LU.64 R26, [R1+0x128] ;  /* 0x00012800011a7983 */ /* 0x000ea80000300a00 */
[----:B------:R1:W-:Y:S04]  /*135c0*/  STL.64 [R1+0x490], R14 ;  /* 0x0004900e01007387 */ /* 0x0003e80000100a00 */
[----:B------:R-:W2:Y:S01]  /*135d0*/  LDL.LU.64 R8, [R1+0x120] ;  /* 0x0001200001087983 */ /* 0x000ea20000300a00 */
[----:B---3--:R-:W-:Y:S01]  /*135e0*/  IMAD.WIDE R12, R247, 0x4, R12 ;  /* 0x00000004f70c7825 */ /* 0x008fe200078e020c */
[----:B------:R-:W-:-:S02]  /*135f0*/  ISETP.GE.U32.AND P5, PT, R246, 0x7fffff78, PT ;  /* 0x7fffff78f600780c */ /* 0x000fc40003fa6070 */
[----:B------:R-:W-:Y:S01]  /*13600*/  LDGSTS.E [R2+0x8800], desc[UR28][R18.64], !P2 ;  /* 0x0880000012027fae */ /* 0x000fe2000d1a101c */
[----:B------:R-:W-:-:S03]  /*13610*/  VIADD R238, R248, 0xffffffb3 ;  /* 0xffffffb3f8ee7836 */ /* 0x000fc60000000000 */
[----:B------:R1:W-:Y:S04]  /*13620*/  LDGSTS.E [R2+0x8880], desc[UR28][R16.64], !P2 ;  /* 0x0888000010027fae */ /* 0x0003e8000d1a101c */
[----:B------:R3:W-:Y:S04]  /*13630*/  LDGSTS.E [R2+0x8900], desc[UR28][R14.64], !P2 ;  /* 0x089000000e027fae */ /* 0x0007e8000d1a101c */
[----:B------:R5:W-:Y:S01]  /*13640*/  STL.64 [R1+0x498], R12 ;  /* 0x0004980c01007387 */ /* 0x000be20000100a00 */
[----:B-1----:R-:W-:-:S03]  /*13650*/  IMAD.WIDE R16, R247, 0x4, R20 ;  /* 0x00000004f7107825 */ /* 0x002fc600078e0214 */
[----:B------:R5:W-:Y:S01]  /*13660*/  LDGSTS.E [R2+0x8980], desc[UR28][R12.64], !P2 ;  /* 0x089800000c027fae */ /* 0x000be2000d1a101c */
[C---:B---3--:R-:W-:Y:S01]  /*13670*/  IMAD.WIDE R14, R247.reuse, 0x4, R22 ;  /* 0x00000004f70e7825 */ /* 0x048fe200078e0216 */
[----:B------:R-:W-:Y:S02]  /*13680*/  ISETP.GE.U32.AND P2, PT, R238, 0x7fffff74, PT ;  /* 0x7fffff74ee00780c */ /* 0x000fe40003f46070 */
[----:B------:R-:W-:Y:S04]  /*13690*/  LDGSTS.E [R2+0x9000], desc[UR28][R16.64], !P5 ;  /* 0x0900000010027fae */ /* 0x000fe8000e9a101c */
[----:B------:R-:W-:Y:S01]  /*136a0*/  LDGSTS.E [R2+0x9080], desc[UR28][R14.64], !P5 ;  /* 0x090800000e027fae */ /* 0x000fe2000e9a101c */
[----:B-----5:R-:W-:-:S03]  /*136b0*/  IMAD.WIDE R12, R247, 0x4, R24 ;  /* 0x00000004f70c7825 */ /* 0x020fc600078e0218 */
[----:B------:R-:W3:Y:S04]  /*136c0*/  LDL.LU.64 R24, [R1+0xd8] ;  /* 0x0000d80001187983 */ /* 0x000ee80000300a00 */
[----:B------:R1:W-:Y:S04]  /*136d0*/  STL.64 [R1+0x500], R16 ;  /* 0x0005001001007387 */ /* 0x0003e80000100a00 */
[----:B------:R-:W5:Y:S04]  /*136e0*/  LDL.LU.64 R22, [R1+0xd0] ;  /* 0x0000d00001167983 */ /* 0x000f680000300a00 */
[----:B------:R1:W-:Y:S01]  /*136f0*/  STL.64 [R1+0x508], R14 ;  /* 0x0005080e01007387 */ /* 0x0003e20000100a00 */
[----:B----4-:R-:W-:-:S03]  /*13700*/  IMAD.WIDE R10, R247, 0x4, R10 ;  /* 0x00000004f70a7825 */ /* 0x010fc600078e020a */
[----:B------:R-:W4:Y:S04]  /*13710*/  LDL.LU.64 R20, [R1+0xc8] ;  /* 0x0000c80001147983 */ /* 0x000f280000300a00 */
[----:B------:R1:W-:Y:S04]  /*13720*/  STL.64 [R1+0x570], R12 ;  /* 0x0005700c01007387 */ /* 0x0003e80000100a00 */
[----:B------:R-:W4:Y:S04]  /*13730*/  LDL.LU.64 R18, [R1+0xc0] ;  /* 0x0000c00001127983 */ /* 0x000f280000300a00 */
[----:B------:R2:W-:Y:S04]  /*13740*/  STL.64 [R1+0x578], R10 ;  /* 0x0005780a01007387 */ /* 0x0005e80000100a00 */
[----:B-1----:R-:W4:Y:S01]  /*13750*/  LDL.LU.64 R16, [R1+0x78] ;  /* 0x0000780001107983 */ /* 0x002f220000300a00 */
[----:B--2---:R-:W-:-:S03]  /*13760*/  IMAD.WIDE R6, R247, 0x4, R6 ;  /* 0x00000004f7067825 */ /* 0x004fc600078e0206 */
[----:B------:R-:W-:Y:S04]  /*13770*/  LDGSTS.E [R2+0x9100], desc[UR28][R12.64], !P5 ;  /* 0x091000000c027fae */ /* 0x000fe8000e9a101c */
[----:B------:R-:W2:Y:S01]  /*13780*/  LDL.LU.64 R14, [R1+0x70] ;  /* 0x00007000010e7983 */ /* 0x000ea20000300a00 */
[----:B------:R-:W-:-:S03]  /*13790*/  IMAD.WIDE R28, R247, 0x4, R28 ;  /* 0x00000004f71c7825 */ /* 0x000fc600078e021c */
[----:B------:R-:W-:Y:S04]  /*137a0*/  LDGSTS.E [R2+0x9180], desc[UR28][R10.64], !P5 ;  /* 0x091800000a027fae */ /* 0x000fe8000e9a101c */
[----:B------:R-:W2:Y:S01]  /*137b0*/  LDL.LU.64 R12, [R1+0x68] ;  /* 0x00006800010c7983 */ /* 0x000ea20000300a00 */
[----:B------:R-:W-:-:S03]  /*137c0*/  IMAD.WIDE R26, R247, 0x4, R26 ;  /* 0x00000004f71a7825 */ /* 0x000fc600078e021a */
[----:B------:R-:W-:Y:S04]  /*137d0*/  LDGSTS.E [R2+0x9800], desc[UR28][R6.64], !P2 ;  /* 0x0980000006027fae */ /* 0x000fe8000d1a101c */
[----:B------:R-:W2:Y:S01]  /*137e0*/  LDL.LU.64 R10, [R1+0x60] ;  /* 0x00006000010a7983 */ /* 0x000ea20000300a00 */
[----:B------:R-:W-:-:S03]  /*137f0*/  IMAD.WIDE R242, R247, 0x4, R8 ;  /* 0x00000004f7f27825 */ /* 0x000fc600078e0208 */
[----:B------:R1:W-:Y:S04]  /*13800*/  STL.64 [R1+0x580], R6 ;  /* 0x0005800601007387 */ /* 0x0003e80000100a00 */
[----:B------:R1:W-:Y:S04]  /*13810*/  STL.64 [R1+0x588], R28 ;  /* 0x0005881c01007387 */ /* 0x0003e80000100a00 */
[----:B------:R1:W-:Y:S04]  /*13820*/  STL.64 [R1+0x5a0], R26 ;  /* 0x0005a01a01007387 */ /* 0x0003e80000100a00 */
[----:B-1----:R-:W2:Y:S04]  /*13830*/  LDL.LU.64 R6, [R1+0x18] ;  /* 0x0000180001067983 */ /* 0x002ea80000300a00 */
[----:B------:R1:W-:Y:S04]  /*13840*/  STL.64 [R1+0x5b8], R242 ;  /* 0x0005b8f201007387 */ /* 0x0003e80000100a00 */
[----:B------:R-:W2:Y:S04]  /*13850*/  LDL.LU.64 R8, [R1+0x10] ;  /* 0x0000100001087983 */ /* 0x000ea80000300a00 */
[----:B------:R-:W2:Y:S04]  /*13860*/  LDL.LU.64 R248, [R1+0x8] ;  /* 0x0000080001f87983 */ /* 0x000ea80000300a00 */
[----:B------:R-:W2:Y:S01]  /*13870*/  LDL.LU.64 R244, [R1] ;  /* 0x0000000001f47983 */ /* 0x000ea20000300a00 */
[----:B------:R-:W-:-:S02]  /*13880*/  ISETP.GE.U32.AND P3, PT, R251, 0x7fffff7d, PT ;  /* 0x7fffff7dfb00780c */ /* 0x000fc40003f66070 */
[----:B------:R-:W1:Y:S01]  /*13890*/  LDC R251, c[0x0][0x3a0] ;  /* 0x0000e800fffb7b82 */ /* 0x000e620000000800 */
[----:B------:R-:W-:Y:S04]  /*138a0*/  LDGSTS.E [R2+0x9880], desc[UR28][R28.64], !P2 ;  /* 0x098800001c027fae */ /* 0x000fe8000d1a101c */
[----:B------:R-:W-:Y:S04]  /*138b0*/  LDGSTS.E [R2+0x9900], desc[UR28][R26.64], !P2 ;  /* 0x099000001a027fae */ /* 0x000fe8000d1a101c */
[----:B------:R1:W-:Y:S04]  /*138c0*/  LDGSTS.E [R2+0x9980], desc[UR28][R242.64], !P2 ;  /* 0x09980000f2027fae */ /* 0x0003e8000d1a101c */
[----:B------:R-:W2:Y:S04]  /*138d0*/  LDL.LU.64 R28, [R1+0x1ad0] ;  /* 0x001ad000011c7983 */ /* 0x000ea80000300a00 */
[----:B------:R-:W2:Y:S01]  /*138e0*/  LDL.LU.64 R26, [R1+0x1ac8] ;  /* 0x001ac800011a7983 */ /* 0x000ea20000300a00 */
[----:B-1----:R-:W1:Y:S01]  /*138f0*/  LDC R242, c[0x0][0x3a0] ;  /* 0x0000e800fff27b82 */ /* 0x002e620000000800 */
[----:B------:R-:W-:-:S04]  /*13900*/  IADD3 R238, PT, PT, R251, -0x51, RZ ;  /* 0xffffffaffbee7810 */ /* 0x000fc80007ffe0ff */
[----:B------:R-:W-:Y:S01]  /*13910*/  ISETP.GE.U32.AND P5, PT, R238, 0x7fffff70, PT ;  /* 0x7fffff70ee00780c */ /* 0x000fe20003fa6070 */
[----:B------:R-:W-:Y:S02]  /*13920*/  VIADD R238, R240, 0xffffffab ;  /* 0xffffffabf0ee7836 */ /* 0x000fe40000000000 */
[----:B------:R-:W1:Y:S03]  /*13930*/  LDC R240, c[0x0][0x3a0] ;  /* 0x0000e800fff07b82 */ /* 0x000e660000000800 */
[----:B------:R-:W-:Y:S01]  /*13940*/  ISETP.GE.U32.AND P2, PT, R238, 0x7fffff6c, PT ;  /* 0x7fffff6cee00780c */ /* 0x000fe20003f46070 */
[----:B------:R-:W-:-:S04]  /*13950*/  VIADD R238, R239, 0xffffffa7 ;  /* 0xffffffa7efee7836 */ /* 0x000fc80000000000 */
[----:B------:R-:W1:Y:S01]  /*13960*/  LDC R239, c[0x0][0x3a0] ;  /* 0x0000e800ffef7b82 */ /* 0x000e620000000800 */
        /* <DEDUP_REMOVED lines=19> */
[----:B---3--:R-:W-:-:S05]  /*13aa0*/  IMAD.WIDE R24, R247, 0x4, R24 ;  /* 0x00000004f7187825 */ /* 0x008fca00078e0218 */
[----:B------:R-:W-:Y:S01]  /*13ab0*/  LDGSTS.E [R2+0xa000], desc[UR28][R24.64], !P5 ;  /* 0x0a00000018027fae */ /* 0x000fe2000e9a101c */
[----:B-----5:R-:W-:-:S05]  /*13ac0*/  IMAD.WIDE R22, R247, 0x4, R22 ;  /* 0x00000004f7167825 */ /* 0x020fca00078e0216 */
[----:B------:R-:W-:Y:S01]  /*13ad0*/  LDGSTS.E [R2+0xa080], desc[UR28][R22.64], !P5 ;  /* 0x0a08000016027fae */ /* 0x000fe2000e9a101c */
[----:B----4-:R-:W-:-:S05]  /*13ae0*/  IMAD.WIDE R20, R247, 0x4, R20 ;  /* 0x00000004f7147825 */ /* 0x010fca00078e0214 */
[----:B------:R-:W-:Y:S01]  /*13af0*/  LDGSTS.E [R2+0xa100], desc[UR28][R20.64], !P5 ;  /* 0x0a10000014027fae */ /* 0x000fe2000e9a101c */
[----:B------:R-:W-:-:S03]  /*13b00*/  IMAD.WIDE R18, R247, 0x4, R18 ;  /* 0x00000004f7127825 */ /* 0x000fc600078e0212 */
[----:B------:R3:W-:Y:S04]  /*13b10*/  STL.64 [R1+0x5d0], R24 ;  /* 0x0005d01801007387 */ /* 0x0007e80000100a00 */
[----:B------:R-:W-:Y:S01]  /*13b20*/  LDGSTS.E [R2+0xa180], desc[UR28][R18.64], !P5 ;  /* 0x0a18000012027fae */ /* 0x000fe2000e9a101c */
[----:B------:R-:W-:Y:S01]  /*13b30*/  IMAD.WIDE R16, R247, 0x4, R16 ;  /* 0x00000004f7107825 */ /* 0x000fe200078e0210 */
[----:B------:R-:W-:Y:S02]  /*13b40*/  ISETP.GE.U32.AND P5, PT, R238, 0x7fffff68, PT ;  /* 0x7fffff68ee00780c */ /* 0x000fe40003fa6070 */
[----:B------:R-:W-:Y:S02]  /*13b50*/  IADD3 R238, PT, PT, R241, -0x5d, RZ ;  /* 0xffffffa3f1ee7810 */ /* 0x000fe40007ffe0ff */
[----:B------:R-:W-:Y:S01]  /*13b60*/  LDGSTS.E [R2+0xa800], desc[UR28][R16.64], !P2 ;  /* 0x0a80000010027fae */ /* 0x000fe2000d1a101c */
[----:B--2---:R-:W-:-:S03]  /*13b70*/  IMAD.WIDE R14, R247, 0x4, R14 ;  /* 0x00000004f70e7825 */ /* 0x004fc600078e020e */
[----:B------:R2:W-:Y:S04]  /*13b80*/  STL.64 [R1+0x658], R22 ;  /* 0x0006581601007387 */ /* 0x0005e80000100a00 */
[----:B------:R-:W-:Y:S01]  /*13b90*/  LDGSTS.E [R2+0xa880], desc[UR28][R14.64], !P2 ;  /* 0x0a8800000e027fae */ /* 0x000fe2000d1a101c */
[----:B------:R-:W-:-:S03]  /*13ba0*/  IMAD.WIDE R12, R247, 0x4, R12 ;  /* 0x00000004f70c7825 */ /* 0x000fc600078e020c */
[----:B---3--:R-:W3:Y:S04]  /*13bb0*/  LDL.LU.64 R24, [R1+0x1ac0] ;  /* 0x001ac00001187983 */ /* 0x008ee80000300a00 */
[----:B------:R-:W-:Y:S01]  /*13bc0*/  LDGSTS.E [R2+0xa900], desc[UR28][R12.64], !P2 ;  /* 0x0a9000000c027fae */ /* 0x000fe2000d1a101c */
[----:B------:R-:W-:-:S03]  /*13bd0*/  IMAD.WIDE R10, R247, 0x4, R10 ;  /* 0x00000004f70a7825 */ /* 0x000fc600078e020a */
[----:B------:R4:W-:Y:S04]  /*13be0*/  STL.64 [R1+0x920], R20 ;  /* 0x0009201401007387 */ /* 0x0009e80000100a00 */
[----:B------:R-:W-:Y:S01]  /*13bf0*/  LDGSTS.E [R2+0xa980], desc[UR28][R10.64], !P2 ;  /* 0x0a9800000a027fae */ /* 0x000fe2000d1a101c */
[----:B------:R-:W-:Y:S01]  /*13c00*/  ISETP.GE.U32.AND P2, PT, R238, 0x7fffff64, PT ;  /* 0x7fffff64ee00780c */ /* 0x000fe20003f46070 */
[----:B-1----:R-:W-:Y:S02]  /*13c10*/  VIADD R238, R242, 0xffffff9f ;  /* 0xffffff9ff2ee7836 */ /* 0x002fe40000000000 */
[----:B--2---:R-:W2:Y:S04]  /*13c20*/  LDL.LU.64 R22, [R1+0x1ab8] ;  /* 0x001ab80001167983 */ /* 0x004ea80000300a00 */
[----:B------:R1:W-:Y:S01]  /*13c30*/  STL.64 [R1+0x938], R18 ;  /* 0x0009381201007387 */ /* 0x0003e20000100a00 */
[----:B------:R-:W-:-:S03]  /*13c40*/  IMAD.WIDE R6, R247, 0x4, R6 ;  /* 0x00000004f7067825 */ /* 0x000fc600078e0206 */
[----:B----4-:R-:W4:Y:S04]  /*13c50*/  LDL.LU.64 R20, [R1+0x1ab0] ;  /* 0x001ab00001147983 */ /* 0x010f280000300a00 */
[----:B------:R-:W-:Y:S01]  /*13c60*/  LDGSTS.E [R2+0xb000], desc[UR28][R6.64], !P5 ;  /* 0x0b00000006027fae */ /* 0x000fe2000e9a101c */
[----:B------:R-:W-:-:S03]  /*13c70*/  IMAD.WIDE R8, R247, 0x4, R8 ;  /* 0x00000004f7087825 */ /* 0x000fc600078e0208 */
[----:B-1----:R-:W5:Y:S01]  /*13c80*/  LDL.LU.64 R18, [R1+0x1aa8] ;  /* 0x001aa80001127983 */ /* 0x002f620000300a00 */
[----:B------:R-:W-:Y:S01]  /*13c90*/  IMAD.MOV.U32 R242, RZ, RZ, R8 ;  /* 0x000000fffff27224 */ /* 0x000fe200078e0008 */
[----:B------:R-:W-:Y:S02]  /*13ca0*/  MOV R243, R9 ;  /* 0x0000000900f37202 */ /* 0x000fe40000000f00 */
[----:B------:R1:W-:Y:S01]  /*13cb0*/  STL.64 [R1+0x950], R16 ;  /* 0x0009501001007387 */ /* 0x0003e20000100a00 */
[----:B------:R-:W-:-:S03]  /*13cc0*/  IMAD.WIDE R248, R247, 0x4, R248 ;  /* 0x00000004f7f87825 */ /* 0x000fc600078e02f8 */
[----:B------:R1:W-:Y:S01]  /*13cd0*/  STL.64 [R1+0x968], R14 ;  /* 0x0009680e01007387 */ /* 0x0003e20000100a00 */
[----:B------:R-:W-:-:S03]  /*13ce0*/  IMAD.WIDE R244, R247, 0x4, R244 ;  /* 0x00000004f7f47825 */ /* 0x000fc600078e02f4 */
[----:B------:R1:W-:Y:S04]  /*13cf0*/  LDGSTS.E [R2+0xb080], desc[UR28][R242.64], !P5 ;  /* 0x0b080000f2027fae */ /* 0x0003e8000e9a101c */
[----:B-1----:R-:W2:Y:S04]  /*13d00*/  LDL.LU.64 R16, [R1+0x1aa0] ;  /* 0x001aa00001107983 */ /* 0x002ea80000300a00 */
[----:B------:R1:W-:Y:S04]  /*13d10*/  STL.64 [R1+0x988], R12 ;  /* 0x0009880c01007387 */ /* 0x0003e80000100a00 */
[----:B------:R-:W2:Y:S01]  /*13d20*/  LDL.LU.64 R14, [R1+0x1a98] ;  /* 0x001a9800010e7983 */ /* 0x000ea20000300a00 */
[----:B------:R-:W-:-:S03]  /*13d30*/  IMAD.WIDE R242, R247, 0x4, R230 ;  /* 0x00000004f7f27825 */ /* 0x000fc600078e02e6 */
[----:B------:R1:W-:Y:S01]  /*13d40*/  STL.64 [R1+0x9a0], R10 ;  /* 0x0009a00a01007387 */ /* 0x0003e20000100a00 */
[----:B------:R-:W-:-:S03]  /*13d50*/  VIADD R230, R240, 0xffffff9b ;  /* 0xffffff9bf0e67836 */ /* 0x000fc60000000000 */
[----:B------:R-:W-:Y:S04]  /*13d60*/  LDGSTS.E [R2+0xb100], desc[UR28][R248.64], !P5 ;  /* 0x0b100000f8027fae */ /* 0x000fe8000e9a101c */
[----:B-1----:R-:W2:Y:S04]  /*13d70*/  LDL.LU.64 R12, [R1+0x1a90] ;  /* 0x001a9000010c7983 */ /* 0x002ea80000300a00 */
[----:B------:R-:W-:Y:S01]  /*13d80*/  LDGSTS.E [R2+0xb180], desc[UR28][R244.64], !P5 ;  /* 0x0b180000f4027fae */ /* 0x000fe2000e9a101c */
[----:B------:R-:W-:Y:S02]  /*13d90*/  ISETP.GE.U32.AND P5, PT, R238, 0x7fffff60, PT ;  /* 0x7fffff60ee00780c */ /* 0x000fe40003fa6070 */
[----:B------:R-:W1:Y:S01]  /*13da0*/  LDC R238, c[0x0][0x3a0] ;  /* 0x0000e800ffee7b82 */ /* 0x000e620000000800 */
[----:B------:R-:W2:Y:S04]  /*13db0*/  LDL.LU.64 R10, [R1+0x1a88] ;  /* 0x001a8800010a7983 */ /* 0x000ea80000300a00 */
[----:B------:R-:W-:Y:S04]  /*13dc0*/  LDGSTS.E [R2+0xb800], desc[UR28][R236.64], !P2 ;  /* 0x0b800000ec027fae */ /* 0x000fe8000d1a101c */
[----:B------:R-:W-:Y:S04]  /*13dd0*/  STL.64 [R1+0x9b8], R6 ;  /* 0x0009b80601007387 */ /* 0x000fe80000100a00 */
[----:B------:R-:W-:Y:S04]  /*13de0*/  LDGSTS.E [R2+0xb880], desc[UR28][R234.64], !P2 ;  /* 0x0b880000ea027fae */ /* 0x000fe8000d1a101c */
[----:B------:R1:W-:Y:S04]  /*13df0*/  STL.64 [R1+0x9d0], R8 ;  /* 0x0009d00801007387 */ /* 0x0003e80000100a00 */
[----:B------:R1:W-:Y:S04]  /*13e00*/  LDGSTS.E [R2+0xb900], desc[UR28][R232.64], !P2 ;  /* 0x0b900000e8027fae */ /* 0x0003e8000d1a101c */
[----:B------:R-:W-:Y:S01]  /*13e10*/  LDGSTS.E [R2+0xb980], desc[UR28][R242.64], !P2 ;  /* 0x0b980000f2027fae */ /* 0x000fe2000d1a101c */
[----:B------:R-:W-:-:S02]  /*13e20*/  ISETP.GE.U32.AND P2, PT, R230, 0x7fffff5c, PT ;  /* 0x7fffff5ce600780c */ /* 0x000fc40003f46070 */
[----:B------:R-:W1:Y:S02]  /*13e30*/  LDC R230, c[0x0][0x3a0] ;  /* 0x0000e800ffe67b82 */ /* 0x000e640000000800 */
[----:B-1----:R-:W2:Y:S04]  /*13e40*/  LDL.LU.64 R8, [R1+0x1a80] ;  /* 0x001a800001087983 */ /* 0x002ea80000300a00 */
[----:B------:R-:W2:Y:S04]  /*13e50*/  LDL.LU.64 R6, [R1+0x1a78] ;  /* 0x001a780001067983 */ /* 0x000ea80000300a00 */
[----:B------:R1:W-:Y:S04]  /*13e60*/  STL.64 [R1+0x9f0], R248 ;  /* 0x0009f0f801007387 */ /* 0x0003e80000100a00 */
[----:B------:R-:W-:Y:S04]  /*13e70*/  STL.64 [R1+0xa08], R244 ;  /* 0x000a08f401007387 */ /* 0x000fe80000100a00 */
[----:B------:R-:W-:Y:S04]  /*13e80*/  LDGSTS.E [R2+0xc000], desc[UR28][R228.64], !P5 ;  /* 0x0c000000e4027fae */ /* 0x000fe8000e9a101c */
[----:B-1----:R-:W2:Y:S04]  /*13e90*/  LDL.LU.64 R248, [R1+0x1a70] ;  /* 0x001a700001f87983 */ /* 0x002ea80000300a00 */
[----:B------:R-:W-:Y:S04]  /*13ea0*/  STL.64 [R1+0xa38], R236 ;  /* 0x000a38ec01007387 */ /* 0x000fe80000100a00 */
[----:B------:R-:W-:Y:S04]  /*13eb0*/  STL.64 [R1+0xb08], R234 ;  /* 0x000b08ea01007387 */ /* 0x000fe80000100a00 */
[----:B------:R1:W-:Y:S04]  /*13ec0*/  STL.64 [R1+0xb10], R232 ;  /* 0x000b10e801007387 */ /* 0x0003e80000100a00 */
[----:B------:R-:W-:Y:S04]  /*13ed0*/  LDGSTS.E [R2+0xc080], desc[UR28][R226.64], !P5 ;  /* 0x0c080000e2027fae */ /* 0x000fe8000e9a101c */
[----:B------:R1:W-:Y:S02]  /*13ee0*/  LDGSTS.E [R2+0xc100], desc[UR28][R224.64], !P5 ;  /* 0x0c100000e0027fae */ /* 0x0003e4000e9a101c */
[----:B-1----:R-:W-:-:S04]  /*13ef0*/  IMAD.WIDE R232, R247, 0x4, R222 ;  /* 0x00000004f7e87825 */ /* 0x002fc800078e02de */
[----:B------:R-:W-:Y:S01]  /*13f00*/  VIADD R222, R239, 0xffffff97 ;  /* 0xffffff97efde7836 */ /* 0x000fe20000000000 */
[----:B------:R-:W-:Y:S04]  /*13f10*/  LDGSTS.E [R2+0xc180], desc[UR28][R232.64], !P5 ;  /* 0x0c180000e8027fae */ /* 0x000fe8000e9a101c */
[----:B------:R-:W-:Y:S01]  /*13f20*/  ISETP.GE.U32.AND P5, PT, R222, 0x7fffff58, PT ;  /* 0x7fffff58de00780c */ /* 0x000fe20003fa6070 */
[----:B------:R-:W-:Y:S01]  /*13f30*/  STL.64 [R1+0xb18], R242 ;  /* 0x000b18f201007387 */ /* 0x000fe20000100a00 */
[----:B------:R-:W1:Y:S03]  /*13f40*/  LDC R222, c[0x0][0x3a0] ;  /* 0x0000e800ffde7b82 */ /* 0x000e660000000800 */
[----:B------:R-:W-:Y:S04]  /*13f50*/  STL.64 [R1+0xb80], R228 ;  /* 0x000b80e401007387 */ /* 0x000fe80000100a00 */
[----:B------:R-:W-:Y:S04]  /*13f60*/  STL.64 [R1+0xb88], R226 ;  /* 0x000b88e201007387 */ /* 0x000fe80000100a00 */
[----:B------:R1:W-:Y:S04]  /*13f70*/  STL.64 [R1+0xb90], R224 ;  /* 0x000b90e001007387 */ /* 0x0003e80000100a00 */
[----:B------:R-:W-:Y:S04]  /*13f80*/  STL.64 [R1+0xb98], R232 ;  /* 0x000b98e801007387 */ /* 0x000fe80000100a00 */
[----:B------:R-:W-:Y:S01]  /*13f90*/  STL.64 [R1+0xc00], R220 ;  /* 0x000c00dc01007387 */ /* 0x000fe20000100a00 */
[----:B-1----:R-:W-:-:S03]  /*13fa0*/  IMAD.WIDE R224, R247, 0x4, R214 ;  /* 0x00000004f7e07825 */ /* 0x002fc600078e02d6 */
[----:B------:R-:W-:Y:S01]  /*13fb0*/  LDGSTS.E [R2+0xc800], desc[UR28][R220.64], !P2 ;  /* 0x0c800000dc027fae */ /* 0x000fe2000d1a101c */
[----:B------:R-:W-:-:S03]  /*13fc0*/  IADD3 R214, PT, PT, R238, -0x6d, RZ ;  /* 0xffffff93eed67810 */ /* 0x000fc60007ffe0ff */
[----:B------:R-:W-:Y:S04]  /*13fd0*/  STL.64 [R1+0xc08], R218 ;  /* 0x000c08da01007387 */ /* 0x000fe80000100a00 */
[----:B------:R-:W-:Y:S04]  /*13fe0*/  LDGSTS.E [R2+0xc880], desc[UR28][R218.64], !P2 ;  /* 0x0c880000da027fae */ /* 0x000fe8000d1a101c */
[----:B------:R1:W-:Y:S04]  /*13ff0*/  STL.64 [R1+0xc10], R216 ;  /* 0x000c10d801007387 */ /* 0x0003e80000100a00 */
[----:B------:R1:W-:Y:S04]  /*14000*/  LDGSTS.E [R2+0xc900], desc[UR28][R216.64], !P2 ;  /* 0x0c900000d8027fae */ /* 0x0003e8000d1a101c */
[----:B------:R-:W-:Y:S01]  /*14010*/  LDGSTS.E [R2+0xc980], desc[UR28][R224.64], !P2 ;  /* 0x0c980000e0027fae */ /* 0x000fe2000d1a101c */
[----:B------:R-:W-:-:S02]  /*14020*/  ISETP.GE.U32.AND P2, PT, R214, 0x7fffff54, PT ;  /* 0x7fffff54d600780c */ /* 0x000fc40003f46070 */
[----:B------:R-:W3:Y:S01]  /*14030*/  LDC R214, c[0x0][0x3a0] ;  /* 0x0000e800ffd67b82 */ /* 0x000ee20000000800 */
[----:B------:R-:W-:Y:S01]  /*14040*/  LDGSTS.E [R2+0xd000], desc[UR28][R212.64], !P5 ;  /* 0x0d000000d4027fae */ /* 0x000fe2000e9a101c */
[----:B-1----:R-:W-:-:S03]  /*14050*/  IMAD.WIDE R216, R247, 0x4, R206 ;  /* 0x00000004f7d87825 */ /* 0x002fc600078e02ce */
[----:B------:R-:W-:Y:S01]  /*14060*/  LDGSTS.E [R2+0xd080], desc[UR28][R210.64], !P5 ;  /* 0x0d080000d2027fae */ /* 0x000fe2000e9a101c */
[----:B------:R-:W-:-:S03]  /*14070*/  VIADD R206, R230, 0xffffff8f ;  /* 0xffffff8fe6ce7836 */ /* 0x000fc60000000000 */
[----:B------:R1:W-:Y:S04]  /*14080*/  LDGSTS.E [R2+0xd100], desc[UR28][R208.64], !P5 ;  /* 0x0d100000d0027fae */ /* 0x0003e8000e9a101c */
[----:B------:R-:W-:Y:S01]  /*14090*/  LDGSTS.E [R2+0xd180], desc[UR28][R216.64], !P5 ;  /* 0x0d180000d8027fae */ /* 0x000fe2000e9a101c */
[----:B------:R-:W-:Y:S02]  /*140a0*/  ISETP.GE.U32.AND P5, PT, R206, 0x7fffff50, PT ;  /* 0x7fffff50ce00780c */ /* 0x000fe40003fa6070 */
[----:B------:R-:W3:Y:S01]  /*140b0*/  LDC R206, c[0x0][0x3a0] ;  /* 0x0000e800ffce7b82 */ /* 0x000ee20000000800 */
[----:B------:R-:W-:Y:S04]  /*140c0*/  STL.64 [R1+0xc18], R224 ;  /* 0x000c18e001007387 */ /* 0x000fe80000100a00 */
[----:B------:R-:W-:Y:S04]  /*140d0*/  STL.64 [R1+0xc80], R212 ;  /* 0x000c80d401007387 */ /* 0x000fe80000100a00 */
[----:B------:R-:W-:Y:S04]  /*140e0*/  STL.64 [R1+0xc88], R210 ;  /* 0x000c88d201007387 */ /* 0x000fe80000100a00 */
[----:B------:R1:W-:Y:S04]  /*140f0*/  STL.64 [R1+0xc90], R208 ;  /* 0x000c90d001007387 */ /* 0x0003e80000100a00 */
[----:B------:R-:W-:Y:S04]  /*14100*/  STL.64 [R1+0xc98], R216 ;  /* 0x000c98d801007387 */ /* 0x000fe80000100a00 */
[----:B------:R-:W-:Y:S01]  /*14110*/  STL.64 [R1+0xd00], R204 ;  /* 0x000d00cc01007387 */ /* 0x000fe20000100a00 */
[----:B-1----:R-:W-:-:S03]  /*14120*/  IMAD.WIDE R208, R247, 0x4, R198 ;  /* 0x00000004f7d07825 */ /* 0x002fc600078e02c6 */
[----:B------:R-:W-:Y:S04]  /*14130*/  LDGSTS.E [R2+0xd800], desc[UR28][R204.64], !P2 ;  /* 0x0d800000cc027fae */ /* 0x000fe8000d1a101c */
[----:B------:R-:W-:Y:S04]  /*14140*/  STL.64 [R1+0xd08], R202 ;  /* 0x000d08ca01007387 */ /* 0x000fe80000100a00 */
[----:B------:R-:W-:Y:S04]  /*14150*/  LDGSTS.E [R2+0xd880], desc[UR28][R202.64], !P2 ;  /* 0x0d880000ca027fae */ /* 0x000fe8000d1a101c */
[----:B------:R1:W-:Y:S04]  /*14160*/  STL.64 [R1+0xd10], R200 ;  /* 0x000d10c801007387 */ /* 0x0003e80000100a00 */
[----:B------:R1:W-:Y:S04]  /*14170*/  LDGSTS.E [R2+0xd900], desc[UR28][R200.64], !P2 ;  /* 0x0d900000c8027fae */ /* 0x0003e8000d1a101c */
[----:B------:R-:W-:Y:S04]  /*14180*/  STL.64 [R1+0xd18], R208 ;  /* 0x000d18d001007387 */ /* 0x000fe80000100a00 */
[----:B------:R-:W-:Y:S01]  /*14190*/  LDGSTS.E [R2+0xd980], desc[UR28][R208.64], !P2 ;  /* 0x0d980000d0027fae */ /* 0x000fe2000d1a101c */
[----:B-1----:R-:W-:-:S03]  /*141a0*/  IMAD.WIDE R200, R247, 0x4, R190 ;  /* 0x00000004f7c87825 */ /* 0x002fc600078e02be */
[----:B------:R-:W-:Y:S04]  /*141b0*/  STL.64 [R1+0xd80], R196 ;  /* 0x000d80c401007387 */ /* 0x000fe80000100a00 */
[----:B------:R-:W-:Y:S04]  /*141c0*/  LDGSTS.E [R2+0xe000], desc[UR28][R196.64], !P5 ;  /* 0x0e000000c4027fae */ /* 0x000fe8000e9a101c */
[----:B------:R-:W-:Y:S04]  /*141d0*/  STL.64 [R1+0xd88], R194 ;  /* 0x000d88c201007387 */ /* 0x000fe80000100a00 */
[----:B------:R-:W-:Y:S04]  /*141e0*/  LDGSTS.E [R2+0xe080], desc[UR28][R194.64], !P5 ;  /* 0x0e080000c2027fae */ /* 0x000fe8000e9a101c */
[----:B------:R1:W-:Y:S04]  /*141f0*/  STL.64 [R1+0xd90], R192 ;  /* 0x000d90c001007387 */ /* 0x0003e80000100a00 */
[----:B------:R1:W-:Y:S04]  /*14200*/  LDGSTS.E [R2+0xe100], desc[UR28][R192.64], !P5 ;  /* 0x0e100000c0027fae */ /* 0x0003e8000e9a101c */
[----:B------:R-:W-:Y:S04]  /*14210*/  STL.64 [R1+0xd98], R200 ;  /* 0x000d98c801007387 */ /* 0x000fe80000100a00 */
[----:B------:R-:W-:Y:S01]  /*14220*/  STL.64 [R1+0xe00], R188 ;  /* 0x000e00bc01007387 */ /* 0x000fe20000100a00 */
[----:B-1----:R-:W-:-:S03]  /*14230*/  IMAD.WIDE R192, R247, 0x4, R182 ;  /* 0x00000004f7c07825 */ /* 0x002fc600078e02b6 */
[----:B------:R-:W-:Y:S04]  /*14240*/  STL.64 [R1+0xe08], R186 ;  /* 0x000e08ba01007387 */ /* 0x000fe80000100a00 */
[----:B------:R1:W-:Y:S04]  /*14250*/  STL.64 [R1+0xe10], R184 ;  /* 0x000e10b801007387 */ /* 0x0003e80000100a00 */
[----:B------:R-:W-:Y:S04]  /*14260*/  STL.64 [R1+0xe18], R192 ;  /* 0x000e18c001007387 */ /* 0x000fe80000100a00 */
[----:B------:R-:W2:Y:S04]  /*14270*/  LDL.LU.64 R236, [R1+0x268] ;  /* 0x0002680001ec7983 */ /* 0x000ea80000300a00 */
[----:B------:R-:W4:Y:S04]  /*14280*/  LDL.LU.64 R242, [R1+0x260] ;  /* 0x0002600001f27983 */ /* 0x000f280000300a00 */
[----:B------:R-:W5:Y:S01]  /*14290*/  LDL.LU.64 R244, [R1+0x258] ;  /* 0x0002580001f47983 */ /* 0x000f620000300a00 */
[----:B------:R-:W-:Y:S01]  /*142a0*/  VIADD R198, R222, 0xffffff8b ;  /* 0xffffff8bdec67836 */ /* 0x000fe20000000000 */
[----:B---3--:R-:W-:-:S02]  /*142b0*/  IADD3 R190, PT, PT, R214, -0x79, RZ ;  /* 0xffffff87d6be7810 */ /* 0x008fc40007ffe0ff */
[----:B------:R-:W-:Y:S02]  /*142c0*/  LDGSTS.E [R2+0xe180], desc[UR28][R200.64], !P5 ;  /* 0x0e180000c8027fae */ /* 0x000fe4000e9a101c */
[----:B------:R-:W-:Y:S01]  /*142d0*/  ISETP.GE.U32.AND P2, PT, R198, 0x7fffff4c, PT ;  /* 0x7fffff4cc600780c */ /* 0x000fe20003f46070 */
[----:B------:R-:W-:Y:S01]  /*142e0*/  VIADD R182, R206, 0xffffff83 ;  /* 0xffffff83ceb67836 */ /* 0x000fe20000000000 */
[----:B------:R-:W-:Y:S01]  /*142f0*/  ISETP.GE.U32.AND P5, PT, R190, 0x7fffff48, PT ;  /* 0x7fffff48be00780c */ /* 0x000fe20003fa6070 */
[C---:B------:R-:W-:Y:S01]  /*14300*/  IMAD.WIDE R180, R247.reuse, 0x4, R180 ;  /* 0x00000004f7b47825 */ /* 0x040fe200078e02b4 */
[----:B------:R-:W3:Y:S03]  /*14310*/  LDC R198, c[0x0][0x3a0] ;  /* 0x0000e800ffc67b82 */ /* 0x000ee60000000800 */
[----:B------:R-:W-:-:S06]  /*14320*/  IMAD.WIDE R178, R247, 0x4, R178 ;  /* 0x00000004f7b27825 */ /* 0x000fcc00078e02b2 */
[----:B------:R-:W-:Y:S01]  /*14330*/  LDGSTS.E [R2+0xe800], desc[UR28][R188.64], !P2 ;  /* 0x0e800000bc027fae */ /* 0x000fe2000d1a101c */
[C---:B------:R-:W-:Y:S01]  /*14340*/  IMAD.WIDE R176, R247.reuse, 0x4, R176 ;  /* 0x00000004f7b07825 */ /* 0x040fe200078e02b0 */
[----:B------:R-:W2:Y:S02]  /*14350*/  LDC R190, c[0x0][0x3a0] ;  /* 0x0000e800ffbe7b82 */ /* 0x000ea40000000800 */
[----:B------:R-:W-:Y:S04]  /*14360*/  LDGSTS.E [R2+0xe880], desc[UR28][R186.64], !P2 ;  /* 0x0e880000ba027fae */ /* 0x000fe8000d1a101c */
[----:B------:R1:W-:Y:S04]  /*14370*/  LDGSTS.E [R2+0xe900], desc[UR28][R184.64], !P2 ;  /* 0x0e900000b8027fae */ /* 0x0003e8000d1a101c */
[----:B------:R-:W-:Y:S01]  /*14380*/  LDGSTS.E [R2+0xe980], desc[UR28][R192.64], !P2 ;  /* 0x0e980000c0027fae */ /* 0x000fe2000d1a101c */
[----:B------:R-:W-:Y:S01]  /*14390*/  ISETP.GE.U32.AND P2, PT, R182, 0x7fffff44, PT ;  /* 0x7fffff44b600780c */ /* 0x000fe20003f46070 */
[C---:B------:R-:W-:Y:S01]  /*143a0*/  IMAD.WIDE R172, R247.reuse, 0x4, R172 ;  /* 0x00000004f7ac7825 */ /* 0x040fe200078e02ac */
[----:B------:R-:W2:Y:S01]  /*143b0*/  LDC R182, c[0x0][0x3a0] ;  /* 0x0000e800ffb67b82 */ /* 0x000ea20000000800 */
[----:B------:R-:W-:Y:S02]  /*143c0*/  STL.64 [R1+0xe80], R180 ;  /* 0x000e80b401007387 */ /* 0x000fe40000100a00 */
[----:B-1----:R-:W-:-:S02]  /*143d0*/  IMAD.WIDE R184, R247, 0x4, R174 ;  /* 0x00000004f7b87825 */ /* 0x002fc400078e02ae */
[----:B------:R-:W-:Y:S04]  /*143e0*/  STL.64 [R1+0xe88], R178 ;  /* 0x000e88b201007387 */ /* 0x000fe80000100a00 */
[----:B------:R1:W-:Y:S01]  /*143f0*/  STL.64 [R1+0xe90], R176 ;  /* 0x000e90b001007387 */ /* 0x0003e20000100a00 */
[----:B------:R-:W-:-:S03]  /*14400*/  IMAD.WIDE R170, R247, 0x4, R170 ;  /* 0x00000004f7aa7825 */ /* 0x000fc600078e02aa */
[----:B------:R-:W3:Y:S01]  /*14410*/  LDL.LU.64 R224, [R1+0x250] ;  /* 0x0002500001e07983 */ /* 0x000ee20000300a00 */
[----:B------:R-:W-:-:S03]  /*14420*/  IMAD.WIDE R168, R247, 0x4, R168 ;  /* 0x00000004f7a87825 */ /* 0x000fc600078e02a8 */
[----:B------:R-:W-:Y:S04]  /*14430*/  LDGSTS.E [R2+0xf000], desc[UR28][R180.64], !P5 ;  /* 0x0f000000b4027fae */ /* 0x000fe8000e9a101c */
[----:B------:R-:W-:Y:S04]  /*14440*/  STL.64 [R1+0xe98], R184 ;  /* 0x000e98b801007387 */ /* 0x000fe80000100a00 */
[----:B------:R-:W-:Y:S04]  /*14450*/  LDGSTS.E [R2+0xf080], desc[UR28][R178.64], !P5 ;  /* 0x0f080000b2027fae */ /* 0x000fe8000e9a101c */
[----:B------:R-:W3:Y:S04]  /*14460*/  LDL.LU.64 R226, [R1+0x1e8] ;  /* 0x0001e80001e27983 */ /* 0x000ee80000300a00 */
[----:B------:R1:W-:Y:S04]  /*14470*/  LDGSTS.E [R2+0xf100], desc[UR28][R176.64], !P5 ;  /* 0x0f100000b0027fae */ /* 0x0003e8000e9a101c */
[----:B------:R-:W3:Y:S04]  /*14480*/  LDL.LU.64 R228, [R1+0x1e0] ;  /* 0x0001e00001e47983 */ /* 0x000ee80000300a00 */
[----:B------:R-:W3:Y:S01]  /*14490*/  LDL.LU.64 R240, [R1+0x1d8] ;  /* 0x0001d80001f07983 */ /* 0x000ee20000300a00 */
[----:B-1----:R-:W-:-:S03]  /*144a0*/  IMAD.WIDE R176, R247, 0x4, R166 ;  /* 0x00000004f7b07825 */ /* 0x002fc600078e02a6 */
[----:B------:R-:W-:Y:S01]  /*144b0*/  LDGSTS.E [R2+0xf180], desc[UR28][R184.64], !P5 ;  /* 0x0f180000b8027fae */ /* 0x000fe2000e9a101c */
[----:B------:R-:W1:Y:S03]  /*144c0*/  LDC R167, c[0x0][0x3a0] ;  /* 0x0000e800ffa77b82 */ /* 0x000e660000000800 */
[----:B------:R-:W3:Y:S04]  /*144d0*/  LDL.LU.64 R232, [R1+0x1d0] ;  /* 0x0001d00001e87983 */ /* 0x000ee80000300a00 */
        /* <DEDUP_REMOVED lines=8> */
[----:B------:R-:W3:Y:S01]  /*14560*/  LDL.LU.64 R234, [R1+0x178] ;  /* 0x0001780001ea7983 */ /* 0x000ee20000300a00 */
[----:B--2---:R-:W-:-:S04]  /*14570*/  IMAD.WIDE R176, R247, 0x4, R236 ;  /* 0x00000004f7b07825 */ /* 0x004fc800078e02ec */
[C---:B----4-:R-:W-:Y:S01]  /*14580*/  IMAD.WIDE R172, R247.reuse, 0x4, R242 ;  /* 0x00000004f7ac7825 */ /* 0x050fe200078e02f2 */
[----:B------:R2:W-:Y:S03]  /*14590*/  STL.64 [R1+0x78], R176 ;  /* 0x000078b001007387 */ /* 0x0005e60000100a00 */
[----:B-----5:R-:W-:Y:S01]  /*145a0*/  IMAD.WIDE R170, R247, 0x4, R244 ;  /* 0x00000004f7aa7825 */ /* 0x020fe200078e02f4 */
[----:B------:R-:W4:Y:S04]  /*145b0*/  LDL.LU.64 R236, [R1+0x170] ;  /* 0x0001700001ec7983 */ /* 0x000f280000300a00 */
[----:B------:R5:W-:Y:S04]  /*145c0*/  STL.64 [R1+0x70], R172 ;  /* 0x000070ac01007387 */ /* 0x000be80000100a00 */
[----:B------:R-:W4:Y:S04]  /*145d0*/  LDL.LU.64 R242, [R1+0x168] ;  /* 0x0001680001f27983 */ /* 0x000f280000300a00 */
[----:B------:R-:W-:Y:S04]  /*145e0*/  STL.64 [R1+0x68], R170 ;  /* 0x000068aa01007387 */ /* 0x000fe80000100a00 */
[----:B------:R-:W4:Y:S01]  /*145f0*/  LDL.LU.64 R244, [R1+0x160] ;  /* 0x0001600001f47983 */ /* 0x000f220000300a00 */
[----:B---3--:R-:W-:-:S03]  /*14600*/  VIADD R174, R198, 0xffffffba ;  /* 0xffffffbac6ae7836 */ /* 0x008fc60000000000 */
[----:B------:R2:W-:Y:S02]  /*14610*/  LDGSTS.E [R3+0x8200], desc[UR28][R176.64], !P6 ;  /* 0x08200000b0037fae */ /* 0x0005e4000f1a101c */
[----:B------:R-:W-:Y:S02]  /*14620*/  ISETP.GE.U32.AND P5, PT, R174, 0x7fffff7b, PT ;  /* 0x7fffff7bae00780c */ /* 0x000fe40003fa6070 */
[----:B------:R-:W3:Y:S01]  /*14630*/  LDC R174, c[0x0][0x3a0] ;  /* 0x0000e800ffae7b82 */ /* 0x000ee20000000800 */
[----:B------:R5:W-:Y:S01]  /*14640*/  LDGSTS.E [R3+0x8280], desc[UR28][R172.64], !P6 ;  /* 0x08280000ac037fae */ /* 0x000be2000f1a101c */
[----:B------:R-:W-:-:S03]  /*14650*/  IADD3 R166, PT, PT, R190, -0x47, RZ ;  /* 0xffffffb9bea67810 */ /* 0x000fc60007ffe0ff */
[----:B------:R-:W-:Y:S01]  /*14660*/  LDGSTS.E [R3+0x8300], desc[UR28][R170.64], !P6 ;  /* 0x08300000aa037fae */ /* 0x000fe2000f1a101c */
[----:B------:R-:W-:Y:S01]  /*14670*/  ISETP.GE.U32.AND P2, PT, R166, 0x7fffff7a, PT ;  /* 0x7fffff7aa600780c */ /* 0x000fe20003f46070 */
[----:B------:R-:W-:Y:S02]  /*14680*/  VIADD R166, R182, 0xffffffb6 ;  /* 0xffffffb6b6a67836 */ /* 0x000fe40000000000 */
[----:B------:R-:W-:-:S05]  /*14690*/  IMAD.WIDE R168, R247, 0x4, R224 ;  /* 0x00000004f7a87825 */ /* 0x000fca00078e02e0 */
[----:B------:R1:W-:Y:S04]  /*146a0*/  STL.64 [R1+0x60], R168 ;  /* 0x000060a801007387 */ /* 0x0003e80000100a00 */
[----:B------:R-:W4:Y:S04]  /*146b0*/  LDL.LU.64 R216, [R1+0x118] ;  /* 0x0001180001d87983 */ /* 0x000f280000300a00 */
[----:B------:R-:W4:Y:S01]  /*146c0*/  LDL.LU.64 R218, [R1+0x110] ;  /* 0x0001100001da7983 */ /* 0x000f220000300a00 */
[----:B------:R-:W-:-:S03]  /*146d0*/  IMAD.WIDE R210, R247, 0x4, R226 ;  /* 0x00000004f7d27825 */ /* 0x000fc600078e02e2 */
[----:B------:R1:W-:Y:S01]  /*146e0*/  LDGSTS.E [R3+0x8380], desc[UR28][R168.64], !P6 ;  /* 0x08380000a8037fae */ /* 0x0003e2000f1a101c */
[----:B--2---:R-:W-:-:S03]  /*146f0*/  IMAD.WIDE R176, R247, 0x4, R228 ;  /* 0x00000004f7b07825 */ /* 0x004fc600078e02e4 */
[----:B------:R-:W-:Y:S01]  /*14700*/  LDGSTS.E [R3+0x8a00], desc[UR28][R210.64], !P5 ;  /* 0x08a00000d2037fae */ /* 0x000fe2000e9a101c */
[----:B-----5:R-:W-:-:S03]  /*14710*/  IMAD.WIDE R172, R247, 0x4, R240 ;  /* 0x00000004f7ac7825 */ /* 0x020fc600078e02f0 */
[----:B------:R2:W-:Y:S01]  /*14720*/  STL.64 [R1+0xd0], R176 ;  /* 0x0000d0b001007387 */ /* 0x0005e20000100a00 */
[----:B-1----:R-:W1:Y:S03]  /*14730*/  LDC R168, c[0x0][0x3a0] ;  /* 0x0000e800ffa87b82 */ /* 0x002e660000000800 */
[----:B------:R-:W5:Y:S04]  /*14740*/  LDL.LU.64 R220, [R1+0x108] ;  /* 0x0001080001dc7983 */ /* 0x000f680000300a00 */
[----:B------:R1:W-:Y:S01]  /*14750*/  STL.64 [R1+0xd8], R172 ;  /* 0x0000d8ac01007387 */ /* 0x0003e20000100a00 */
[----:B------:R-:W-:Y:S01]  /*14760*/  IMAD.WIDE R170, R247, 0x4, R232 ;  /* 0x00000004f7aa7825 */ /* 0x000fe200078e02e8 */
[----:B------:R-:W1:Y:S02]  /*14770*/  LDC R169, c[0x0][0x3a0] ;  /* 0x0000e800ffa97b82 */ /* 0x000e640000000800 */
[----:B------:R-:W5:Y:S01]  /*14780*/  LDL.LU.64 R224, [R1+0x100] ;  /* 0x0001000001e07983 */ /* 0x000f620000300a00 */
[----:B------:R-:W-:Y:S01]  /*14790*/  ISETP.GE.U32.AND P6, PT, R166, 0x7fffff77, PT ;  /* 0x7fffff77a600780c */ /* 0x000fe20003fc6070 */
[----:B---3--:R-:W-:-:S02]  /*147a0*/  VIADD R166, R174, 0xffffffb2 ;  /* 0xffffffb2aea67836 */ /* 0x008fc40000000000 */
[----:B------:R2:W-:Y:S04]  /*147b0*/  LDGSTS.E [R3+0x8a80], desc[UR28][R176.64], !P5 ;  /* 0x08a80000b0037fae */ /* 0x0005e8000e9a101c */
[----:B------:R3:W-:Y:S04]  /*147c0*/  STL.64 [R1+0x120], R170 ;  /* 0x000120aa01007387 */ /* 0x0007e80000100a00 */
[----:B------:R1:W-:Y:S04]  /*147d0*/  LDGSTS.E [R3+0x8b00], desc[UR28][R172.64], !P5 ;  /* 0x08b00000ac037fae */ /* 0x0003e8000e9a101c */
[----:B------:R-:W5:Y:S04]  /*147e0*/  LDL.LU.64 R226, [R1+0xb8] ;  /* 0x0000b80001e27983 */ /* 0x000f680000300a00 */
[----:B------:R-:W5:Y:S04]  /*147f0*/  LDL.LU.64 R228, [R1+0xb0] ;  /* 0x0000b00001e47983 */ /* 0x000f680000300a00 */
[----:B------:R3:W-:Y:S04]  /*14800*/  LDGSTS.E [R3+0x8b80], desc[UR28][R170.64], !P5 ;  /* 0x08b80000aa037fae */ /* 0x0007e8000e9a101c */
[----:B------:R-:W5:Y:S01]  /*14810*/  LDL.LU.64 R240, [R1+0xa8] ;  /* 0x0000a80001f07983 */ /* 0x000f620000300a00 */
[----:B--2---:R-:W-:-:S03]  /*14820*/  IMAD.WIDE R176, R247, 0x4, R234 ;  /* 0x00000004f7b07825 */ /* 0x004fc600078e02ea */
[----:B------:R-:W2:Y:S04]  /*14830*/  LDL.LU.64 R232, [R1+0xa0] ;  /* 0x0000a00001e87983 */ /* 0x000ea80000300a00 */
[----:B------:R1:W-:Y:S01]  /*14840*/  STL.64 [R1+0x128], R176 ;  /* 0x000128b001007387 */ /* 0x0003e20000100a00 */
[----:B----4-:R-:W-:-:S04]  /*14850*/  IMAD.WIDE R174, R247, 0x4, R236 ;  /* 0x00000004f7ae7825 */ /* 0x010fc800078e02ec */
[C---:B-1----:R-:W-:Y:S01]  /*14860*/  IMAD.WIDE R172, R247.reuse, 0x4, R242 ;  /* 0x00000004f7ac7825 */ /* 0x042fe200078e02f2 */
[----:B------:R1:W-:Y:S04]  /*14870*/  STL.64 [R1+0x130], R174 ;  /* 0x000130ae01007387 */ /* 0x0003e80000100a00 */
[----:B------:R5:W-:Y:S01]  /*14880*/  STL.64 [R1+0x138], R172 ;  /* 0x000138ac01007387 */ /* 0x000be20000100a00 */
[----:B---3--:R-:W-:-:S03]  /*14890*/  IMAD.WIDE R170, R247, 0x4, R244 ;  /* 0x00000004f7aa7825 */ /* 0x008fc600078e02f4 */
[----:B------:R-:W3:Y:S04]  /*148a0*/  LDL.LU.64 R234, [R1+0x58] ;  /* 0x0000580001ea7983 */ /* 0x000ee80000300a00 */
[----:B------:R4:W-:Y:S04]  /*148b0*/  STL.64 [R1+0x160], R170 ;  /* 0x000160aa01007387 */ /* 0x0009e80000100a00 */
[----:B------:R-:W3:Y:S04]  /*148c0*/  LDL.LU.64 R236, [R1+0x50] ;  /* 0x0000500001ec7983 */ /* 0x000ee80000300a00 */
[----:B------:R-:W3:Y:S04]  /*148d0*/  LDL.LU.64 R242, [R1+0x48] ;  /* 0x0000480001f27983 */ /* 0x000ee80000300a00 */
[----:B------:R-:W3:Y:S01]  /*148e0*/  LDL.LU.64 R244, [R1+0x40] ;  /* 0x0000400001f47983 */ /* 0x000ee20000300a00 */
[----:B------:R-:W-:-:S02]  /*148f0*/  ISETP.GE.U32.AND P5, PT, R166, 0x7fffff73, PT ;  /* 0x7fffff73a600780c */ /* 0x000fc40003fa6070 */
[----:B------:R-:W-:Y:S01]  /*14900*/  IADD3 R166, PT, PT, R167, -0x52, RZ ;  /* 0xffffffaea7a67810 */ /* 0x000fe20007ffe0ff */
[----:B------:R1:W-:Y:S01]  /*14910*/  LDGSTS.E [R3+0x9200], desc[UR28][R176.64], !P6 ;  /* 0x09200000b0037fae */ /* 0x0003e2000f1a101c */
[----:B------:R-:W2:Y:S03]  /*14920*/  LDC R167, c[0x0][0x3a0] ;  /* 0x0000e800ffa77b82 */ /* 0x000ea60000000800 */
[----:B------:R1:W-:Y:S04]  /*14930*/  LDGSTS.E [R3+0x9280], desc[UR28][R174.64], !P6 ;  /* 0x09280000ae037fae */ /* 0x0003e8000f1a101c */
[----:B------:R5:W-:Y:S04]  /*14940*/  LDGSTS.E [R3+0x9300], desc[UR28][R172.64], !P6 ;  /* 0x09300000ac037fae */ /* 0x000be8000f1a101c */
[----:B------:R4:W-:Y:S01]  /*14950*/  LDGSTS.E [R3+0x9380], desc[UR28][R170.64], !P6 ;  /* 0x09380000aa037fae */ /* 0x0009e2000f1a101c */
[----:B------:R-:W-:Y:S01]  /*14960*/  ISETP.GE.U32.AND P6, PT, R166, 0x7fffff6f, PT ;  /* 0x7fffff6fa600780c */ /* 0x000fe20003fc6070 */
[----:B------:R-:W-:-:S02]  /*14970*/  VIADD R166, R168, 0xffffffaa ;  /* 0xffffffaaa8a67836 */ /* 0x000fc40000000000 */
[----:B------:R-:W2:Y:S01]  /*14980*/  LDC R168, c[0x0][0x3a0] ;  /* 0x0000e800ffa87b82 */ /* 0x000ea20000000800 */
[----:B-1----:R-:W-:-:S04]  /*14990*/  IMAD.WIDE R176, R247, 0x4, R216 ;  /* 0x00000004f7b07825 */ /* 0x002fc800078e02d8 */
[C---:B------:R-:W-:Y:S01]  /*149a0*/  IMAD.WIDE R174, R247.reuse, 0x4, R218 ;  /* 0x00000004f7ae7825 */ /* 0x040fe200078e02da */
[----:B------:R1:W-:Y:S04]  /*149b0*/  LDGSTS.E [R3+0x9a00], desc[UR28][R176.64], !P5 ;  /* 0x09a00000b0037fae */ /* 0x0003e8000e9a101c */
[----:B------:R1:W-:Y:S04]  /*149c0*/  LDGSTS.E [R3+0x9a80], desc[UR28][R174.64], !P5 ;  /* 0x09a80000ae037fae */ /* 0x0003e8000e9a101c */
[----:B------:R1:W-:Y:S01]  /*149d0*/  STL.64 [R1+0x118], R176 ;  /* 0x000118b001007387 */ /* 0x0003e20000100a00 */
[----:B-----5:R-:W-:-:S04]  /*149e0*/  IMAD.WIDE R172, R247, 0x4, R220 ;  /* 0x00000004f7ac7825 */ /* 0x020fc800078e02dc */
[----:B----4-:R-:W-:Y:S01]  /*149f0*/  IMAD.WIDE R170, R247, 0x4, R224 ;  /* 0x00000004f7aa7825 */ /* 0x010fe200078e02e0 */
[----:B------:R4:W-:Y:S04]  /*14a00*/  LDGSTS.E [R3+0x9b00], desc[UR28][R172.64], !P5 ;  /* 0x09b00000ac037fae */ /* 0x0009e8000e9a101c */
[----:B------:R2:W-:Y:S01]  /*14a10*/  LDGSTS.E [R3+0x9b80], desc[UR28][R170.64], !P5 ;  /* 0x09b80000aa037fae */ /* 0x0005e2000e9a101c */
[----:B------:R-:W-:Y:S01]  /*14a20*/  ISETP.GE.U32.AND P5, PT, R166, 0x7fffff6b, PT ;  /* 0x7fffff6ba600780c */ /* 0x000fe20003fa6070 */
[----:B------:R-:W-:Y:S02]  /*14a30*/  VIADD R166, R169, 0xffffffa6 ;  /* 0xffffffa6a9a67836 */ /* 0x000fe40000000000 */
[----:B------:R5:W-:Y:S01]  /*14a40*/  STL.64 [R1+0x110], R174 ;  /* 0x000110ae01007387 */ /* 0x000be20000100a00 */
[----:B------:R-:W3:Y:S03]  /*14a50*/  LDC R169, c[0x0][0x3a0] ;  /* 0x0000e800ffa97b82 */ /* 0x000ee60000000800 */
[----:B------:R4:W-:Y:S01]  /*14a60*/  STL.64 [R1+0x168], R172 ;  /* 0x000168ac01007387 */ /* 0x0009e20000100a00 */
[----:B-1----:R-:W-:-:S03]  /*14a70*/  IMAD.WIDE R176, R247, 0x4, R226 ;  /* 0x00000004f7b07825 */ /* 0x002fc600078e02e2 */
[----:B------:R2:W-:Y:S01]  /*14a80*/  STL.64 [R1+0x180], R170 ;  /* 0x000180aa01007387 */ /* 0x0005e20000100a00 */
[----:B-----5:R-:W-:-:S03]  /*14a90*/  IMAD.WIDE R174, R247, 0x4, R228 ;  /* 0x00000004f7ae7825 */ /* 0x020fc600078e02e4 */
[----:B------:R3:W-:Y:S04]  /*14aa0*/  STL.64 [R1+0x188], R176 ;  /* 0x000188b001007387 */ /* 0x0007e80000100a00 */
[----:B------:R3:W-:Y:S01]  /*14ab0*/  LDGSTS.E [R3+0xa200], desc[UR28][R176.64], !P6 ;  /* 0x0a200000b0037fae */ /* 0x0007e2000f1a101c */
[----:B----4-:R-:W-:-:S03]  /*14ac0*/  IMAD.WIDE R172, R247, 0x4, R240 ;  /* 0x00000004f7ac7825 */ /* 0x010fc600078e02f0 */
[----:B------:R1:W-:Y:S01]  /*14ad0*/  STL.64 [R1+0x1d8], R174 ;  /* 0x0001d8ae01007387 */ /* 0x0003e20000100a00 */
[----:B--2---:R-:W-:-:S03]  /*14ae0*/  IMAD.WIDE R170, R247, 0x4, R232 ;  /* 0x00000004f7aa7825 */ /* 0x004fc600078e02e8 */
[----:B------:R1:W-:Y:S04]  /*14af0*/  LDGSTS.E [R3+0xa280], desc[UR28][R174.64], !P6 ;  /* 0x0a280000ae037fae */ /* 0x0003e8000f1a101c */
[----:B------:R2:W-:Y:S04]  /*14b00*/  STL.64 [R1+0x1e8], R172 ;  /* 0x0001e8ac01007387 */ /* 0x0005e80000100a00 */
[----:B------:R2:W-:Y:S04]  /*14b10*/  LDGSTS.E [R3+0xa300], desc[UR28][R172.64], !P6 ;  /* 0x0a300000ac037fae */ /* 0x0005e8000f1a101c */
[----:B------:R4:W-:Y:S04]  /*14b20*/  STL.64 [R1+0x250], R170 ;  /* 0x000250aa01007387 */ /* 0x0009e80000100a00 */
[----:B------:R4:W-:Y:S01]  /*14b30*/  LDGSTS.E [R3+0xa380], desc[UR28][R170.64], !P6 ;  /* 0x0a380000aa037fae */ /* 0x0009e2000f1a101c */
[----:B------:R-:W-:-:S02]  /*14b40*/  ISETP.GE.U32.AND P6, PT, R166, 0x7fffff67, PT ;  /* 0x7fffff67a600780c */ /* 0x000fc40003fc6070 */
[----:B------:R-:W-:Y:S01]  /*14b50*/  IADD3 R166, PT, PT, R167, -0x5e, RZ ;  /* 0xffffffa2a7a67810 */ /* 0x000fe20007ffe0ff */
        /* <DEDUP_REMOVED lines=26> */
[----:B-1----:R-:W-:-:S04]  /*14d00*/  IMAD.WIDE R174, R247, 0x4, R236 ;  /* 0x00000004f7ae7825 */ /* 0x002fc800078e02ec */
[C---:B--2---:R-:W-:Y:S01]  /*14d10*/  IMAD.WIDE R172, R247.reuse, 0x4, R242 ;  /* 0x00000004f7ac7825 */ /* 0x044fe200078e02f2 */
[----:B------:R-:W-:Y:S03]  /*14d20*/  LDGSTS.E [R3+0xaa80], desc[UR28][R174.64], !P5 ;  /* 0x0aa80000ae037fae */ /* 0x000fe6000e9a101c */
[----:B----4-:R-:W-:Y:S01]  /*14d30*/  IMAD.WIDE R170, R247, 0x4, R244 ;  /* 0x00000004f7aa7825 */ /* 0x010fe200078e02f4 */
[----:B------:R-:W-:Y:S04]  /*14d40*/  LDGSTS.E [R3+0xab00], desc[UR28][R172.64], !P5 ;  /* 0x0ab00000ac037fae */ /* 0x000fe8000e9a101c */
[----:B------:R1:W-:Y:S01]  /*14d50*/  LDGSTS.E [R3+0xab80], desc[UR28][R170.64], !P5 ;  /* 0x0ab80000aa037fae */ /* 0x0003e2000e9a101c */
[----:B------:R-:W-:-:S02]  /*14d60*/  ISETP.GE.U32.AND P5, PT, R166, 0x7fffff63, PT ;  /* 0x7fffff63a600780c */ /* 0x000fc40003fa6070 */
[----:B------:R-:W2:Y:S01]  /*14d70*/  LDC R166, c[0x0][0x3a0] ;  /* 0x0000e800ffa67b82 */ /* 0x000ea20000000800 */
[----:B------:R-:W-:Y:S04]  /*14d80*/  STL.64 [R1+0x258], R176 ;  /* 0x000258b001007387 */ /* 0x000fe80000100a00 */
[----:B------:R-:W-:Y:S04]  /*14d90*/  STL.64 [R1+0x260], R174 ;  /* 0x000260ae01007387 */ /* 0x000fe80000100a00 */
[----:B------:R-:W-:Y:S04]  /*14da0*/  STL.64 [R1+0x598], R172 ;  /* 0x000598ac01007387 */ /* 0x000fe80000100a00 */
[----:B------:R1:W-:Y:S04]  /*14db0*/  STL.64 [R1+0x5b0], R170 ;  /* 0x0005b0aa01007387 */ /* 0x0003e80000100a00 */
[----:B------:R-:W-:Y:S04]  /*14dc0*/  STL.64 [R1+0x5c8], R164 ;  /* 0x0005c8a401007387 */ /* 0x000fe80000100a00 */
[----:B------:R-:W-:Y:S01]  /*14dd0*/  LDGSTS.E [R3+0xb200], desc[UR28][R164.64], !P6 ;  /* 0x0b200000a4037fae */ /* 0x000fe2000f1a101c */
[----:B-1----:R-:W-:-:S03]  /*14de0*/  IMAD.WIDE R170, R247, 0x4, R158 ;  /* 0x00000004f7aa7825 */ /* 0x002fc600078e029e */
[----:B------:R-:W-:Y:S01]  /*14df0*/  STL.64 [R1+0x650], R162 ;  /* 0x000650a201007387 */ /* 0x000fe20000100a00 */
[----:B------:R-:W-:-:S03]  /*14e00*/  VIADD R158, R168, 0xffffff9e ;  /* 0xffffff9ea89e7836 */ /* 0x000fc60000000000 */
        /* <DEDUP_REMOVED lines=13> */
[----:B------:R-:W4:Y:S01]  /*14ee0*/  LDC R150, c[0x0][0x3a0] ;  /* 0x0000e800ff967b82 */ /* 0x000f220000000800 */
[----:B------:R-:W-:Y:S04]  /*14ef0*/  STL.64 [R1+0x930], R170 ;  /* 0x000930aa01007387 */ /* 0x000fe80000100a00 */
[----:B------:R-:W-:Y:S04]  /*14f00*/  STL.64 [R1+0x948], R156 ;  /* 0x0009489c01007387 */ /* 0x000fe80000100a00 */
[----:B------:R-:W-:Y:S04]  /*14f10*/  STL.64 [R1+0x960], R154 ;  /* 0x0009609a01007387 */ /* 0x000fe80000100a00 */
[----:B------:R1:W-:Y:S04]  /*14f20*/  STL.64 [R1+0x980], R152 ;  /* 0x0009809801007387 */ /* 0x0003e80000100a00 */
[----:B------:R-:W-:Y:S04]  /*14f30*/  LDGSTS.E [R3+0xc200], desc[UR28][R148.64], !P6 ;  /* 0x0c20000094037fae */ /* 0x000fe8000f1a101c */
[----:B------:R-:W-:Y:S01]  /*14f40*/  LDGSTS.E [R3+0xc280], desc[UR28][R146.64], !P6 ;  /* 0x0c28000092037fae */ /* 0x000fe2000f1a101c */
[----:B-1----:R-:W-:Y:S01]  /*14f50*/  IMAD.WIDE R152, R247, 0x4, R142 ;  /* 0x00000004f7987825 */ /* 0x002fe200078e028e */
[----:B--2---:R-:W-:-:S02]  /*14f60*/  IADD3 R142, PT, PT, R166, -0x6a, RZ ;  /* 0xffffff96a68e7810 */ /* 0x004fc40007ffe0ff */
[----:B------:R1:W-:Y:S04]  /*14f70*/  LDGSTS.E [R3+0xc300], desc[UR28][R144.64], !P6 ;  /* 0x0c30000090037fae */ /* 0x0003e8000f1a101c */
[----:B------:R-:W-:Y:S01]  /*14f80*/  LDGSTS.E [R3+0xc380], desc[UR28][R152.64], !P6 ;  /* 0x0c38000098037fae */ /* 0x000fe2000f1a101c */
[----:B------:R-:W-:Y:S02]  /*14f90*/  ISETP.GE.U32.AND P6, PT, R142, 0x7fffff57, PT ;  /* 0x7fffff578e00780c */ /* 0x000fe40003fc6070 */
[----:B------:R-:W2:Y:S01]  /*14fa0*/  LDC R142, c[0x0][0x3a0] ;  /* 0x0000e800ff8e7b82 */ /* 0x000ea20000000800 */
[----:B------:R-:W-:Y:S04]  /*14fb0*/  STL.64 [R1+0x998], R160 ;  /* 0x000998a001007387 */ /* 0x000fe80000100a00 */
[----:B------:R-:W-:Y:S04]  /*14fc0*/  STL.64 [R1+0x9b0], R148 ;  /* 0x0009b09401007387 */ /* 0x000fe80000100a00 */
[----:B------:R-:W-:Y:S04]  /*14fd0*/  STL.64 [R1+0x9c8], R146 ;  /* 0x0009c89201007387 */ /* 0x000fe80000100a00 */
[----:B------:R1:W-:Y:S04]  /*14fe0*/  STL.64 [R1+0x9e8], R144 ;  /* 0x0009e89001007387 */ /* 0x0003e80000100a00 */
[----:B------:R-:W-:Y:S04]  /*14ff0*/  STL.64 [R1+0xa00], R152 ;  /* 0x000a009801007387 */ /* 0x000fe80000100a00 */
[----:B------:R-:W-:Y:S01]  /*15000*/  STL.64 [R1+0xa30], R140 ;  /* 0x000a308c01007387 */ /* 0x000fe20000100a00 */
[----:B-1----:R-:W-:-:S03]  /*15010*/  IMAD.WIDE R144, R247, 0x4, R134 ;  /* 0x00000004f7907825 */ /* 0x002fc600078e0286 */
[----:B------:R-:W-:Y:S01]  /*15020*/  LDGSTS.E [R3+0xca00], desc[UR28][R140.64], !P5 ;  /* 0x0ca000008c037fae */ /* 0x000fe2000e9a101c */
[----:B---3--:R-:W-:-:S03]  /*15030*/  VIADD R134, R158, 0xffffff92 ;  /* 0xffffff929e867836 */ /* 0x008fc60000000000 */
        /* <DEDUP_REMOVED lines=10> */
[----:B----4-:R-:W-:-:S03]  /*150e0*/  VIADD R126, R150, 0xffffff8e ;  /* 0xffffff8e967e7836 */ /* 0x010fc60000000000 */
[----:B------:R1:W-:Y:S04]  /*150f0*/  LDGSTS.E [R3+0xd300], desc[UR28][R128.64], !P6 ;  /* 0x0d30000080037fae */ /* 0x0003e8000f1a101c */
[----:B------:R-:W-:Y:S01]  /*15100*/  LDGSTS.E [R3+0xd380], desc[UR28][R136.64], !P6 ;  /* 0x0d38000088037fae */ /* 0x000fe2000f1a101c */
[----:B------:R-:W-:Y:S01]  /*15110*/  ISETP.GE.U32.AND P6, PT, R126, 0x7fffff4f, PT ;  /* 0x7fffff4f7e00780c */ /* 0x000fe20003fc6070 */
[C---:B------:R-:W-:Y:S01]  /*15120*/  IMAD.WIDE R100, R247.reuse, 0x4, R100 ;  /* 0x00000004f7647825 */ /* 0x040fe200078e0264 */
[----:B------:R-:W4:Y:S01]  /*15130*/  LDC R126, c[0x0][0x3a0] ;  /* 0x0000e800ff7e7b82 */ /* 0x000f220000000800 */
        /* <DEDUP_REMOVED lines=27> */
[----:B------:R-:W5:Y:S04]  /*152f0*/  LDL.LU.64 R236, [R1+0x248] ;  /* 0x0002480001ec7983 */ /* 0x000f680000300a00 */
[----:B------:R-:W4:Y:S04]  /*15300*/  LDL.LU.64 R242, [R1+0x240] ;  /* 0x0002400001f27983 */ /* 0x000f280000300a00 */
[----:B------:R-:W4:Y:S01]  /*15310*/  LDL.LU.64 R244, [R1+0x238] ;  /* 0x0002380001f47983 */ /* 0x000f220000300a00 */
[----:B--2---:R-:W-:Y:S01]  /*15320*/  IADD3 R118, PT, PT, R142, -0x76, RZ ;  /* 0xffffff8a8e767810 */ /* 0x004fe20007ffe0ff */
[----:B---3--:R-:W-:-:S02]  /*15330*/  VIADD R110, R134, 0xffffff86 ;  /* 0xffffff86866e7836 */ /* 0x008fc40000000000 */
[----:B------:R-:W-:Y:S01]  /*15340*/  LDGSTS.E [R3+0xe380], desc[UR28][R120.64], !P6 ;  /* 0x0e38000078037fae */ /* 0x000fe2000f1a101c */
[----:B------:R-:W-:Y:S02]  /*15350*/  ISETP.GE.U32.AND P5, PT, R118, 0x7fffff4b, PT ;  /* 0x7fffff4b7600780c */ /* 0x000fe40003fa6070 */
[----:B------:R-:W-:Y:S01]  /*15360*/  ISETP.GE.U32.AND P6, PT, R110, 0x7fffff47, PT ;  /* 0x7fffff476e00780c */ /* 0x000fe20003fc6070 */
[C---:B------:R-:W-:Y:S01]  /*15370*/  IMAD.WIDE R98, R247.reuse, 0x4, R98 ;  /* 0x00000004f7627825 */ /* 0x040fe200078e0262 */
[----:B------:R-:W2:Y:S01]  /*15380*/  LDL.LU.64 R224, [R1+0x230] ;  /* 0x0002300001e07983 */ /* 0x000ea20000300a00 */
[----:B------:R-:W3:Y:S02]  /*15390*/  LDC R118, c[0x0][0x3a0] ;  /* 0x0000e800ff767b82 */ /* 0x000ee40000000800 */
[C---:B------:R-:W-:Y:S01]  /*153a0*/  IMAD.WIDE R96, R247.reuse, 0x4, R96 ;  /* 0x00000004f7607825 */ /* 0x040fe200078e0260 */
[----:B------:R-:W-:Y:S05]  /*153b0*/  STL.64 [R1+0xea0], R100 ;  /* 0x000ea06401007387 */ /* 0x000fea0000100a00 */
[----:B------:R-:W-:Y:S01]  /*153c0*/  LDGSTS.E [R3+0xea00], desc[UR28][R108.64], !P5 ;  /* 0x0ea000006c037fae */ /* 0x000fe2000e9a101c */
[C---:B------:R-:W-:Y:S01]  /*153d0*/  IMAD.WIDE R92, R247.reuse, 0x4, R92 ;  /* 0x00000004f75c7825 */ /* 0x040fe200078e025c */
[----:B------:R-:W2:Y:S02]  /*153e0*/  LDC R110, c[0x0][0x3a0] ;  /* 0x0000e800ff6e7b82 */ /* 0x000ea40000000800 */
[----:B------:R-:W-:Y:S04]  /*153f0*/  LDGSTS.E [R3+0xea80], desc[UR28][R106.64], !P5 ;  /* 0x0ea800006a037fae */ /* 0x000fe8000e9a101c */
[----:B------:R1:W-:Y:S01]  /*15400*/  LDGSTS.E [R3+0xeb00], desc[UR28][R104.64], !P5 ;  /* 0x0eb0000068037fae */ /* 0x0003e2000e9a101c */
[----:B------:R-:W-:-:S03]  /*15410*/  IMAD.WIDE R90, R247, 0x4, R90 ;  /* 0x00000004f75a7825 */ /* 0x000fc600078e025a */
[----:B------:R-:W-:Y:S01]  /*15420*/  STL.64 [R1+0xea8], R98 ;  /* 0x000ea86201007387 */ /* 0x000fe20000100a00 */
[----:B------:R-:W-:-:S03]  /*15430*/  IMAD.WIDE R88, R247, 0x4, R88 ;  /* 0x00000004f7587825 */ /* 0x000fc600078e0258 */
[----:B------:R-:W-:Y:S01]  /*15440*/  LDGSTS.E [R3+0xeb80], desc[UR28][R112.64], !P5 ;  /* 0x0eb8000070037fae */ /* 0x000fe2000e9a101c */
[----:B-1----:R-:W-:-:S03]  /*15450*/  IMAD.WIDE R104, R247, 0x4, R94 ;  /* 0x00000004f7687825 */ /* 0x002fc600078e025e */
[----:B------:R1:W-:Y:S04]  /*15460*/  STL.64 [R1+0xeb0], R96 ;  /* 0x000eb06001007387 */ /* 0x0003e80000100a00 */
        /* <DEDUP_REMOVED lines=8> */
[----:B------:R-:W3:Y:S01]  /*154f0*/  LDL.LU.64 R232, [R1+0x1b0] ;  /* 0x0001b00001e87983 */ /* 0x000ee20000300a00 */
[----:B-----5:R-:W-:-:S03]  /*15500*/  IMAD.WIDE R208, R247, 0x4, R236 ;  /* 0x00000004f7d07825 */ /* 0x020fc600078e02ec */
[----:B------:R-:W-:Y:S01]  /*15510*/  STL.64 [R1+0xf20], R92 ;  /* 0x000f205c01007387 */ /* 0x000fe20000100a00 */
[----:B----4-:R-:W-:-:S03]  /*15520*/  IMAD.WIDE R206, R247, 0x4, R242 ;  /* 0x00000004f7ce7825 */ /* 0x010fc600078e02f2 */
[----:B------:R-:W-:Y:S01]  /*15530*/  STL.64 [R1+0xf28], R90 ;  /* 0x000f285a01007387 */ /* 0x000fe20000100a00 */
[----:B------:R-:W-:-:S03]  /*15540*/  IMAD.WIDE R204, R247, 0x4, R244 ;  /* 0x00000004f7cc7825 */ /* 0x000fc600078e02f4 */
[----:B------:R1:W-:Y:S01]  /*15550*/  STL.64 [R1+0xf30], R88 ;  /* 0x000f305801007387 */ /* 0x0003e20000100a00 */
[----:B--2---:R-:W-:-:S03]  /*15560*/  IMAD.WIDE R194, R247, 0x4, R224 ;  /* 0x00000004f7c27825 */ /* 0x004fc600078e02e0 */
[----:B------:R2:W-:Y:S01]  /*15570*/  STL.64 [R1+0xf38], R96 ;  /* 0x000f386001007387 */ /* 0x0005e20000100a00 */
[----:B------:R-:W-:-:S03]  /*15580*/  VIADD R102, R126, 0xffffff82 ;  /* 0xffffff827e667836 */ /* 0x000fc60000000000 */
[----:B------:R-:W4:Y:S01]  /*15590*/  LDL.LU.64 R234, [R1+0x158] ;  /* 0x0001580001ea7983 */ /* 0x000f220000300a00 */
[----:B---3--:R-:W-:Y:S01]  /*155a0*/  IADD3 R94, PT, PT, R118, -0x48, RZ ;  /* 0xffffffb8765e7810 */ /* 0x008fe20007ffe0ff */
[----:B------:R-:W3:Y:S02]  /*155b0*/  LDC R87, c[0x0][0x3a0] ;  /* 0x0000e800ff577b82 */ /* 0x000ee40000000800 */
[----:B------:R-:W5:Y:S04]  /*155c0*/  LDL.LU.64 R236, [R1+0x150] ;  /* 0x0001500001ec7983 */ /* 0x000f680000300a00 */
[----:B------:R-:W2:Y:S04]  /*155d0*/  LDL.LU.64 R242, [R1+0x148] ;  /* 0x0001480001f27983 */ /* 0x000ea80000300a00 */
[----:B------:R-:W3:Y:S04]  /*155e0*/  LDL.LU.64 R244, [R1+0x140] ;  /* 0x0001400001f47983 */ /* 0x000ee80000300a00 */
[----:B------:R-:W3:Y:S04]  /*155f0*/  LDL.LU.64 R216, [R1+0xf8] ;  /* 0x0000f80001d87983 */ /* 0x000ee80000300a00 */
[----:B------:R-:W3:Y:S04]  /*15600*/  LDL.LU.64 R218, [R1+0xf0] ;  /* 0x0000f00001da7983 */ /* 0x000ee80000300a00 */
[----:B------:R-:W3:Y:S04]  /*15610*/  LDL.LU.64 R220, [R1+0xe8] ;  /* 0x0000e80001dc7983 */ /* 0x000ee80000300a00 */
[----:B------:R-:W3:Y:S04]  /*15620*/  LDL.LU.64 R224, [R1+0xe0] ;  /* 0x0000e00001e07983 */ /* 0x000ee80000300a00 */
[----:B------:R-:W-:Y:S01]  /*15630*/  LDGSTS.E [R3+0xf380], desc[UR28][R104.64], !P6 ;  /* 0x0f38000068037fae */ /* 0x000fe2000f1a101c */
[----:B------:R-:W-:-:S03]  /*15640*/  IMAD.WIDE R192, R247, 0x4, R226 ;  /* 0x00000004f7c07825 */ /* 0x000fc600078e02e2 */
[----:B------:R-:W3:Y:S01]  /*15650*/  LDL.LU.64 R226, [R1+0x98] ;  /* 0x0000980001e27983 */ /* 0x000ee20000300a00 */
[----:B------:R-:W-:-:S03]  /*15660*/  IMAD.WIDE R190, R247, 0x4, R228 ;  /* 0x00000004f7be7825 */ /* 0x000fc600078e02e4 */
[----:B------:R-:W3:Y:S01]  /*15670*/  LDL.LU.64 R228, [R1+0x90] ;  /* 0x0000900001e47983 */ /* 0x000ee20000300a00 */
[----:B------:R-:W-:-:S03]  /*15680*/  IMAD.WIDE R188, R247, 0x4, R240 ;  /* 0x00000004f7bc7825 */ /* 0x000fc600078e02f0 */
[----:B------:R-:W3:Y:S01]  /*15690*/  LDL.LU.64 R240, [R1+0x88] ;  /* 0x0000880001f07983 */ /* 0x000ee20000300a00 */
[----:B------:R-:W-:-:S03]  /*156a0*/  IMAD.WIDE R186, R247, 0x4, R232 ;  /* 0x00000004f7ba7825 */ /* 0x000fc600078e02e8 */
[----:B------:R-:W3:Y:S01]  /*156b0*/  LDL.LU.64 R232, [R1+0x80] ;  /* 0x0000800001e87983 */ /* 0x000ee20000300a00 */
[----:B----4-:R-:W-:-:S03]  /*156c0*/  IMAD.WIDE R184, R247, 0x4, R234 ;  /* 0x00000004f7b87825 */ /* 0x010fc600078e02ea */
[----:B------:R-:W4:Y:S01]  /*156d0*/  LDL.LU.64 R234, [R1+0x38] ;  /* 0x0000380001ea7983 */ /* 0x000f220000300a00 */
[----:B-----5:R-:W-:-:S03]  /*156e0*/  IMAD.WIDE R178, R247, 0x4, R236 ;  /* 0x00000004f7b27825 */ /* 0x020fc600078e02ec */
[----:B------:R-:W5:Y:S01]  /*156f0*/  LDL.LU.64 R236, [R1+0x30] ;  /* 0x0000300001ec7983 */ /* 0x000f620000300a00 */
[----:B--2---:R-:W-:-:S03]  /*15700*/  IMAD.WIDE R176, R247, 0x4, R242 ;  /* 0x00000004f7b07825 */ /* 0x004fc600078e02f2 */
[----:B------:R-:W2:Y:S01]  /*15710*/  LDL.LU.64 R242, [R1+0x28] ;  /* 0x0000280001f27983 */ /* 0x000ea20000300a00 */
[----:B---3--:R-:W-:-:S03]  /*15720*/  IMAD.WIDE R162, R247, 0x4, R244 ;  /* 0x00000004f7a27825 */ /* 0x008fc600078e02f4 */
[----:B------:R-:W3:Y:S01]  /*15730*/  LDL.LU.64 R244, [R1+0x20] ;  /* 0x0000200001f47983 */ /* 0x000ee20000300a00 */
[----:B------:R-:W-:Y:S02]  /*15740*/  ISETP.GE.U32.AND P5, PT, R102, 0x7fffff43, PT ;  /* 0x7fffff436600780c */ /* 0x000fe40003fa6070 */
[----:B------:R-:W1:Y:S01]  /*15750*/  LDC R102, c[0x0][0x3a0] ;  /* 0x0000e800ff667b82 */ /* 0x000e620000000800 */
[----:B------:R-:W-:-:S07]  /*15760*/  ISETP.GE.U32.AND P6, PT, R94, 0x7fffff79, PT ;  /* 0x7fffff795e00780c */ /* 0x000fce0003fc6070 */
[----:B------:R-:W1:Y:S01]  /*15770*/  LDC R94, c[0x0][0x3a0] ;  /* 0x0000e800ff5e7b82 */ /* 0x000e620000000800 */
[----:B------:R-:W-:Y:S02]  /*15780*/  ISETP.GE.U32.AND P4, PT, R252, 0x7fffff7e, PT ;  /* 0x7fffff7efc00780c */ /* 0x000fe40003f86070 */
[----:B------:R-:W-:Y:S04]  /*15790*/  LDGSTS.E [R3+0xfa00], desc[UR28][R92.64], !P5 ;  /* 0x0fa000005c037fae */ /* 0x000fe8000e9a101c */
[----:B------:R-:W-:Y:S04]  /*157a0*/  LDGSTS.E [R3+0xfa80], desc[UR28][R90.64], !P5 ;  /* 0x0fa800005a037fae */ /* 0x000fe8000e9a101c */
[----:B------:R1:W-:Y:S01]  /*157b0*/  LDGSTS.E [R3+0xfb00], desc[UR28][R88.64], !P5 ;  /* 0x0fb0000058037fae */ /* 0x0003e2000e9a101c */
[----:B------:R-:W-:-:S03]  /*157c0*/  VIADD R86, R110, 0xffffffb5 ;  /* 0xffffffb56e567836 */ /* 0x000fc60000000000 */
[----:B------:R1:W-:Y:S02]  /*157d0*/  LDGSTS.E [R3+0xfb80], desc[UR28][R96.64], !P5 ;  /* 0x0fb8000060037fae */ /* 0x0003e4000e9a101c */
[----:B-1----:R-:W1:Y:S01]  /*157e0*/  LDC R88, c[0x0][0x3a0] ;  /* 0x0000e800ff587b82 */ /* 0x002e620000000800 */
[----:B------:R-:W-:Y:S01]  /*157f0*/  ISETP.GE.U32.AND P5, PT, R86, 0x7fffff76, PT ;  /* 0x7fffff765600780c */ /* 0x000fe20003fa6070 */
[----:B------:R-:W-:Y:S01]  /*15800*/  VIADD R86, R102, 0xffffffb4 ;  /* 0xffffffb466567836 */ /* 0x000fe20000000000 */
[----:B------:R-:W-:Y:S04]  /*15810*/  LDGSTS.E [R4+0x8400], desc[UR28][R208.64], !P4 ;  /* 0x08400000d0047fae */ /* 0x000fe8000e1a101c */
[----:B------:R-:W-:Y:S01]  /*15820*/  LDGSTS.E [R4+0x8480], desc[UR28][R206.64], !P4 ;  /* 0x08480000ce047fae */ /* 0x000fe2000e1a101c */
[----:B------:R-:W1:Y:S03]  /*15830*/  LDC R89, c[0x0][0x3a0] ;  /* 0x0000e800ff597b82 */ /* 0x000e660000000800 */
[----:B------:R-:W-:Y:S04]  /*15840*/  LDGSTS.E [R4+0x8500], desc[UR28][R204.64], !P4 ;  /* 0x08500000cc047fae */ /* 0x000fe8000e1a101c */
[----:B------:R-:W-:Y:S01]  /*15850*/  LDGSTS.E [R4+0x8580], desc[UR28][R194.64], !P4 ;  /* 0x08580000c2047fae */ /* 0x000fe2000e1a101c */
[----:B------:R-:W-:-:S02]  /*15860*/  ISETP.GE.U32.AND P4, PT, R86, 0x7fffff75, PT ;  /* 0x7fffff755600780c */ /* 0x000fc40003f86070 */
[----:B------:R-:W-:Y:S01]  /*15870*/  IADD3 R86, PT, PT, R94, -0x4f, RZ ;  /* 0xffffffb15e567810 */ /* 0x000fe20007ffe0ff */
[----:B------:R-:W-:Y:S04]  /*15880*/  LDGSTS.E [R4+0x8c00], desc[UR28][R192.64], !P2 ;  /* 0x08c00000c0047fae */ /* 0x000fe8000d1a101c */
[----:B------:R-:W-:Y:S04]  /*15890*/  LDGSTS.E [R4+0x8c80], desc[UR28][R190.64], !P2 ;  /* 0x08c80000be047fae */ /* 0x000fe8000d1a101c */
[----:B------:R-:W-:Y:S04]  /*158a0*/  LDGSTS.E [R4+0x8d00], desc[UR28][R188.64], !P2 ;  /* 0x08d00000bc047fae */ /* 0x000fe8000d1a101c */
[----:B------:R-:W-:Y:S01]  /*158b0*/  LDGSTS.E [R4+0x8d80], desc[UR28][R186.64], !P2 ;  /* 0x08d80000ba047fae */ /* 0x000fe2000d1a101c */
[----:B------:R-:W-:Y:S01]  /*158c0*/  ISETP.GE.U32.AND P2, PT, R86, 0x7fffff72, PT ;  /* 0x7fffff725600780c */ /* 0x000fe20003f46070 */
[----:B-1----:R-:W-:-:S02]  /*158d0*/  VIADD R86, R88, 0xffffffad ;  /* 0xffffffad58567836 */ /* 0x002fc40000000000 */
[----:B------:R-:W1:Y:S01]  /*158e0*/  LDC R88, c[0x0][0x3a0] ;  /* 0x0000e800ff587b82 */ /* 0x000e620000000800 */
[----:B------:R-:W-:Y:S01]  /*158f0*/  LDGSTS.E [R4+0x9400], desc[UR28][R184.64], !P5 ;  /* 0x09400000b8047fae */ /* 0x000fe2000e9a101c */
[----:B------:R-:W-:-:S03]  /*15900*/  IMAD.WIDE R160, R247, 0x4, R216 ;  /* 0x00000004f7a07825 */ /* 0x000fc600078e02d8 */
[----:B------:R-:W-:Y:S01]  /*15910*/  LDGSTS.E [R4+0x9480], desc[UR28][R178.64], !P5 ;  /* 0x09480000b2047fae */ /* 0x000fe2000e9a101c */
[----:B------:R-:W-:-:S03]  /*15920*/  IMAD.WIDE R154, R247, 0x4, R218 ;  /* 0x00000004f79a7825 */ /* 0x000fc600078e02da */
[----:B------:R-:W-:Y:S01]  /*15930*/  LDGSTS.E [R4+0x9500], desc[UR28][R176.64], !P5 ;  /* 0x09500000b0047fae */ /* 0x000fe2000e9a101c */
[----:B------:R-:W-:-:S03]  /*15940*/  IMAD.WIDE R92, R247, 0x4, R220 ;  /* 0x00000004f75c7825 */ /* 0x000fc600078e02dc */
[----:B------:R-:W-:Y:S01]  /*15950*/  LDGSTS.E [R4+0x9580], desc[UR28][R162.64], !P5 ;  /* 0x09580000a2047fae */ /* 0x000fe2000e9a101c */
[----:B------:R-:W-:Y:S01]  /*15960*/  ISETP.GE.U32.AND P5, PT, R86, 0x7fffff6e, PT ;  /* 0x7fffff6e5600780c */ /* 0x000fe20003fa6070 */
[----:B------:R-:W-:Y:S02]  /*15970*/  IMAD.WIDE R90, R247, 0x4, R224 ;  /* 0x00000004f75a7825 */ /* 0x000fe400078e02e0 */
[----:B------:R-:W-:Y:S02]  /*15980*/  LDGSTS.E [R4+0x9c00], desc[UR28][R160.64], !P2 ;  /* 0x09c00000a0047fae */ /* 0x000fe4000d1a101c */
[----:B------:R-:W-:Y:S02]  /*15990*/  VIADD R86, R87, 0xffffffa9 ;  /* 0xffffffa957567836 */ /* 0x000fe40000000000 */
[----:B------:R-:W-:Y:S01]  /*159a0*/  LDGSTS.E [R4+0x9c80], desc[UR28][R154.64], !P2 ;  /* 0x09c800009a047fae */ /* 0x000fe2000d1a101c */
[----:B------:R-:W1:Y:S03]  /*159b0*/  LDC R87, c[0x0][0x3a0] ;  /* 0x0000e800ff577b82 */ /* 0x000e660000000800 */
[----:B------:R1:W-:Y:S01]  /*159c0*/  LDGSTS.E [R4+0x9d00], desc[UR28][R92.64], !P2 ;  /* 0x09d000005c047fae */ /* 0x0003e2000d1a101c */
[----:B------:R-:W-:-:S03]  /*159d0*/  IMAD.WIDE R96, R247, 0x4, R226 ;  /* 0x00000004f7607825 */ /* 0x000fc600078e02e2 */
[----:B------:R1:W-:Y:S01]  /*159e0*/  LDGSTS.E [R4+0x9d80], desc[UR28][R90.64], !P2 ;  /* 0x09d800005a047fae */ /* 0x0003e2000d1a101c */
[----:B------:R-:W-:Y:S01]  /*159f0*/  ISETP.GE.U32.AND P2, PT, R86, 0x7fffff6a, PT ;  /* 0x7fffff6a5600780c */ /* 0x000fe20003f46070 */
[----:B------:R-:W-:Y:S02]  /*15a00*/  IMAD.WIDE R94, R247, 0x4, R228 ;  /* 0x00000004f75e7825 */ /* 0x000fe400078e02e4 */
[----:B------:R1:W-:Y:S01]  /*15a10*/  STL.64 [R1+0x40], R92 ;  /* 0x0000405c01007387 */ /* 0x0003e20000100a00 */
[----:B------:R-:W-:Y:S02]  /*15a20*/  IADD3 R86, PT, PT, R89, -0x5b, RZ ;  /* 0xffffffa559567810 */ /* 0x000fe40007ffe0ff */
[----:B------:R-:W2:Y:S01]  /*15a30*/  LDC R89, c[0x0][0x3a0] ;  /* 0x0000e800ff597b82 */ /* 0x000ea20000000800 */
[----:B------:R1:W-:Y:S04]  /*15a40*/  STL.64 [R1+0x48], R90 ;  /* 0x0000485a01007387 */ /* 0x0003e80000100a00 */
[----:B------:R4:W-:Y:S01]  /*15a50*/  STL.64 [R1+0x50], R96 ;  /* 0x0000506001007387 */ /* 0x0009e20000100a00 */
[----:B-1----:R-:W-:-:S03]  /*15a60*/  IMAD.WIDE R92, R247, 0x4, R240 ;  /* 0x00000004f75c7825 */ /* 0x002fc600078e02f0 */
[----:B------:R4:W-:Y:S01]  /*15a70*/  LDGSTS.E [R4+0xa400], desc[UR28][R96.64], !P5 ;  /* 0x0a40000060047fae */ /* 0x0009e2000e9a101c */
[----:B------:R-:W-:-:S03]  /*15a80*/  IMAD.WIDE R90, R247, 0x4, R232 ;  /* 0x00000004f75a7825 */ /* 0x000fc600078e02e8 */
[----:B------:R5:W-:Y:S04]  /*15a90*/  STL.64 [R1+0x58], R94 ;  /* 0x0000585e01007387 */ /* 0x000be80000100a00 */
[----:B------:R5:W-:Y:S04]  /*15aa0*/  LDGSTS.E [R4+0xa480], desc[UR28][R94.64], !P5 ;  /* 0x0a4800005e047fae */ /* 0x000be8000e9a101c */
[----:B------:R2:W-:Y:S04]  /*15ab0*/  STL.64 [R1+0x88], R92 ;  /* 0x0000885c01007387 */ /* 0x0005e80000100a00 */
[----:B------:R2:W-:Y:S04]  /*15ac0*/  LDGSTS.E [R4+0xa500], desc[UR28][R92.64], !P5 ;  /* 0x0a5000005c047fae */ /* 0x0005e8000e9a101c */
[----:B------:R3:W-:Y:S04]  /*15ad0*/  STL.64 [R1+0x98], R90 ;  /* 0x0000985a01007387 */ /* 0x0007e80000100a00 */
[----:B------:R3:W-:Y:S01]  /*15ae0*/  LDGSTS.E [R4+0xa580], desc[UR28][R90.64], !P5 ;  /* 0x0a5800005a047fae */ /* 0x0007e2000e9a101c */
[----:B------:R-:W-:Y:S01]  /*15af0*/  ISETP.GE.U32.AND P5, PT, R86, 0x7fffff66, PT ;  /* 0x7fffff665600780c */ /* 0x000fe20003fa6070 */
[----:B------:R-:W-:-:S02]  /*15b00*/  VIADD R86, R88, 0xffffffa1 ;  /* 0xffffffa158567836 */ /* 0x000fc40000000000 */
        /* <DEDUP_REMOVED lines=19> */
[----:B----4-:R-:W-:-:S04]  /*15c40*/  IMAD.WIDE R96, R247, 0x4, R234 ;  /* 0x00000004f7607825 */ /* 0x010fc800078e02ea */
[C---:B-----5:R-:W-:Y:S01]  /*15c50*/  IMAD.WIDE R94, R247.reuse, 0x4, R236 ;  /* 0x00000004f75e7825 */ /* 0x060fe200078e02ec */
[----:B------:R-:W-:Y:S03]  /*15c60*/  LDGSTS.E [R4+0xac00], desc[UR28][R96.64], !P2 ;  /* 0x0ac0000060047fae */ /* 0x000fe6000d1a101c */
[C---:B--2---:R-:W-:Y:S01]  /*15c70*/  IMAD.WIDE R92, R247.reuse, 0x4, R242 ;  /* 0x00000004f75c7825 */ /* 0x044fe200078e02f2 */
[----:B------:R-:W-:Y:S03]  /*15c80*/  LDGSTS.E [R4+0xac80], desc[UR28][R94.64], !P2 ;  /* 0x0ac800005e047fae */ /* 0x000fe6000d1a101c */
[----:B---3--:R-:W-:Y:S01]  /*15c90*/  IMAD.WIDE R90, R247, 0x4, R244 ;  /* 0x00000004f75a7825 */ /* 0x008fe200078e02f4 */
        /* <DEDUP_REMOVED lines=8> */
[----:B------:R-:W-:Y:S04]  /*15d20*/  LDGSTS.E [R4+0xb400], desc[UR28][R84.64], !P5 ;  /* 0x0b40000054047fae */ /* 0x000fe8000e9a101c */
[----:B------:R-:W-:Y:S01]  /*15d30*/  LDGSTS.E [R4+0xb480], desc[UR28][R82.64], !P5 ;  /* 0x0b48000052047fae */ /* 0x000fe2000e9a101c */
[----:B-1----:R-:W-:-:S03]  /*15d40*/  IMAD.WIDE R90, R247, 0x4, R78 ;  /* 0x00000004f75a7825 */ /* 0x002fc600078e024e */
[----:B------:R1:W-:Y:S01]  /*15d50*/  LDGSTS.E [R4+0xb500], desc[UR28][R80.64], !P5 ;  /* 0x0b50000050047fae */ /* 0x0003e2000e9a101c */
[----:B------:R-:W-:-:S03]  /*15d60*/  VIADD R78, R87, 0xffffff9d ;  /* 0xffffff9d574e7836 */ /* 0x000fc60000000000 */
[----:B------:R-:W-:Y:S02]  /*15d70*/  LDGSTS.E [R4+0xb580], desc[UR28][R90.64], !P5 ;  /* 0x0b5800005a047fae */ /* 0x000fe4000e9a101c */
[----:B------:R-:W-:Y:S02]  /*15d80*/  ISETP.GE.U32.AND P5, PT, R78, 0x7fffff5e, PT ;  /* 0x7fffff5e4e00780c */ /* 0x000fe40003fa6070 */
[----:B------:R-:W-:Y:S01]  /*15d90*/  STL.64 [R1+0x158], R84 ;  /* 0x0001585401007387 */ /* 0x000fe20000100a00 */
[----:B------:R-:W3:Y:S03]  /*15da0*/  LDC R78, c[0x0][0x3a0] ;  /* 0x0000e800ff4e7b82 */ /* 0x000ee60000000800 */
[----:B------:R-:W-:Y:S04]  /*15db0*/  STL.64 [R1+0x1d0], R82 ;  /* 0x0001d05201007387 */ /* 0x000fe80000100a00 */
[----:B------:R1:W-:Y:S04]  /*15dc0*/  STL.64 [R1+0x1e0], R80 ;  /* 0x0001e05001007387 */ /* 0x0003e80000100a00 */
[----:B------:R-:W-:Y:S04]  /*15dd0*/  LDGSTS.E [R4+0xbc00], desc[UR28][R76.64], !P2 ;  /* 0x0bc000004c047fae */ /* 0x000fe8000d1a101c */
[----:B------:R-:W-:Y:S01]  /*15de0*/  STL.64 [R1+0x230], R90 ;  /* 0x0002305a01007387 */ /* 0x000fe20000100a00 */
[----:B-1----:R-:W-:Y:S01]  /*15df0*/  IMAD.WIDE R80, R247, 0x4, R70 ;  /* 0x00000004f7507825 */ /* 0x002fe200078e0246 */
[----:B------:R-:W-:-:S02]  /*15e00*/  IADD3 R70, PT, PT, R89, -0x67, RZ ;  /* 0xffffff9959467810 */ /* 0x000fc40007ffe0ff */
[----:B------:R-:W-:Y:S04]  /*15e10*/  LDGSTS.E [R4+0xbc80], desc[UR28][R74.64], !P2 ;  /* 0x0bc800004a047fae */ /* 0x000fe8000d1a101c */
[----:B------:R-:W-:Y:S04]  /*15e20*/  STL.64 [R1+0x238], R76 ;  /* 0x0002384c01007387 */ /* 0x000fe80000100a00 */
[----:B------:R1:W-:Y:S04]  /*15e30*/  LDGSTS.E [R4+0xbd00], desc[UR28][R72.64], !P2 ;  /* 0x0bd0000048047fae */ /* 0x0003e8000d1a101c */
[----:B------:R-:W-:Y:S04]  /*15e40*/  STL.64 [R1+0x248], R74 ;  /* 0x0002484a01007387 */ /* 0x000fe80000100a00 */
[----:B------:R-:W-:Y:S01]  /*15e50*/  LDGSTS.E [R4+0xbd80], desc[UR28][R80.64], !P2 ;  /* 0x0bd8000050047fae */ /* 0x000fe2000d1a101c */
[----:B------:R-:W-:-:S02]  /*15e60*/  ISETP.GE.U32.AND P2, PT, R70, 0x7fffff5a, PT ;  /* 0x7fffff5a4600780c */ /* 0x000fc40003f46070 */
[----:B------:R-:W4:Y:S01]  /*15e70*/  LDC R70, c[0x0][0x3a0] ;  /* 0x0000e800ff467b82 */ /* 0x000f220000000800 */
[----:B------:R1:W-:Y:S04]  /*15e80*/  STL.64 [R1+0x590], R72 ;  /* 0x0005904801007387 */ /* 0x0003e80000100a00 */
[----:B------:R-:W-:Y:S04]  /*15e90*/  LDGSTS.E [R4+0xc400], desc[UR28][R68.64], !P5 ;  /* 0x0c40000044047fae */ /* 0x000fe8000e9a101c */
[----:B------:R-:W-:Y:S01]  /*15ea0*/  LDGSTS.E [R4+0xc480], desc[UR28][R66.64], !P5 ;  /* 0x0c48000042047fae */ /* 0x000fe2000e9a101c */
[----:B-1----:R-:W-:-:S03]  /*15eb0*/  IMAD.WIDE R72, R247, 0x4, R62 ;  /* 0x00000004f7487825 */ /* 0x002fc600078e023e */
[----:B------:R1:W-:Y:S01]  /*15ec0*/  LDGSTS.E [R4+0xc500], desc[UR28][R64.64], !P5 ;  /* 0x0c50000040047fae */ /* 0x0003e2000e9a101c */
[----:B--2---:R-:W-:-:S03]  /*15ed0*/  VIADD R62, R86, 0xffffff95 ;  /* 0xffffff95563e7836 */ /* 0x004fc60000000000 */
[----:B------:R-:W-:Y:S02]  /*15ee0*/  LDGSTS.E [R4+0xc580], desc[UR28][R72.64], !P5 ;  /* 0x0c58000048047fae */ /* 0x000fe4000e9a101c */
[----:B------:R-:W-:Y:S02]  /*15ef0*/  ISETP.GE.U32.AND P5, PT, R62, 0x7fffff56, PT ;  /* 0x7fffff563e00780c */ /* 0x000fe40003fa6070 */
[----:B------:R-:W-:Y:S01]  /*15f00*/  STL.64 [R1+0x5a8], R80 ;  /* 0x0005a85001007387 */ /* 0x000fe20000100a00 */
[----:B------:R-:W2:Y:S03]  /*15f10*/  LDC R62, c[0x0][0x3a0] ;  /* 0x0000e800ff3e7b82 */ /* 0x000ea60000000800 */
[----:B------:R-:W-:Y:S04]  /*15f20*/  STL.64 [R1+0x5c0], R68 ;  /* 0x0005c04401007387 */ /* 0x000fe80000100a00 */
[----:B------:R-:W-:Y:S04]  /*15f30*/  STL.64 [R1+0x5d8], R66 ;  /* 0x0005d84201007387 */ /* 0x000fe80000100a00 */
[----:B------:R1:W-:Y:S04]  /*15f40*/  STL.64 [R1+0x910], R64 ;  /* 0x0009104001007387 */ /* 0x0003e80000100a00 */
[----:B------:R-:W-:Y:S04]  /*15f50*/  LDGSTS.E [R4+0xcc00], desc[UR28][R60.64], !P2 ;  /* 0x0cc000003c047fae */ /* 0x000fe8000d1a101c */
[----:B------:R-:W-:Y:S01]  /*15f60*/  LDGSTS.E [R4+0xcc80], desc[UR28][R58.64], !P2 ;  /* 0x0cc800003a047fae */ /* 0x000fe2000d1a101c */
[----:B-1----:R-:W-:-:S03]  /*15f70*/  IMAD.WIDE R64, R247, 0x4, R54 ;  /* 0x00000004f7407825 */ /* 0x002fc600078e0236 */
[----:B------:R1:W-:Y:S01]  /*15f80*/  LDGSTS.E [R4+0xcd00], desc[UR28][R56.64], !P2 ;  /* 0x0cd0000038047fae */ /* 0x0003e2000d1a101c */
[----:B---3--:R-:W-:-:S03]  /*15f90*/  VIADD R54, R78, 0xffffff91 ;  /* 0xffffff914e367836 */ /* 0x008fc60000000000 */
[----:B------:R-:W-:Y:S04]  /*15fa0*/  STL.64 [R1+0x928], R72 ;  /* 0x0009284801007387 */ /* 0x000fe80000100a00 */
[----:B------:R-:W-:Y:S01]  /*15fb0*/  LDGSTS.E [R4+0xcd80], desc[UR28][R64.64], !P2 ;  /* 0x0cd8000040047fae */ /* 0x000fe2000d1a101c */
[----:B------:R-:W-:Y:S01]  /*15fc0*/  ISETP.GE.U32.AND P2, PT, R54, 0x7fffff52, PT ;  /* 0x7fffff523600780c */ /* 0x000fe20003f46070 */
[C---:B------:R-:W-:Y:S01]  /*15fd0*/  IMAD.WIDE R34, R247.reuse, 0x4, R34 ;  /* 0x00000004f7227825 */ /* 0x040fe200078e0222 */
[----:B------:R-:W3:Y:S01]  /*15fe0*/  LDC R54, c[0x0][0x3a0] ;  /* 0x0000e800ff367b82 */ /* 0x000ee20000000800 */
[----:B------:R-:W-:Y:S04]  /*15ff0*/  STL.64 [R1+0x940], R60 ;  /* 0x0009403c01007387 */ /* 0x000fe80000100a00 */
[----:B------:R-:W-:Y:S04]  /*16000*/  STL.64 [R1+0x958], R58 ;  /* 0x0009583a01007387 */ /* 0x000fe80000100a00 */
[----:B------:R1:W-:Y:S04]  /*16010*/  STL.64 [R1+0x978], R56 ;  /* 0x0009783801007387 */ /* 0x0003e80000100a00 */
[----:B------:R-:W-:Y:S04]  /*16020*/  LDGSTS.E [R4+0xd400], desc[UR28][R52.64], !P5 ;  /* 0x0d40000034047fae */ /* 0x000fe8000e9a101c */
[----:B------:R-:W-:Y:S01]  /*16030*/  LDGSTS.E [R4+0xd480], desc[UR28][R50.64], !P5 ;  /* 0x0d48000032047fae */ /* 0x000fe2000e9a101c */
[----:B-1----:R-:W-:Y:S01]  /*16040*/  IMAD.WIDE R56, R247, 0x4, R46 ;  /* 0x00000004f7387825 */ /* 0x002fe200078e022e */
[----:B----4-:R-:W-:-:S02]  /*16050*/  IADD3 R46, PT, PT, R70, -0x73, RZ ;  /* 0xffffff8d462e7810 */ /* 0x010fc40007ffe0ff */
[----:B------:R-:W-:Y:S04]  /*16060*/  STL.64 [R1+0x990], R64 ;  /* 0x0009904001007387 */ /* 0x000fe80000100a00 */
[----:B------:R1:W-:Y:S04]  /*16070*/  LDGSTS.E [R4+0xd500], desc[UR28][R48.64], !P5 ;  /* 0x0d50000030047fae */ /* 0x0003e8000e9a101c */
[----:B------:R-:W-:Y:S04]  /*16080*/  STL.64 [R1+0x9a8], R52 ;  /* 0x0009a83401007387 */ /* 0x000fe80000100a00 */
[----:B------:R-:W-:Y:S01]  /*16090*/  LDGSTS.E [R4+0xd580], desc[UR28][R56.64], !P5 ;  /* 0x0d58000038047fae */ /* 0x000fe2000e9a101c */
[----:B------:R-:W-:Y:S01]  /*160a0*/  ISETP.GE.U32.AND P5, PT, R46, 0x7fffff4e, PT ;  /* 0x7fffff4e2e00780c */ /* 0x000fe20003fa6070 */
[C---:B------:R-:W-:Y:S01]  /*160b0*/  IMAD.WIDE R32, R247.reuse, 0x4, R32 ;  /* 0x00000004f7207825 */ /* 0x040fe200078e0220 */
[----:B------:R-:W4:Y:S01]  /*160c0*/  LDC R46, c[0x0][0x3a0] ;  /* 0x0000e800ff2e7b82 */ /* 0x000f220000000800 */
[----:B------:R-:W-:Y:S04]  /*160d0*/  STL.64 [R1+0x9c0], R50 ;  /* 0x0009c03201007387 */ /* 0x000fe80000100a00 */
[----:B------:R1:W-:Y:S04]  /*160e0*/  STL.64 [R1+0x9e0], R48 ;  /* 0x0009e03001007387 */ /* 0x0003e80000100a00 */
[----:B------:R-:W-:Y:S04]  /*160f0*/  LDGSTS.E [R4+0xdc00], desc[UR28][R44.64], !P2 ;  /* 0x0dc000002c047fae */ /* 0x000fe8000d1a101c */
[----:B------:R-:W-:Y:S01]  /*16100*/  LDGSTS.E [R4+0xdc80], desc[UR28][R42.64], !P2 ;  /* 0x0dc800002a047fae */ /* 0x000fe2000d1a101c */
[----:B-1----:R-:W-:-:S03]  /*16110*/  IMAD.WIDE R48, R247, 0x4, R38 ;  /* 0x00000004f7307825 */ /* 0x002fc600078e0226 */
[----:B------:R1:W-:Y:S01]  /*16120*/  LDGSTS.E [R4+0xdd00], desc[UR28][R40.64], !P2 ;  /* 0x0dd0000028047fae */ /* 0x0003e2000d1a101c */
[----:B--2---:R-:W-:-:S03]  /*16130*/  VIADD R38, R62, 0xffffff89 ;  /* 0xffffff893e267836 */ /* 0x004fc60000000000 */
[----:B------:R-:W-:Y:S04]  /*16140*/  LDGSTS.E [R4+0xdd80], desc[UR28][R48.64], !P2 ;  /* 0x0dd8000030047fae */ /* 0x000fe8000d1a101c */
[----:B------:R-:W-:Y:S01]  /*16150*/  STL.64 [R1+0x9f8], R56 ;  /* 0x0009f83801007387 */ /* 0x000fe20000100a00 */
[----:B------:R-:W-:Y:S01]  /*16160*/  ISETP.GE.U32.AND P2, PT, R38, 0x7fffff4a, PT ;  /* 0x7fffff4a2600780c */ /* 0x000fe20003f46070 */
[C---:B------:R-:W-:Y:S01]  /*16170*/  IMAD.WIDE R28, R247.reuse, 0x4, R28 ;  /* 0x00000004f71c7825 */ /* 0x040fe200078e021c */
[----:B------:R-:W2:Y:S01]  /*16180*/  LDC R38, c[0x0][0x3a0] ;  /* 0x0000e800ff267b82 */ /* 0x000ea20000000800 */
[----:B------:R-:W-:Y:S04]  /*16190*/  STL.64 [R1+0xa28], R44 ;  /* 0x000a282c01007387 */ /* 0x000fe80000100a00 */
[----:B------:R-:W-:Y:S01]  /*161a0*/  STL.64 [R1+0xa40], R42 ;  /* 0x000a402a01007387 */ /* 0x000fe20000100a00 */
[----:B------:R-:W-:-:S03]  /*161b0*/  IMAD.WIDE R26, R247, 0x4, R26 ;  /* 0x00000004f71a7825 */ /* 0x000fc600078e021a */
[----:B------:R1:W-:Y:S01]  /*161c0*/  STL.64 [R1+0xd50], R40 ;  /* 0x000d502801007387 */ /* 0x0003e20000100a00 */
[----:B------:R-:W-:-:S03]  /*161d0*/  IMAD.WIDE R24, R247, 0x4, R24 ;  /* 0x00000004f7187825 */ /* 0x000fc600078e0218 */
        /* <DEDUP_REMOVED lines=8> */
[----:B------:R-:W-:Y:S01]  /*16260*/  STL.64 [R1+0xdd8], R40 ;  /* 0x000dd82801007387 */ /* 0x000fe20000100a00 */
[----:B------:R-:W-:-:S03]  /*16270*/  IMAD.WIDE R20, R247, 0x4, R20 ;  /* 0x00000004f7147825 */ /* 0x000fc600078e0214 */
[----:B------:R-:W-:Y:S01]  /*16280*/  STL.64 [R1+0xe40], R28 ;  /* 0x000e401c01007387 */ /* 0x000fe20000100a00 */
[----:B-1----:R-:W-:-:S03]  /*16290*/  IMAD.WIDE R32, R247, 0x4, R22 ;  /* 0x00000004f7207825 */ /* 0x002fc600078e0216 */
[----:B------:R-:W-:Y:S04]  /*162a0*/  STL.64 [R1+0xe48], R26 ;  /* 0x000e481a01007387 */ /* 0x000fe80000100a00 */
[----:B------:R-:W-:Y:S01]  /*162b0*/  LDGSTS.E [R4+0xe580], desc[UR28][R40.64], !P5 ;  /* 0x0e58000028047fae */ /* 0x000fe2000e9a101c */
[----:B------:R-:W-:-:S03]  /*162c0*/  IMAD.WIDE R18, R247, 0x4, R18 ;  /* 0x00000004f7127825 */ /* 0x000fc600078e0212 */
[----:B------:R1:W-:Y:S01]  /*162d0*/  STL.64 [R1+0xe50], R24 ;  /* 0x000e501801007387 */ /* 0x0003e20000100a00 */
[----:B------:R-:W-:-:S03]  /*162e0*/  IMAD.WIDE R16, R247, 0x4, R16 ;  /* 0x00000004f7107825 */ /* 0x000fc600078e0210 */
[----:B------:R-:W-:Y:S04]  /*162f0*/  LDGSTS.E [R4+0xec00], desc[UR28][R28.64], !P2 ;  /* 0x0ec000001c047fae */ /* 0x000fe8000d1a101c */
[----:B------:R-:W-:Y:S04]  /*16300*/  STL.64 [R1+0xe58], R32 ;  /* 0x000e582001007387 */ /* 0x000fe80000100a00 */
[----:B------:R-:W-:Y:S04]  /*16310*/  LDGSTS.E [R4+0xec80], desc[UR28][R26.64], !P2 ;  /* 0x0ec800001a047fae */ /* 0x000fe8000d1a101c */
[----:B------:R-:W5:Y:S04]  /*16320*/  LDL.LU.64 R226, [R1+0x228] ;  /* 0x0002280001e27983 */ /* 0x000f680000300a00 */
[----:B------:R1:W-:Y:S04]  /*16330*/  LDGSTS.E [R4+0xed00], desc[UR28][R24.64], !P2 ;  /* 0x0ed0000018047fae */ /* 0x0003e8000d1a101c */
[----:B------:R-:W2:Y:S04]  /*16340*/  LDL.LU.64 R234, [R1+0x220] ;  /* 0x0002200001ea7983 */ /* 0x000ea80000300a00 */
[----:B------:R-:W5:Y:S01]  /*16350*/  LDL.LU.64 R236, [R1+0x218] ;  /* 0x0002180001ec7983 */ /* 0x000f620000300a00 */
[----:B-1----:R-:W-:-:S03]  /*16360*/  IMAD.WIDE R24, R247, 0x4, R14 ;  /* 0x00000004f7187825 */ /* 0x002fc600078e020e */
[----:B------:R-:W5:Y:S04]  /*16370*/  LDL.LU.64 R242, [R1+0x210] ;  /* 0x0002100001f27983 */ /* 0x000f680000300a00 */
[----:B------:R-:W-:Y:S04]  /*16380*/  STL.64 [R1+0xec0], R20 ;  /* 0x000ec01401007387 */ /* 0x000fe80000100a00 */
[----:B------:R-:W-:Y:S04]  /*16390*/  STL.64 [R1+0xec8], R18 ;  /* 0x000ec81201007387 */ /* 0x000fe80000100a00 */
[----:B------:R1:W-:Y:S04]  /*163a0*/  STL.64 [R1+0xed0], R16 ;  /* 0x000ed01001007387 */ /* 0x0003e80000100a00 */
[----:B------:R-:W-:Y:S04]  /*163b0*/  STL.64 [R1+0xed8], R24 ;  /* 0x000ed81801007387 */ /* 0x000fe80000100a00 */
[----:B------:R-:W5:Y:S04]  /*163c0*/  LDL.LU.64 R228, [R1+0x1a8] ;  /* 0x0001a80001e47983 */ /* 0x000f680000300a00 */
[----:B------:R-:W5:Y:S01]  /*163d0*/  LDL.LU.64 R244, [R1+0x1a0] ;  /* 0x0001a00001f47983 */ /* 0x000f620000300a00 */
[----:B---3--:R-:W-:-:S02]  /*163e0*/  VIADD R30, R54, 0xffffff85 ;  /* 0xffffff85361e7836 */ /* 0x008fc40000000000 */
[C---:B------:R-:W-:Y:S01]  /*163f0*/  IMAD.WIDE R12, R247.reuse, 0x4, R12 ;  /* 0x00000004f70c7825 */ /* 0x040fe200078e020c */
[----:B------:R-:W-:Y:S02]  /*16400*/  LDGSTS.E [R4+0xed80], desc[UR28][R32.64], !P2 ;  /* 0x0ed8000020047fae */ /* 0x000fe4000d1a101c */
[----:B------:R-:W-:Y:S01]  /*16410*/  ISETP.GE.U32.AND P5, PT, R30, 0x7fffff46, PT ;  /* 0x7fffff461e00780c */ /* 0x000fe20003fa6070 */
[C---:B------:R-:W-:Y:S01]  /*16420*/  IMAD.WIDE R10, R247.reuse, 0x4, R10 ;  /* 0x00000004f70a7825 */ /* 0x040fe200078e020a */
[----:B------:R-:W3:Y:S03]  /*16430*/  LDL.LU.64 R240, [R1+0x270] ;  /* 0x0002700001f07983 */ /* 0x000ee60000300a00 */
[C---:B------:R-:W-:Y:S01]  /*16440*/  IMAD.WIDE R8, R247.reuse, 0x4, R8 ;  /* 0x00000004f7087825 */ /* 0x040fe200078e0208 */
[----:B------:R-:W3:Y:S01]  /*16450*/  LDL.LU.64 R232, [R1+0x278] ;  /* 0x0002780001e87983 */ /* 0x000ee20000300a00 */
[----:B----4-:R-:W-:Y:S01]  /*16460*/  IADD3 R22, PT, PT, R46, -0x7f, RZ ;  /* 0xffffff812e167810 */ /* 0x010fe20007ffe0ff */
[----:B------:R-:W4:Y:S05]  /*16470*/  LDC R30, c[0x0][0x3a0] ;  /* 0x0000e800ff1e7b82 */ /* 0x000f2a0000000800 */
[----:B------:R-:W-:Y:S04]  /*16480*/  LDGSTS.E [R4+0xf400], desc[UR28][R20.64], !P5 ;  /* 0x0f40000014047fae */ /* 0x000fe8000e9a101c */
[----:B------:R-:W-:Y:S04]  /*16490*/  LDGSTS.E [R4+0xf480], desc[UR28][R18.64], !P5 ;  /* 0x0f48000012047fae */ /* 0x000fe8000e9a101c */
[----:B------:R1:W-:Y:S04]  /*164a0*/  LDGSTS.E [R4+0xf500], desc[UR28][R16.64], !P5 ;  /* 0x0f50000010047fae */ /* 0x0003e8000e9a101c */
[----:B------:R2:W-:Y:S04]  /*164b0*/  STL.64 [R1+0xf40], R12 ;  /* 0x000f400c01007387 */ /* 0x0005e80000100a00 */
[----:B------:R-:W-:Y:S01]  /*164c0*/  STL.64 [R1+0xf48], R10 ;  /* 0x000f480a01007387 */ /* 0x000fe20000100a00 */
[----:B-1----:R-:W-:-:S03]  /*164d0*/  IMAD.WIDE R16, R247, 0x4, R6 ;  /* 0x00000004f7107825 */ /* 0x002fc600078e0206 */
[----:B------:R1:W-:Y:S01]  /*164e0*/  STL.64 [R1+0xf50], R8 ;  /* 0x000f500801007387 */ /* 0x0003e20000100a00 */
[----:B--2---:R-:W-:-:S03]  /*164f0*/  IMAD.WIDE R150, R247, 0x4, R234 ;  /* 0x00000004f7967825 */ /* 0x004fc600078e02ea */
[----:B------:R2:W-:Y:S01]  /*16500*/  STL.64 [R1+0xf58], R16 ;  /* 0x000f581001007387 */ /* 0x0005e20000100a00 */
[----:B-----5:R-:W-:-:S03]  /*16510*/  IMAD.WIDE R148, R247, 0x4, R236 ;  /* 0x00000004f7947825 */ /* 0x020fc600078e02ec */
[----:B------:R-:W5:Y:S01]  /*16520*/  LDL.LU.64 R216, [R1+0x280] ;  /* 0x0002800001d87983 */ /* 0x000f620000300a00 */
[----:B------:R-:W-:-:S03]  /*16530*/  IMAD.WIDE R146, R247, 0x4, R242 ;  /* 0x00000004f7927825 */ /* 0x000fc600078e02f2 */
[----:B------:R-:W2:Y:S01]  /*16540*/  LDL.LU.64 R218, [R1+0x288] ;  /* 0x0002880001da7983 */ /* 0x000ea20000300a00 */
[----:B------:R-:W-:-:S03]  /*16550*/  IMAD.WIDE R98, R247, 0x4, R244 ;  /* 0x00000004f7627825 */ /* 0x000fc600078e02f4 */
[----:B------:R-:W2:Y:S01]  /*16560*/  LDL.LU.64 R220, [R1+0x290] ;  /* 0x0002900001dc7983 */ /* 0x000ea20000300a00 */
[----:B------:R-:W-:-:S03]  /*16570*/  IMAD.WIDE R152, R247, 0x4, R226 ;  /* 0x00000004f7987825 */ /* 0x000fc600078e02e2 */
[----:B------:R-:W2:Y:S01]  /*16580*/  LDL.LU.64 R234, [R1+0x298] ;  /* 0x0002980001ea7983 */ /* 0x000ea20000300a00 */
[----:B------:R-:W-:-:S03]  /*16590*/  IMAD.WIDE R144, R247, 0x4, R228 ;  /* 0x00000004f7907825 */ /* 0x000fc600078e02e4 */
[----:B------:R-:W5:Y:S01]  /*165a0*/  LDL.LU.64 R236, [R1+0x2a0] ;  /* 0x0002a00001ec7983 */ /* 0x000f620000300a00 */
[----:B---3--:R-:W-:-:S03]  /*165b0*/  IMAD.WIDE R96, R247, 0x4, R240 ;  /* 0x00000004f7607825 */ /* 0x008fc600078e02f0 */
[----:B------:R-:W3:Y:S01]  /*165c0*/  LDL.LU.64 R242, [R1+0x2a8] ;  /* 0x0002a80001f27983 */ /* 0x000ee20000300a00 */
[----:B------:R-:W-:-:S03]  /*165d0*/  IMAD.WIDE R90, R247, 0x4, R232 ;  /* 0x00000004f75a7825 */ /* 0x000fc600078e02e8 */
[----:B------:R-:W3:Y:S01]  /*165e0*/  LDL.LU.64 R244, [R1+0x2b0] ;  /* 0x0002b00001f47983 */ /* 0x000ee20000300a00 */
[----:B------:R-:W-:Y:S01]  /*165f0*/  ISETP.GE.U32.AND P2, PT, R22, 0x7fffff42, PT ;  /* 0x7fffff421600780c */ /* 0x000fe20003f46070 */
[----:B------:R-:W2:Y:S02]  /*16600*/  LDC R7, c[0x0][0x3a0] ;  /* 0x0000e800ff077b82 */ /* 0x000ea40000000800 */
[----:B------:R-:W3:Y:S04]  /*16610*/  LDL.LU.64 R224, [R1+0x2b8] ;  /* 0x0002b80001e07983 */ /* 0x000ee80000300a00 */
[----:B------:R-:W3:Y:S01]  /*16620*/  LDL.LU.64 R226, [R1+0x2c0] ;  /* 0x0002c00001e27983 */ /* 0x000ee20000300a00 */
[----:B------:R-:W-:Y:S01]  /*16630*/  VIADD R14, R38, 0xffffffb0 ;  /* 0xffffffb0260e7836 */ /* 0x000fe20000000000 */
[----:B------:R-:W2:Y:S02]  /*16640*/  LDC R22, c[0x0][0x3a0] ;  /* 0x0000e800ff167b82 */ /* 0x000ea40000000800 */
[----:B------:R-:W3:Y:S04]  /*16650*/  LDL.LU.64 R228, [R1+0x2c8] ;  /* 0x0002c80001e47983 */ /* 0x000ee80000300a00 */
[----:B------:R-:W3:Y:S04]  /*16660*/  LDL.LU.64 R240, [R1+0x2d0] ;  /* 0x0002d00001f07983 */ /* 0x000ee80000300a00 */
[----:B------:R-:W3:Y:S04]  /*16670*/  LDL.LU.64 R232, [R1+0x2d8] ;  /* 0x0002d80001e87983 */ /* 0x000ee80000300a00 */
[----:B------:R-:W-:Y:S01]  /*16680*/  LDGSTS.E [R4+0xf580], desc[UR28][R24.64], !P5 ;  /* 0x0f58000018047fae */ /* 0x000fe2000e9a101c */
[----:B------:R-:W-:-:S02]  /*16690*/  ISETP.GE.U32.AND P5, PT, R14, 0x7fffff71, PT ;  /* 0x7fffff710e00780c */ /* 0x000fc40003fa6070 */
[----:B------:R-:W2:Y:S01]  /*166a0*/  LDC R14, c[0x0][0x3a0] ;  /* 0x0000e800ff0e7b82 */ /* 0x000ea20000000800 */
[----:B------:R1:W-:Y:S04]  /*166b0*/  LDGSTS.E [R4+0xfc00], desc[UR28][R12.64], !P2 ;  /* 0x0fc000000c047fae */ /* 0x0003e8000d1a101c */
[----:B------:R-:W-:Y:S04]  /*166c0*/  LDGSTS.E [R4+0xfc80], desc[UR28][R10.64], !P2 ;  /* 0x0fc800000a047fae */ /* 0x000fe8000d1a101c */
[----:B------:R1:W-:Y:S01]  /*166d0*/  LDGSTS.E [R4+0xfd00], desc[UR28][R8.64], !P2 ;  /* 0x0fd0000008047fae */ /* 0x0003e2000d1a101c */
[----:B----4-:R-:W-:-:S03]  /*166e0*/  VIADD R6, R30, 0xffffffac ;  /* 0xffffffac1e067836 */ /* 0x010fc60000000000 */
[----:B------:R4:W-:Y:S01]  /*166f0*/  LDGSTS.E [R4+0xfd80], desc[UR28][R16.64], !P2 ;  /* 0x0fd8000010047fae */ /* 0x0009e2000d1a101c */
[----:B-1----:R-:W1:Y:S08]  /*16700*/  LDC R12, c[0x0][0x3a0] ;  /* 0x0000e800ff0c7b82 */ /* 0x002e700000000800 */
[----:B------:R-:W1:Y:S01]  /*16710*/  LDC R9, c[0x0][0x3a0] ;  /* 0x0000e800ff097b82 */ /* 0x000e620000000800 */
[----:B--2---:R-:W-:-:S07]  /*16720*/  IMAD.WIDE R46, R247, 0x4, R234 ;  /* 0x00000004f72e7825 */ /* 0x004fce00078e02ea */
[----:B------:R-:W2:Y:S01]  /*16730*/  LDC R8, c[0x0][0x3a0] ;  /* 0x0000e800ff087b82 */ /* 0x000ea20000000800 */
[----:B------:R-:W4:Y:S01]  /*16740*/  LDL.LU.64 R234, [R1+0x360] ;  /* 0x0003600001ea7983 */ /* 0x000f220000300a00 */
[----:B-----5:R-:W-:-:S03]  /*16750*/  IMAD.WIDE R44, R247, 0x4, R236 ;  /* 0x00000004f72c7825 */ /* 0x020fc600078e02ec */
[----:B------:R-:W5:Y:S01]  /*16760*/  LDL.LU.64 R236, [R1+0x368] ;  /* 0x0003680001ec7983 */ /* 0x000f620000300a00 */
[C---:B---3--:R-:W-:Y:S02]  /*16770*/  IMAD.WIDE R42, R247.reuse, 0x4, R242 ;  /* 0x00000004f72a7825 */ /* 0x048fe400078e02f2 */
[----:B------:R-:W3:Y:S01]  /*16780*/  LDC R10, c[0x0][0x3a0] ;  /* 0x0000e800ff0a7b82 */ /* 0x000ee20000000800 */
[----:B------:R-:W3:Y:S01]  /*16790*/  LDL.LU.64 R242, [R1+0x438] ;  /* 0x0004380001f27983 */ /* 0x000ee20000300a00 */
[----:B------:R-:W-:-:S03]  /*167a0*/  IMAD.WIDE R40, R247, 0x4, R244 ;  /* 0x00000004f7287825 */ /* 0x000fc600078e02f4 */
[----:B------:R-:W5:Y:S01]  /*167b0*/  LDL.LU.64 R244, [R1+0x430] ;  /* 0x0004300001f47983 */ /* 0x000f620000300a00 */
[----:B------:R-:W-:Y:S02]  /*167c0*/  ISETP.GE.U32.AND P2, PT, R6, 0x7fffff6d, PT ;  /* 0x7fffff6d0600780c */ /* 0x000fe40003f46070 */
[----:B------:R-:W-:Y:S01]  /*167d0*/  IADD3 R6, PT, PT, R22, -0x58, RZ ;  /* 0xffffffa816067810 */ /* 0x000fe20007ffe0ff */
[----:B------:R-:W-:Y:S01]  /*167e0*/  LDGSTS.E [R5+0x8600], desc[UR28][R152.64], !P3 ;  /* 0x0860000098057fae */ /* 0x000fe2000d9a101c */
[----:B------:R-:W-:Y:S01]  /*167f0*/  IMAD.WIDE R88, R247, 0x4, R216 ;  /* 0x00000004f7587825 */ /* 0x000fe200078e02d8 */
[----:B------:R-:W2:Y:S02]  /*16800*/  LDC R11, c[0x0][0x3a0] ;  /* 0x0000e800ff0b7b82 */ /* 0x000ea40000000800 */
[----:B------:R-:W-:Y:S04]  /*16810*/  LDGSTS.E [R5+0x8680], desc[UR28][R150.64], !P3 ;  /* 0x0868000096057fae */ /* 0x000fe8000d9a101c */
[----:B------:R-:W-:Y:S04]  /*16820*/  LDGSTS.E [R5+0x8700], desc[UR28][R148.64], !P3 ;  /* 0x0870000094057fae */ /* 0x000fe8000d9a101c */
[----:B------:R-:W-:Y:S01]  /*16830*/  LDGSTS.E [R5+0x8780], desc[UR28][R146.64], !P3 ;  /* 0x0878000092057fae */ /* 0x000fe2000d9a101c */
[----:B------:R-:W-:Y:S01]  /*16840*/  ISETP.GE.U32.AND P3, PT, R6, 0x7fffff69, PT ;  /* 0x7fffff690600780c */ /* 0x000fe20003f66070 */
[----:B------:R-:W-:-:S02]  /*16850*/  VIADD R6, R14, 0xffffffa4 ;  /* 0xffffffa40e067836 */ /* 0x000fc40000000000 */
[----:B------:R-:W-:Y:S01]  /*16860*/  LDGSTS.E [R5+0x8e00], desc[UR28][R144.64], !P6 ;  /* 0x08e0000090057fae */ /* 0x000fe2000f1a101c */
[----:B------:R-:W-:-:S03]  /*16870*/  IMAD.WIDE R50, R247, 0x4, R218 ;  /* 0x00000004f7327825 */ /* 0x000fc600078e02da */
[----:B------:R-:W-:Y:S01]  /*16880*/  LDGSTS.E [R5+0x8e80], desc[UR28][R98.64], !P6 ;  /* 0x08e8000062057fae */ /* 0x000fe2000f1a101c */
[----:B------:R-:W-:-:S03]  /*16890*/  IMAD.WIDE R48, R247, 0x4, R220 ;  /* 0x00000004f7307825 */ /* 0x000fc600078e02dc */
[----:B------:R-:W-:Y:S04]  /*168a0*/  LDGSTS.E [R5+0x8f00], desc[UR28][R96.64], !P6 ;  /* 0x08f0000060057fae */ /* 0x000fe8000f1a101c */
[----:B------:R-:W-:Y:S01]  /*168b0*/  LDGSTS.E [R5+0x8f80], desc[UR28][R90.64], !P6 ;  /* 0x08f800005a057fae */ /* 0x000fe2000f1a101c */
[----:B------:R-:W-:Y:S01]  /*168c0*/  ISETP.GE.U32.AND P6, PT, R6, 0x7fffff65, PT ;  /* 0x7fffff650600780c */ /* 0x000fe20003fc6070 */
[----:B-1----:R-:W-:Y:S02]  /*168d0*/  VIADD R6, R9, 0xffffffa0 ;  /* 0xffffffa009067836 */ /* 0x002fe40000000000 */
[----:B------:R-:W5:Y:S01]  /*168e0*/  LDL.LU.64 R216, [R1+0x428] ;  /* 0x0004280001d87983 */ /* 0x000f620000300a00 */
[C---:B------:R-:W-:Y:S01]  /*168f0*/  IMAD.WIDE R38, R247.reuse, 0x4, R224 ;  /* 0x00000004f7267825 */ /* 0x040fe200078e02e0 */
[----:B------:R-:W1:Y:S02]  /*16900*/  LDC R9, c[0x0][0x3a0] ;  /* 0x0000e800ff097b82 */ /* 0x000e640000000800 */
[----:B------:R-:W-:Y:S04]  /*16910*/  LDGSTS.E [R5+0x9600], desc[UR28][R88.64], !P4 ;  /* 0x0960000058057fae */ /* 0x000fe8000e1a101c */
[----:B------:R-:W5:Y:S04]  /*16920*/  LDL.LU.64 R218, [R1+0x420] ;  /* 0x0004200001da7983 */ /* 0x000f680000300a00 */
[----:B------:R-:W-:Y:S04]  /*16930*/  LDGSTS.E [R5+0x9680], desc[UR28][R50.64], !P4 ;  /* 0x0968000032057fae */ /* 0x000fe8000e1a101c */
[----:B------:R-:W5:Y:S01]  /*16940*/  LDL.LU.64 R220, [R1+0x418] ;  /* 0x0004180001dc7983 */ /* 0x000f620000300a00 */
[----:B------:R-:W-:-:S03]  /*16950*/  IMAD.WIDE R36, R247, 0x4, R226 ;  /* 0x00000004f7247825 */ /* 0x000fc600078e02e2 */
[----:B------:R-:W-:Y:S04]  /*16960*/  LDGSTS.E [R5+0x9700], desc[UR28][R48.64], !P4 ;  /* 0x0970000030057fae */ /* 0x000fe8000e1a101c */
[----:B------:R-:W5:Y:S04]  /*16970*/  LDL.LU.64 R224, [R1+0x410] ;  /* 0x0004100001e07983 */ /* 0x000f680000300a00 */
[----:B------:R-:W-:Y:S01]  /*16980*/  LDGSTS.E [R5+0x9780], desc[UR28][R46.64], !P4 ;  /* 0x097800002e057fae */ /* 0x000fe2000e1a101c */
[----:B------:R-:W-:Y:S02]  /*16990*/  ISETP.GE.U32.AND P4, PT, R6, 0x7fffff61, PT ;  /* 0x7fffff610600780c */ /* 0x000fe40003f86070 */
[----:B--2---:R-:W-:Y:S01]  /*169a0*/  IADD3 R6, PT, PT, R8, -0x64, RZ ;  /* 0xffffff9c08067810 */ /* 0x004fe20007ffe0ff */
[----:B------:R-:W-:Y:S01]  /*169b0*/  LDGSTS.E [R5+0x9e00], desc[UR28][R44.64], !P5 ;  /* 0x09e000002c057fae */ /* 0x000fe2000e9a101c */
[----:B------:R-:W-:-:S03]  /*169c0*/  IMAD.WIDE R34, R247, 0x4, R228 ;  /* 0x00000004f7227825 */ /* 0x000fc600078e02e4 */
[----:B------:R-:W-:Y:S01]  /*169d0*/  LDGSTS.E [R5+0x9e80], desc[UR28][R42.64], !P5 ;  /* 0x09e800002a057fae */ /* 0x000fe2000e9a101c */
[----:B------:R-:W-:-:S03]  /*169e0*/  IMAD.WIDE R32, R247, 0x4, R240 ;  /* 0x00000004f7207825 */ /* 0x000fc600078e02f0 */
[----:B------:R-:W2:Y:S01]  /*169f0*/  LDL.LU.64 R226, [R1+0x408] ;  /* 0x0004080001e27983 */ /* 0x000ea20000300a00 */
[----:B------:R-:W-:-:S03]  /*16a00*/  IMAD.WIDE R30, R247, 0x4, R232 ;  /* 0x00000004f71e7825 */ /* 0x000fc600078e02e8 */
[----:B------:R-:W-:Y:S04]  /*16a10*/  LDGSTS.E [R5+0x9f00], desc[UR28][R40.64], !P5 ;  /* 0x09f0000028057fae */ /* 0x000fe8000e9a101c */
[----:B------:R-:W-:Y:S01]  /*16a20*/  LDGSTS.E [R5+0x9f80], desc[UR28][R38.64], !P5 ;  /* 0x09f8000026057fae */ /* 0x000fe2000e9a101c */
[----:B------:R-:W-:Y:S01]  /*16a30*/  ISETP.GE.U32.AND P5, PT, R6, 0x7fffff5d, PT ;  /* 0x7fffff5d0600780c */ /* 0x000fe20003fa6070 */
[----:B------:R-:W-:Y:S02]  /*16a40*/  VIADD R6, R7, 0xffffff98 ;  /* 0xffffff9807067836 */ /* 0x000fe40000000000 */
[----:B------:R-:W2:Y:S04]  /*16a50*/  LDL.LU.64 R228, [R1+0x400] ;  /* 0x0004000001e47983 */ /* 0x000ea80000300a00 */
[----:B------:R-:W-:Y:S04]  /*16a60*/  LDGSTS.E [R5+0xa600], desc[UR28][R36.64], !P2 ;  /* 0x0a60000024057fae */ /* 0x000fe8000d1a101c */
[----:B------:R-:W2:Y:S04]  /*16a70*/  LDL.LU.64 R240, [R1+0x3f8] ;  /* 0x0003f80001f07983 */ /* 0x000ea80000300a00 */
[----:B------:R-:W-:Y:S04]  /*16a80*/  LDGSTS.E [R5+0xa680], desc[UR28][R34.64], !P2 ;  /* 0x0a68000022057fae */ /* 0x000fe8000d1a101c */
[----:B------:R-:W2:Y:S04]  /*16a90*/  LDL.LU.64 R232, [R1+0x3f0] ;  /* 0x0003f00001e87983 */ /* 0x000ea80000300a00 */
[----:B------:R-:W-:Y:S04]  /*16aa0*/  LDGSTS.E [R5+0xa700], desc[UR28][R32.64], !P2 ;  /* 0x0a70000020057fae */ /* 0x000fe8000d1a101c */
[----:B------:R-:W-:Y:S01]  /*16ab0*/  LDGSTS.E [R5+0xa780], desc[UR28][R30.64], !P2 ;  /* 0x0a7800001e057fae */ /* 0x000fe2000d1a101c */
[----:B------:R-:W-:Y:S01]  /*16ac0*/  ISETP.GE.U32.AND P2, PT, R6, 0x7fffff59, PT ;  /* 0x7fffff590600780c */ /* 0x000fe20003f46070 */
[----:B----4-:R-:W-:-:S04]  /*16ad0*/  IMAD.WIDE R28, R247, 0x4, R234 ;  /* 0x00000004f71c7825 */ /* 0x010fc800078e02ea */
[C---:B---3--:R-:W-:Y:S01]  /*16ae0*/  IMAD.WIDE R16, R247.reuse, 0x4, R242 ;  /* 0x00000004f7107825 */ /* 0x048fe200078e02f2 */
[----:B------:R-:W-:Y:S03]  /*16af0*/  LDGSTS.E [R5+0xae00], desc[UR28][R28.64], !P3 ;  /* 0x0ae000001c057fae */ /* 0x000fe6000d9a101c */
[C---:B-----5:R-:W-:Y:S01]  /*16b00*/  IMAD.WIDE R14, R247.reuse, 0x4, R244 ;  /* 0x00000004f70e7825 */ /* 0x060fe200078e02f4 */
[----:B------:R3:W-:Y:S04]  /*16b10*/  STL.64 [R1+0x20], R16 ;  /* 0x0000201001007387 */ /* 0x0007e80000100a00 */
[----:B------:R4:W-:Y:S01]  /*16b20*/  STL.64 [R1+0x28], R14 ;  /* 0x0000280e01007387 */ /* 0x0009e20000100a00 */
[----:B------:R-:W-:-:S03]  /*16b30*/  IMAD.WIDE R6, R247, 0x4, R236 ;  /* 0x00000004f7067825 */ /* 0x000fc600078e02ec */
[----:B------:R-:W5:Y:S04]  /*16b40*/  LDL.LU.64 R234, [R1+0x3e8] ;  /* 0x0003e80001ea7983 */ /* 0x000f680000300a00 */
[----:B------:R-:W5:Y:S04]  /*16b50*/  LDL.LU.64 R236, [R1+0x3e0] ;  /* 0x0003e00001ec7983 */ /* 0x000f680000300a00 */
[----:B------:R-:W5:Y:S04]  /*16b60*/  LDL.LU.64 R242, [R1+0x3d8] ;  /* 0x0003d80001f27983 */ /* 0x000f680000300a00 */
[----:B------:R-:W5:Y:S04]  /*16b70*/  LDL.LU.64 R244, [R1+0x3d0] ;  /* 0x0003d00001f47983 */ /* 0x000f680000300a00 */
[----:B------:R-:W-:Y:S04]  /*16b80*/  LDGSTS.E [R5+0xae80], desc[UR28][R6.64], !P3 ;  /* 0x0ae8000006057fae */ /* 0x000fe8000d9a101c */
[----:B------:R3:W-:Y:S04]  /*16b90*/  LDGSTS.E [R5+0xaf00], desc[UR28][R16.64], !P3 ;  /* 0x0af0000010057fae */ /* 0x0007e8000d9a101c */
[----:B------:R4:W-:Y:S01]  /*16ba0*/  LDGSTS.E [R5+0xaf80], desc[UR28][R14.64], !P3 ;  /* 0x0af800000e057fae */ /* 0x0009e2000d9a101c */
[----:B------:R-:W-:-:S04]  /*16bb0*/  IMAD.WIDE R20, R247, 0x4, R216 ;  /* 0x00000004f7147825 */ /* 0x000fc800078e02d8 */
[C---:B------:R-:W-:Y:S01]  /*16bc0*/  IMAD.WIDE R18, R247.reuse, 0x4, R218 ;  /* 0x00000004f7127825 */ /* 0x040fe200078e02da */
[----:B------:R-:W-:Y:S04]  /*16bd0*/  STL.64 [R1+0x30], R20 ;  /* 0x0000301401007387 */ /* 0x000fe80000100a00 */
[----:B------:R-:W-:Y:S01]  /*16be0*/  LDGSTS.E [R5+0xb600], desc[UR28][R20.64], !P6 ;  /* 0x0b60000014057fae */ /* 0x000fe2000f1a101c */
[----:B---3--:R-:W-:-:S03]  /*16bf0*/  IMAD.WIDE R16, R247, 0x4, R220 ;  /* 0x00000004f7107825 */ /* 0x008fc600078e02dc */
[----:B------:R2:W-:Y:S04]  /*16c00*/  STL.64 [R1+0x38], R18 ;  /* 0x0000381201007387 */ /* 0x0005e80000100a00 */
[----:B------:R2:W-:Y:S01]  /*16c10*/  LDGSTS.E [R5+0xb680], desc[UR28][R18.64], !P6 ;  /* 0x0b68000012057fae */ /* 0x0005e2000f1a101c */
[----:B----4-:R-:W-:-:S03]  /*16c20*/  IMAD.WIDE R14, R247, 0x4, R224 ;  /* 0x00000004f70e7825 */ /* 0x010fc600078e02e0 */
[----:B------:R3:W-:Y:S01]  /*16c30*/  STL.64 [R1+0x80], R16 ;  /* 0x0000801001007387 */ /* 0x0007e20000100a00 */
[----:B-1----:R-:W-:-:S03]  /*16c40*/  VIADD R8, R9, 0xffffff94 ;  /* 0xffffff9409087836 */ /* 0x002fc60000000000 */
[----:B------:R1:W-:Y:S01]  /*16c50*/  STL.64 [R1+0x90], R14 ;  /* 0x0000900e01007387 */ /* 0x0003e20000100a00 */
[----:B------:R-:W4:Y:S03]  /*16c60*/  LDC R9, c[0x0][0x3a0] ;  /* 0x0000e800ff097b82 */ /* 0x000f260000000800 */
[----:B------:R3:W-:Y:S04]  /*16c70*/  LDGSTS.E [R5+0xb700], desc[UR28][R16.64], !P6 ;  /* 0x0b70000010057fae */ /* 0x0007e8000f1a101c */
[----:B------:R-:W4:Y:S01]  /*16c80*/  LDL.LU.64 R224, [R1+0x3c8] ;  /* 0x0003c80001e07983 */ /* 0x000f220000300a00 */
[----:B--2---:R-:W-:Y:S01]  /*16c90*/  IMAD.WIDE R18, R247, 0x4, R226 ;  /* 0x00000004f7127825 */ /* 0x004fe200078e02e2 */
[----:B------:R-:W-:-:S02]  /*16ca0*/  ISETP.GE.U32.AND P3, PT, R8, 0x7fffff55, PT ;  /* 0x7fffff550800780c */ /* 0x000fc40003f66070 */
[----:B------:R-:W2:Y:S01]  /*16cb0*/  LDL.LU.64 R226, [R1+0x3c0] ;  /* 0x0003c00001e27983 */ /* 0x000ea20000300a00 */
[----:B------:R-:W-:-:S03]  /*16cc0*/  IADD3 R8, PT, PT, R12, -0x70, RZ ;  /* 0xffffff900c087810 */ /* 0x000fc60007ffe0ff */
[----:B------:R5:W-:Y:S04]  /*16cd0*/  STL.64 [R1+0xa0], R18 ;  /* 0x0000a01201007387 */ /* 0x000be80000100a00 */
[----:B------:R1:W-:Y:S01]  /*16ce0*/  LDGSTS.E [R5+0xb780], desc[UR28][R14.64], !P6 ;  /* 0x0b7800000e057fae */ /* 0x0003e2000f1a101c */
[----:B---3--:R-:W-:-:S03]  /*16cf0*/  IMAD.WIDE R16, R247, 0x4, R228 ;  /* 0x00000004f7107825 */ /* 0x008fc600078e02e4 */
[----:B------:R-:W3:Y:S04]  /*16d00*/  LDL.LU.64 R228, [R1+0x3b8] ;  /* 0x0003b80001e47983 */ /* 0x000ee80000300a00 */
[----:B------:R5:W-:Y:S01]  /*16d10*/  STL.64 [R1+0xb0], R16 ;  /* 0x0000b01001007387 */ /* 0x000be20000100a00 */
[----:B-1----:R-:W-:-:S03]  /*16d20*/  IMAD.WIDE R14, R247, 0x4, R240 ;  /* 0x00000004f70e7825 */ /* 0x002fc600078e02f0 */
[----:B------:R5:W-:Y:S04]  /*16d30*/  LDGSTS.E [R5+0xbe00], desc[UR28][R18.64], !P4 ;  /* 0x0be0000012057fae */ /* 0x000be8000e1a101c */
[----:B------:R-:W3:Y:S01]  /*16d40*/  LDL.LU.64 R240, [R1+0x3b0] ;  /* 0x0003b00001f07983 */ /* 0x000ee20000300a00 */
[----:B------:R-:W-:-:S03]  /*16d50*/  IMAD.WIDE R12, R247, 0x4, R232 ;  /* 0x00000004f70c7825 */ /* 0x000fc600078e02e8 */
[----:B------:R1:W-:Y:S04]  /*16d60*/  LDGSTS.E [R5+0xbe80], desc[UR28][R16.64], !P4 ;  /* 0x0be8000010057fae */ /* 0x0003e8000e1a101c */
[----:B------:R1:W-:Y:S04]  /*16d70*/  STL.64 [R1+0xe0], R14 ;  /* 0x0000e00e01007387 */ /* 0x0003e80000100a00 */
[----:B------:R1:W-:Y:S04]  /*16d80*/  LDGSTS.E [R5+0xbf00], desc[UR28][R14.64], !P4 ;  /* 0x0bf000000e057fae */ /* 0x0003e8000e1a101c */
[----:B------:R1:W-:Y:S04]  /*16d90*/  STL.64 [R1+0xf0], R12 ;  /* 0x0000f00c01007387 */ /* 0x0003e80000100a00 */
[----:B------:R1:W-:Y:S01]  /*16da0*/  LDGSTS.E [R5+0xbf80], desc[UR28][R12.64], !P4 ;  /* 0x0bf800000c057fae */ /* 0x0003e2000e1a101c */
[----:B-----5:R-:W-:-:S04]  /*16db0*/  IMAD.WIDE R18, R247, 0x4, R234 ;  /* 0x00000004f7127825 */ /* 0x020fc800078e02ea */
[C---:B-1----:R-:W-:Y:S01]  /*16dc0*/  IMAD.WIDE R16, R247.reuse, 0x4, R236 ;  /* 0x00000004f7107825 */ /* 0x042fe200078e02ec */
[----:B------:R-:W-:Y:S03]  /*16dd0*/  STL.64 [R1+0x150], R18 ;  /* 0x0001501201007387 */ /* 0x000fe60000100a00 */
[C---:B------:R-:W-:Y:S01]  /*16de0*/  IMAD.WIDE R14, R247.reuse, 0x4, R242 ;  /* 0x00000004f70e7825 */ /* 0x040fe200078e02f2 */
[----:B------:R-:W5:Y:S03]  /*16df0*/  LDL.LU.64 R232, [R1+0x3a8] ;  /* 0x0003a80001e87983 */ /* 0x000f660000300a00 */
[----:B------:R-:W-:Y:S01]  /*16e00*/  IMAD.WIDE R12, R247, 0x4, R244 ;  /* 0x00000004f70c7825 */ /* 0x000fe200078e02f4 */
[----:B------:R1:W-:Y:S04]  /*16e10*/  STL.64 [R1+0x1a0], R16 ;  /* 0x0001a01001007387 */ /* 0x0003e80000100a00 */
[----:B------:R-:W5:Y:S04]  /*16e20*/  LDL.LU.64 R234, [R1+0x3a0] ;  /* 0x0003a00001ea7983 */ /* 0x000f680000300a00 */
[----:B------:R2:W-:Y:S04]  /*16e30*/  STL.64 [R1+0x1a8], R14 ;  /* 0x0001a80e01007387 */ /* 0x0005e80000100a00 */
[----:B------:R-:W5:Y:S04]  /*16e40*/  LDL.LU.64 R236, [R1+0x388] ;  /* 0x0003880001ec7983 */ /* 0x000f680000300a00 */
[----:B------:R3:W-:Y:S04]  /*16e50*/  STL.64 [R1+0x220], R12 ;  /* 0x0002200c01007387 */ /* 0x0007e80000100a00 */
[----:B------:R-:W5:Y:S04]  /*16e60*/  LDL.LU.64 R242, [R1+0x380] ;  /* 0x0003800001f27983 */ /* 0x000f680000300a00 */
[----:B------:R-:W5:Y:S01]  /*16e70*/  LDL.LU.64 R244, [R1+0x358] ;  /* 0x0003580001f47983 */ /* 0x000f620000300a00 */
[----:B------:R-:W-:Y:S01]  /*16e80*/  ISETP.GE.U32.AND P6, PT, R8, 0x7fffff51, PT ;  /* 0x7fffff510800780c */ /* 0x000fe20003fc6070 */
[----:B------:R-:W-:-:S02]  /*16e90*/  VIADD R8, R10, 0xffffff8c ;  /* 0xffffff8c0a087836 */ /* 0x000fc40000000000 */
[----:B------:R-:W-:Y:S03]  /*16ea0*/  LDGSTS.E [R5+0xc600], desc[UR28][R18.64], !P5 ;  /* 0x0c60000012057fae */ /* 0x000fe6000e9a101c */
[----:B------:R-:W-:Y:S01]  /*16eb0*/  ISETP.GE.U32.AND P4, PT, R8, 0x7fffff4d, PT ;  /* 0x7fffff4d0800780c */ /* 0x000fe20003f86070 */
[----:B----4-:R-:W-:Y:S01]  /*16ec0*/  VIADD R8, R9, 0xffffff88 ;  /* 0xffffff8809087836 */ /* 0x010fe20000000000 */
[----:B------:R1:W-:Y:S04]  /*16ed0*/  LDGSTS.E [R5+0xc680], desc[UR28][R16.64], !P5 ;  /* 0x0c68000010057fae */ /* 0x0003e8000e9a101c */
[----:B------:R2:W-:Y:S04]  /*16ee0*/  LDGSTS.E [R5+0xc700], desc[UR28][R14.64], !P5 ;  /* 0x0c7000000e057fae */ /* 0x0005e8000e9a101c */
[----:B------:R-:W4:Y:S04]  /*16ef0*/  LDL.LU.64 R212, [R1+0x350] ;  /* 0x0003500001d47983 */ /* 0x000f280000300a00 */
[----:B------:R3:W-:Y:S01]  /*16f00*/  LDGSTS.E [R5+0xc780], desc[UR28][R12.64], !P5 ;  /* 0x0c7800000c057fae */ /* 0x0007e2000e9a101c */
[----:B------:R-:W-:-:S03]  /*16f10*/  ISETP.GE.U32.AND P5, PT, R8, 0x7fffff49, PT ;  /* 0x7fffff490800780c */ /* 0x000fc60003fa6070 */
[----:B------:R-:W4:Y:S01]  /*16f20*/  LDL.LU.64 R238, [R1+0x338] ;  /* 0x0003380001ee7983 */ /* 0x000f220000300a00 */
[----:B-1----:R-:W-:Y:S01]  /*16f30*/  IMAD.WIDE R16, R247, 0x4, R224 ;  /* 0x00000004f7107825 */ /* 0x002fe200078e02e0 */
[----:B------:R-:W-:Y:S02]  /*16f40*/  IADD3 R8, PT, PT, R11, -0x7c, RZ ;  /* 0xffffff840b087810 */ /* 0x000fe40007ffe0ff */
[----:B------:R-:W4:Y:S01]  /*16f50*/  LDL.LU.64 R216, [R1+0x330] ;  /* 0x0003300001d87983 */ /* 0x000f220000300a00 */
[----:B--2---:R-:W-:-:S03]  /*16f60*/  IMAD.WIDE R14, R247, 0x4, R226 ;  /* 0x00000004f70e7825 */ /* 0x004fc600078e02e2 */
[----:B------:R1:W-:Y:S04]  /*16f70*/  STL.64 [R1+0x228], R16 ;  /* 0x0002281001007387 */ /* 0x0003e80000100a00 */
[----:B------:R-:W2:Y:S04]  /*16f80*/  LDL.LU.64 R218, [R1+0x318] ;  /* 0x0003180001da7983 */ /* 0x000ea80000300a00 */
[----:B------:R-:W-:Y:S01]  /*16f90*/  STL.64 [R1+0x240], R14 ;  /* 0x0002400e01007387 */ /* 0x000fe20000100a00 */
[----:B---3--:R-:W-:-:S03]  /*16fa0*/  IMAD.WIDE R12, R247, 0x4, R228 ;  /* 0x00000004f70c7825 */ /* 0x008fc600078e02e4 */
[----:B------:R-:W3:Y:S04]  /*16fb0*/  LDL.LU.64 R220, [R1+0x310] ;  /* 0x0003100001dc7983 */ /* 0x000ee80000300a00 */
[----:B------:R1:W-:Y:S04]  /*16fc0*/  STL.64 [R1+0x268], R12 ;  /* 0x0002680c01007387 */ /* 0x0003e80000100a00 */
[----:B------:R-:W3:Y:S01]  /*16fd0*/  LDL.LU.64 R224, [R1+0x2f8] ;  /* 0x0002f80001e07983 */ /* 0x000ee20000300a00 */
[----:B------:R-:W-:-:S03]  /*16fe0*/  IMAD.WIDE R10, R247, 0x4, R240 ;  /* 0x00000004f70a7825 */ /* 0x000fc600078e02f0 */
[----:B------:R1:W-:Y:S04]  /*16ff0*/  LDGSTS.E [R5+0xce00], desc[UR28][R16.64], !P2 ;  /* 0x0ce0000010057fae */ /* 0x0003e8000d1a101c */
[----:B------:R1:W-:Y:S04]  /*17000*/  STL.64 [R1+0x270], R10 ;  /* 0x0002700a01007387 */ /* 0x0003e80000100a00 */
[----:B------:R-:W3:Y:S04]  /*17010*/  LDL.LU.64 R226, [R1+0x398] ;  /* 0x0003980001e27983 */ /* 0x000ee80000300a00 */
[----:B------:R-:W3:Y:S04]  /*17020*/  LDL.LU.64 R228, [R1+0x390] ;  /* 0x0003900001e47983 */ /* 0x000ee80000300a00 */
[----:B------:R-:W3:Y:S04]  /*17030*/  LDL.LU.64 R240, [R1+0x378] ;  /* 0x0003780001f07983 */ /* 0x000ee80000300a00 */
[----:B------:R-:W-:Y:S04]  /*17040*/  LDGSTS.E [R5+0xce80], desc[UR28][R14.64], !P2 ;  /* 0x0ce800000e057fae */ /* 0x000fe8000d1a101c */
[----:B------:R1:W-:Y:S04]  /*17050*/  LDGSTS.E [R5+0xcf00], desc[UR28][R12.64], !P2 ;  /* 0x0cf000000c057fae */ /* 0x0003e8000d1a101c */
[----:B------:R1:W-:Y:S01]  /*17060*/  LDGSTS.E [R5+0xcf80], desc[UR28][R10.64], !P2 ;  /* 0x0cf800000a057fae */ /* 0x0003e2000d1a101c */
[----:B-----5:R-:W-:-:S03]  /*17070*/  IMAD.WIDE R68, R247, 0x4, R232 ;  /* 0x00000004f7447825 */ /* 0x020fc600078e02e8 */
[----:B------:R-:W5:Y:S01]  /*17080*/  LDL.LU.64 R232, [R1+0x370] ;  /* 0x0003700001e87983 */ /* 0x000f620000300a00 */
[----:B------:R-:W-:-:S04]  /*17090*/  IMAD.WIDE R66, R247, 0x4, R234 ;  /* 0x00000004f7427825 */ /* 0x000fc800078e02ea */
[C---:B------:R-:W-:Y:S01]  /*170a0*/  IMAD.WIDE R60, R247.reuse, 0x4, R236 ;  /* 0x00000004f73c7825 */ /* 0x040fe200078e02ec */
[----:B------:R-:W5:Y:S04]  /*170b0*/  LDL.LU.64 R234, [R1+0x348] ;  /* 0x0003480001ea7983 */ /* 0x000f680000300a00 */
[----:B------:R-:W5:Y:S01]  /*170c0*/  LDL.LU.64 R236, [R1+0x340] ;  /* 0x0003400001ec7983 */ /* 0x000f620000300a00 */
[----:B------:R-:W-:-:S04]  /*170d0*/  IMAD.WIDE R58, R247, 0x4, R242 ;  /* 0x00000004f73a7825 */ /* 0x000fc800078e02f2 */
[C---:B------:R-:W-:Y:S01]  /*170e0*/  IMAD.WIDE R52, R247.reuse, 0x4, R244 ;  /* 0x00000004f7347825 */ /* 0x040fe200078e02f4 */
[----:B------:R-:W5:Y:S04]  /*170f0*/  LDL.LU.64 R242, [R1+0x328] ;  /* 0x0003280001f27983 */ /* 0x000f680000300a00 */
[----:B------:R-:W-:Y:S04]  /*17100*/  STL.64 [R1+0x288], R68 ;  /* 0x0002884401007387 */ /* 0x000fe80000100a00 */
[----:B------:R-:W5:Y:S04]  /*17110*/  LDL.LU.64 R244, [R1+0x320] ;  /* 0x0003200001f47983 */ /* 0x000f680000300a00 */
[----:B------:R-:W-:Y:S01]  /*17120*/  STL.64 [R1+0x290], R66 ;  /* 0x0002904201007387 */ /* 0x000fe20000100a00 */
[----:B----4-:R-:W-:-:S03]  /*17130*/  IMAD.WIDE R26, R247, 0x4, R212 ;  /* 0x00000004f71a7825 */ /* 0x010fc600078e02d4 */
[----:B------:R-:W-:Y:S04]  /*17140*/  STL.64 [R1+0x2a8], R60 ;  /* 0x0002a83c01007387 */ /* 0x000fe80000100a00 */
[----:B------:R-:W-:Y:S01]  /*17150*/  STL.64 [R1+0x2b0], R58 ;  /* 0x0002b03a01007387 */ /* 0x000fe20000100a00 */
[----:B-1----:R-:W-:-:S03]  /*17160*/  IMAD.WIDE R16, R247, 0x4, R238 ;  /* 0x00000004f7107825 */ /* 0x002fc600078e02ee */
[----:B------:R-:W-:Y:S01]  /*17170*/  STL.64 [R1+0x2c8], R52 ;  /* 0x0002c83401007387 */ /* 0x000fe20000100a00 */
[----:B------:R-:W-:-:S03]  /*17180*/  IMAD.WIDE R12, R247, 0x4, R216 ;  /* 0x00000004f70c7825 */ /* 0x000fc600078e02d8 */
[----:B------:R-:W-:Y:S04]  /*17190*/  STL.64 [R1+0x2d0], R26 ;  /* 0x0002d01a01007387 */ /* 0x000fe80000100a00 */
[----:B------:R-:W-:Y:S01]  /*171a0*/  STL.64 [R1+0x338], R16 ;  /* 0x0003381001007387 */ /* 0x000fe20000100a00 */
[----:B--2---:R-:W-:-:S03]  /*171b0*/  IMAD.WIDE R22, R247, 0x4, R218 ;  /* 0x00000004f7167825 */ /* 0x004fc600078e02da */
[----:B------:R1:W-:Y:S01]  /*171c0*/  STL.64 [R1+0x330], R12 ;  /* 0x0003300c01007387 */ /* 0x0003e20000100a00 */
[----:B---3--:R-:W-:-:S03]  /*171d0*/  IMAD.WIDE R20, R247, 0x4, R220 ;  /* 0x00000004f7147825 */ /* 0x008fc600078e02dc */
[----:B------:R-:W-:Y:S04]  /*171e0*/  STL.64 [R1+0x350], R22 ;  /* 0x0003501601007387 */ /* 0x000fe80000100a00 */
[----:B------:R-:W-:Y:S01]  /*171f0*/  STL.64 [R1+0x358], R20 ;  /* 0x0003581401007387 */ /* 0x000fe20000100a00 */
[----:B------:R-:W-:Y:S01]  /*17200*/  IMAD.WIDE R14, R247, 0x4, R224 ;  /* 0x00000004f70e7825 */ /* 0x000fe200078e02e0 */
[----:B------:R-:W-:Y:S02]  /*17210*/  ISETP.GE.U32.AND P2, PT, R8, 0x7fffff45, PT ;  /* 0x7fffff450800780c */ /* 0x000fe40003f46070 */
[----:B------:R-:W-:Y:S01]  /*17220*/  LDGSTS.E [R5+0xd600], desc[UR28][R68.64], !P3 ;  /* 0x0d60000044057fae */ /* 0x000fe2000d9a101c */
[----:B------:R-:W-:-:S03]  /*17230*/  UIADD3 UR7, UPT, UPT, UR7, -0x80, URZ ;  /* 0xffffff8007077890 */ /* 0x000fc6000fffe0ff */
[----:B------:R-:W-:Y:S01]  /*17240*/  LDGSTS.E [R5+0xd680], desc[UR28][R66.64], !P3 ;  /* 0x0d68000042057fae */ /* 0x000fe2000d9a101c */
[----:B------:R-:W-:-:S04]  /*17250*/  IMAD.WIDE R64, R247, 0x4, R226 ;  /* 0x00000004f7407825 */ /* 0x000fc800078e02e2 */
[C---:B------:R-:W-:Y:S01]  /*17260*/  IMAD.WIDE R62, R247.reuse, 0x4, R228 ;  /* 0x00000004f73e7825 */ /* 0x040fe200078e02e4 */
[----:B------:R-:W-:Y:S03]  /*17270*/  STL.64 [R1+0x278], R64 ;  /* 0x0002784001007387 */ /* 0x000fe60000100a00 */
[C---:B------:R-:W-:Y:S01]  /*17280*/  IMAD.WIDE R56, R247.reuse, 0x4, R240 ;  /* 0x00000004f7387825 */ /* 0x040fe200078e02f0 */
[----:B------:R-:W-:Y:S04]  /*17290*/  STL.64 [R1+0x360], R14 ;  /* 0x0003600e01007387 */ /* 0x000fe80000100a00 */
[----:B------:R-:W-:Y:S04]  /*172a0*/  STL.64 [R1+0x280], R62 ;  /* 0x0002803e01007387 */ /* 0x000fe80000100a00 */
[----:B------:R-:W-:Y:S04]  /*172b0*/  STL.64 [R1+0x298], R56 ;  /* 0x0002983801007387 */ /* 0x000fe80000100a00 */
[----:B------:R-:W-:Y:S04]  /*172c0*/  LDGSTS.E [R5+0xd700], desc[UR28][R64.64], !P3 ;  /* 0x0d70000040057fae */ /* 0x000fe8000d9a101c */
[----:B------:R-:W-:Y:S01]  /*172d0*/  LDGSTS.E [R5+0xd780], desc[UR28][R62.64], !P3 ;  /* 0x0d7800003e057fae */ /* 0x000fe2000d9a101c */
[----:B-----5:R-:W-:-:S03]  /*172e0*/  IMAD.WIDE R54, R247, 0x4, R232 ;  /* 0x00000004f7367825 */ /* 0x020fc600078e02e8 */
[----:B------:R-:W-:Y:S04]  /*172f0*/  LDGSTS.E [R5+0xde00], desc[UR28][R60.64], !P6 ;  /* 0x0de000003c057fae */ /* 0x000fe8000f1a101c */
[----:B------:R-:W-:Y:S01]  /*17300*/  STL.64 [R1+0x2a0], R54 ;  /* 0x0002a03601007387 */ /* 0x000fe20000100a00 */
[----:B------:R-:W-:-:S03]  /*17310*/  IMAD.WIDE R24, R247, 0x4, R234 ;  /* 0x00000004f7187825 */ /* 0x000fc600078e02ea */
[----:B------:R-:W-:Y:S01]  /*17320*/  LDGSTS.E [R5+0xde80], desc[UR28][R58.64], !P6 ;  /* 0x0de800003a057fae */ /* 0x000fe2000f1a101c */
[----:B------:R-:W-:-:S03]  /*17330*/  IMAD.WIDE R18, R247, 0x4, R236 ;  /* 0x00000004f7127825 */ /* 0x000fc600078e02ec */
[----:B------:R-:W-:Y:S04]  /*17340*/  STL.64 [R1+0x2b8], R24 ;  /* 0x0002b81801007387 */ /* 0x000fe80000100a00 */
[----:B------:R2:W-:Y:S01]  /*17350*/  STL.64 [R1+0x2c0], R18 ;  /* 0x0002c01201007387 */ /* 0x0005e20000100a00 */
[----:B------:R-:W-:-:S03]  /*17360*/  IMAD.WIDE R10, R247, 0x4, R242 ;  /* 0x00000004f70a7825 */ /* 0x000fc600078e02f2 */
[----:B------:R-:W1:Y:S04]  /*17370*/  LDL.LU.64 R218, [R1+0x2f0] ;  /* 0x0002f00001da7983 */ /* 0x000e680000300a00 */
[----:B------:R3:W-:Y:S01]  /*17380*/  STL.64 [R1+0x2d8], R10 ;  /* 0x0002d80a01007387 */ /* 0x0007e20000100a00 */
[----:B------:R-:W-:-:S03]  /*17390*/  IMAD.WIDE R8, R247, 0x4, R244 ;  /* 0x00000004f7087825 */ /* 0x000fc600078e02f4 */
[----:B------:R-:W2:Y:S04]  /*173a0*/  LDL.LU.64 R220, [R1+0x308] ;  /* 0x0003080001dc7983 */ /* 0x000ea80000300a00 */
[----:B------:R-:W4:Y:S04]  /*173b0*/  LDL.LU.64 R224, [R1+0x300] ;  /* 0x0003000001e07983 */ /* 0x000f280000300a00 */
[----:B------:R5:W-:Y:S04]  /*173c0*/  STL.64 [R1+0x320], R8 ;  /* 0x0003200801007387 */ /* 0x000be80000100a00 */
[----:B------:R-:W3:Y:S04]  /*173d0*/  LDL.LU.64 R226, [R1+0x2e8] ;  /* 0x0002e80001e27983 */ /* 0x000ee80000300a00 */
[----:B------:R-:W5:Y:S04]  /*173e0*/  LDL.LU.64 R242, [R1+0x2e0] ;  /* 0x0002e00001f27983 */ /* 0x000f680000300a00 */
[----:B------:R-:W5:Y:S04]  /*173f0*/  LDL.64 R228, [R1+0xf80] ;  /* 0x000f800001e47983 */ /* 0x000f680000100a00 */
[----:B------:R-:W5:Y:S04]  /*17400*/  LDL.64 R240, [R1+0xf88] ;  /* 0x000f880001f07983 */ /* 0x000f680000100a00 */
[----:B------:R-:W5:Y:S04]  /*17410*/  LDL.64 R236, [R1+0x1000] ;  /* 0x0010000001ec7983 */ /* 0x000f680000100a00 */
[----:B------:R-:W5:Y:S04]  /*17420*/  LDL.64 R232, [R1+0x1008] ;  /* 0x0010080001e87983 */ /* 0x000f680000100a00 */
[----:B------:R-:W5:Y:S04]  /*17430*/  LDL.64 R234, [R1+0x1080] ;  /* 0x0010800001ea7983 */ /* 0x000f680000100a00 */
[----:B------:R-:W5:Y:S01]  /*17440*/  LDL.64 R244, [R1+0x1088] ;  /* 0x0010880001f47983 */ /* 0x000f620000100a00 */
[----:B------:R-:W-:-:S03]  /*17450*/  UISETP.GE.U32.AND UP1, UPT, UR7, 0x7fffff41, UPT ;  /* 0x7fffff410700788c */ /* 0x000fc6000bf26070 */
[----:B------:R-:W-:Y:S04]  /*17460*/  LDGSTS.E [R5+0xdf00], desc[UR28][R56.64], !P6 ;  /* 0x0df0000038057fae */ /* 0x000fe8000f1a101c */
[----:B------:R-:W-:Y:S04]  /*17470*/  LDGSTS.E [R5+0xdf80], desc[UR28][R54.64], !P6 ;  /* 0x0df8000036057fae */ /* 0x000fe8000f1a101c */
[----:B------:R-:W-:Y:S04]  /*17480*/  LDGSTS.E [R5+0xe600], desc[UR28][R52.64], !P4 ;  /* 0x0e60000034057fae */ /* 0x000fe8000e1a101c */
[----:B------:R-:W-:Y:S01]  /*17490*/  LDGSTS.E [R5+0xe680], desc[UR28][R26.64], !P4 ;  /* 0x0e6800001a057fae */ /* 0x000fe2000e1a101c */
[----:B------:R-:W-:-:S03]  /*174a0*/  PLOP3.LUT P3, PT, PT, PT, UP1, 0x80, 0x8 ;  /* 0x000000000008781c */ /* 0x000fc60003f6f018 */
[----:B------:R-:W-:Y:S01]  /*174b0*/  LDGSTS.E [R5+0xe700], desc[UR28][R24.64], !P4 ;  /* 0x0e70000018057fae */ /* 0x000fe2000e1a101c */
[----:B------:R-:W-:-:S03]  /*174c0*/  PLOP3.LUT P6, PT, PT, PT, UP1, 0x80, 0x8 ;  /* 0x000000000008781c */ /* 0x000fc60003fcf018 */
[----:B------:R-:W-:Y:S01]  /*174d0*/  LDGSTS.E [R5+0xe780], desc[UR28][R18.64], !P4 ;  /* 0x0e78000012057fae */ /* 0x000fe2000e1a101c */
[----:B------:R-:W-:-:S03]  /*174e0*/  PLOP3.LUT P4, PT, PT, PT, UP1, 0x80, 0x8 ;  /* 0x000000000008781c */ /* 0x000fc60003f8f018 */
[----:B------:R-:W-:Y:S04]  /*174f0*/  LDGSTS.E [R5+0xee00], desc[UR28][R16.64], !P5 ;  /* 0x0ee0000010057fae */ /* 0x000fe8000e9a101c */
[----:B------:R1:W-:Y:S04]  /*17500*/  LDGSTS.E [R5+0xee80], desc[UR28][R12.64], !P5 ;  /* 0x0ee800000c057fae */ /* 0x0003e8000e9a101c */
[----:B------:R3:W-:Y:S04]  /*17510*/  LDGSTS.E [R5+0xef00], desc[UR28][R10.64], !P5 ;  /* 0x0ef000000a057fae */ /* 0x0007e8000e9a101c */
[----:B------:R5:W-:Y:S01]  /*17520*/  LDGSTS.E [R5+0xef80], desc[UR28][R8.64], !P5 ;  /* 0x0ef8000008057fae */ /* 0x000be2000e9a101c */
[----:B------:R-:W-:-:S03]  /*17530*/  PLOP3.LUT P5, PT, PT, PT, UP1, 0x80, 0x8 ;  /* 0x000000000008781c */ /* 0x000fc60003faf018 */
[----:B------:R-:W-:Y:S04]  /*17540*/  LDGSTS.E [R5+0xf600], desc[UR28][R22.64], !P2 ;  /* 0x0f60000016057fae */ /* 0x000fe8000d1a101c */
[----:B------:R-:W-:Y:S01]  /*17550*/  LDGSTS.E [R5+0xf680], desc[UR28][R20.64], !P2 ;  /* 0x0f68000014057fae */ /* 0x000fe2000d1a101c */
[----:B-1----:R-:W-:-:S04]  /*17560*/  IMAD.WIDE R12, R247, 0x4, R218 ;  /* 0x00000004f70c7825 */ /* 0x002fc800078e02da */
[----:B--2---:R-:W-:-:S04]  /*17570*/  IMAD.WIDE R18, R247, 0x4, R220 ;  /* 0x00000004f7127825 */ /* 0x004fc800078e02dc */
[C---:B----4-:R-:W-:Y:S01]  /*17580*/  IMAD.WIDE R16, R247.reuse, 0x4, R224 ;  /* 0x00000004f7107825 */ /* 0x050fe200078e02e0 */
[----:B------:R-:W-:Y:S04]  /*17590*/  STL.64 [R1+0x328], R12 ;  /* 0x0003280c01007387 */ /* 0x000fe80000100a00 */
[----:B------:R-:W-:Y:S01]  /*175a0*/  LDGSTS.E [R5+0xf700], desc[UR28][R18.64], !P2 ;  /* 0x0f70000012057fae */ /* 0x000fe2000d1a101c */
[----:B---3--:R-:W-:-:S03]  /*175b0*/  IMAD.WIDE R10, R247, 0x4, R226 ;  /* 0x00000004f70a7825 */ /* 0x008fc600078e02e2 */
[----:B------:R-:W-:Y:S01]  /*175c0*/  STL.64 [R1+0x308], R18 ;  /* 0x0003081201007387 */ /* 0x000fe20000100a00 */
[----:B-----5:R-:W-:-:S03]  /*175d0*/  IMAD.WIDE R8, R247, 0x4, R242 ;  /* 0x00000004f7087825 */ /* 0x020fc600078e02f2 */
[----:B------:R-:W-:Y:S04]  /*175e0*/  LDGSTS.E [R5+0xf780], desc[UR28][R16.64], !P2 ;  /* 0x0f78000010057fae */ /* 0x000fe8000d1a101c */
[----:B------:R1:W-:Y:S04]  /*175f0*/  STL.64 [R1+0x300], R16 ;  /* 0x0003001001007387 */ /* 0x0003e80000100a00 */
[----:B------:R-:W-:Y:S04]  /*17600*/  LDGSTS.E [R5+0xfe00], desc[UR28][R14.64], !P3 ;  /* 0x0fe000000e057fae */ /* 0x000fe8000d9a101c */
[----:B------:R-:W-:Y:S04]  /*17610*/  STL.64 [R1+0x2e8], R10 ;  /* 0x0002e80a01007387 */ /* 0x000fe80000100a00 */
[----:B------:R-:W-:Y:S04]  /*17620*/  LDGSTS.E [R5+0xfe80], desc[UR28][R12.64], !P6 ;  /* 0x0fe800000c057fae */ /* 0x000fe8000f1a101c */
[----:B------:R2:W-:Y:S04]  /*17630*/  STL.64 [R1+0x2e0], R8 ;  /* 0x0002e00801007387 */ /* 0x0005e80000100a00 */
[----:B------:R-:W-:Y:S04]  /*17640*/  LDGSTS.E [R5+0xff00], desc[UR28][R10.64], !P4 ;  /* 0x0ff000000a057fae */ /* 0x000fe8000e1a101c */
[----:B------:R-:W3:Y:S04]  /*17650*/  LDL.64 R242, [R1+0x1100] ;  /* 0x0011000001f27983 */ /* 0x000ee80000100a00 */
[----:B------:R-:W-:Y:S04]  /*17660*/  LDGSTS.E [R5+0xff80], desc[UR28][R8.64], !P5 ;  /* 0x0ff8000008057fae */ /* 0x000fe8000e9a101c */
[----:B------:R-:W0:Y:S04]  /*17670*/  LDGDEPBAR ;  /* 0x00000000000079af */ /* 0x000e280000000000 */
[----:B------:R-:W-:Y:S04]  /*17680*/  LDGSTS.E [R2+0x18000], desc[UR28][R228.64], P1 ;  /* 0x18000000e4027fae */ /* 0x000fe800089a101c */
[----:B------:R-:W-:Y:S04]  /*17690*/  LDGSTS.E [R2+0x18080], desc[UR28][R240.64], P0 ;  /* 0x18080000f0027fae */ /* 0x000fe800081a101c */
[----:B------:R-:W-:Y:S04]  /*176a0*/  LDGSTS.E [R2+0x18800], desc[UR28][R236.64], P1 ;  /* 0x18800000ec027fae */ /* 0x000fe800089a101c */
[----:B------:R-:W4:Y:S04]  /*176b0*/  LDL.64 R168, [R1+0x1180] ;  /* 0x0011800001a87983 */ /* 0x000f280000100a00 */
[----:B------:R-:W5:Y:S04]  /*176c0*/  LDL.64 R156, [R1+0x1188] ;  /* 0x00118800019c7983 */ /* 0x000f680000100a00 */
[----:B------:R-:W2:Y:S04]  /*176d0*/  LDL.64 R236, [R1+0x1108] ;  /* 0x0011080001ec7983 */ /* 0x000ea80000100a00 */
[----:B------:R-:W4:Y:S04]  /*176e0*/  LDL.64 R164, [R1+0x1200] ;  /* 0x0012000001a47983 */ /* 0x000f280000100a00 */
        /* <DEDUP_REMOVED lines=14> */
[----:B------:R-:W-:Y:S04]  /*177d0*/  LDGSTS.E [R2+0x18880], desc[UR28][R232.64], P0 ;  /* 0x18880000e8027fae */ /* 0x000fe800081a101c */
[----:B------:R-:W5:Y:S04]  /*177e0*/  LDL.64 R216, [R1+0x1588] ;  /* 0x0015880001d87983 */ /* 0x000f680000100a00 */
[----:B------:R-:W-:Y:S04]  /*177f0*/  LDGSTS.E [R2+0x19000], desc[UR28][R234.64], P1 ;  /* 0x19000000ea027fae */ /* 0x000fe800089a101c */
[----:B------:R-:W5:Y:S04]  /*17800*/  LDL.64 R218, [R1+0x1600] ;  /* 0x0016000001da7983 */ /* 0x000f680000100a00 */
[----:B------:R-:W-:Y:S04]  /*17810*/  LDGSTS.E [R2+0x19080], desc[UR28][R244.64], P0 ;  /* 0x19080000f4027fae */ /* 0x000fe800081a101c */
        /* <DEDUP_REMOVED lines=10> */
[----:B---3--:R-:W-:Y:S04]  /*178c0*/  LDGSTS.E [R2+0x19800], desc[UR28][R242.64], P1 ;  /* 0x19800000f2027fae */ /* 0x008fe800089a101c */
[----:B------:R-:W3:Y:S04]  /*178d0*/  LDL.64 R242, [R1+0xf98] ;  /* 0x000f980001f27983 */ /* 0x000ee80000100a00 */
[----:B--2---:R-:W-:Y:S04]  /*178e0*/  LDGSTS.E [R2+0x19880], desc[UR28][R236.64], P0 ;  /* 0x19880000ec027fae */ /* 0x004fe800081a101c */
[----:B----4-:R-:W-:Y:S04]  /*178f0*/  LDGSTS.E [R2+0x1a000], desc[UR28][R168.64], P1 ;  /* 0x1a000000a8027fae */ /* 0x010fe800089a101c */
        /* <DEDUP_REMOVED lines=15> */
[----:B------:R-:W2:Y:S04]  /*179f0*/  LDL.64 R236, [R1+0x1090] ;  /* 0x0010900001ec7983 */ /* 0x000ea80000100a00 */
[----:B------:R-:W-:Y:S04]  /*17a00*/  LDGSTS.E [R2+0x1e000], desc[UR28][R238.64], P1 ;  /* 0x1e000000ee027fae */ /* 0x000fe800089a101c */
[----:B------:R-:W-:Y:S04]  /*17a10*/  LDGSTS.E [R2+0x1e080], desc[UR28][R216.64], P0 ;  /* 0x1e080000d8027fae */ /* 0x000fe800081a101c */
[----:B------:R-:W-:Y:S04]  /*17a20*/  LDGSTS.E [R2+0x1e800], desc[UR28][R218.64], P1 ;  /* 0x1e800000da027fae */ /* 0x000fe800089a101c */
[----:B------:R-:W-:Y:S04]  /*17a30*/  LDGSTS.E [R2+0x1e880], desc[UR28][R220.64], P0 ;  /* 0x1e880000dc027fae */ /* 0x000fe800081a101c */
[----:B------:R-:W4:Y:S04]  /*17a40*/  LDL.64 R168, [R1+0x1118] ;  /* 0x0011180001a87983 */ /* 0x000f280000100a00 */
[----:B------:R-:W-:Y:S04]  /*17a50*/  LDGSTS.E [R2+0x1f000], desc[UR28][R244.64], P1 ;  /* 0x1f000000f4027fae */ /* 0x000fe800089a101c */
[----:B------:R-:W-:Y:S04]  /*17a60*/  LDGSTS.E [R2+0x1f080], desc[UR28][R224.64], P0 ;  /* 0x1f080000e0027fae */ /* 0x000fe800081a101c */
[----:B------:R-:W-:Y:S04]  /*17a70*/  LDGSTS.E [R2+0x1f800], desc[UR28][R226.64], P1 ;  /* 0x1f800000e2027fae */ /* 0x000fe800089a101c */
[----:B------:R-:W5:Y:S04]  /*17a80*/  LDL.64 R244, [R1+0x1098] ;  /* 0x0010980001f47983 */ /* 0x000f680000100a00 */
[----:B------:R-:W-:Y:S04]  /*17a90*/  LDGSTS.E [R2+0x1f880], desc[UR28][R228.64], P0 ;  /* 0x1f880000e4027fae */ /* 0x000fe800081a101c */
[----:B------:R-:W-:Y:S04]  /*17aa0*/  LDGSTS.E [R248+0x18100], desc[UR28][R240.64], P1 ;  /* 0x18100000f0f87fae */ /* 0x000fe800089a101c */
[----:B------:R-:W4:Y:S04]  /*17ab0*/  LDL.64 R156, [R1+0x1190] ;  /* 0x00119000019c7983 */ /* 0x000f280000100a00 */
        /* <DEDUP_REMOVED lines=22> */
[----:B---3--:R-:W-:Y:S04]  /*17c20*/  LDGSTS.E [R248+0x18180], desc[UR28][R242.64], P0 ;  /* 0x18180000f2f87fae */ /* 0x008fe800081a101c */
[----:B------:R-:W-:Y:S04]  /*17c30*/  LDGSTS.E [R248+0x18900], desc[UR28][R232.64], P1 ;  /* 0x18900000e8f87fae */ /* 0x000fe800089a101c */
[----:B------:R-:W-:Y:S04]  /*17c40*/  LDGSTS.E [R248+0x18980], desc[UR28][R234.64], P0 ;  /* 0x18980000eaf87fae */ /* 0x000fe800081a101c */
[----:B------:R-:W3:Y:S04]  /*17c50*/  LDL.64 R242, [R1+0x1110] ;  /* 0x0011100001f27983 */ /* 0x000ee80000100a00 */
[----:B------:R-:W4:Y:S04]  /*17c60*/  LDL.64 R232, [R1+0xfa8] ;  /* 0x000fa80001e87983 */ /* 0x000f280000100a00 */
[----:B------:R-:W4:Y:S04]  /*17c70*/  LDL.64 R234, [R1+0x1020] ;  /* 0x0010200001ea7983 */ /* 0x000f280000100a00 */
[----:B--2---:R-:W-:Y:S04]  /*17c80*/  LDGSTS.E [R248+0x19100], desc[UR28][R236.64], P1 ;  /* 0x19100000ecf87fae */ /* 0x004fe800089a101c */
[----:B------:R-:W2:Y:S04]  /*17c90*/  LDL.64 R236, [R1+0x1618] ;  /* 0x0016180001ec7983 */ /* 0x000ea80000100a00 */
[----:B-----5:R-:W-:Y:S04]  /*17ca0*/  LDGSTS.E [R248+0x19180], desc[UR28][R244.64], P0 ;  /* 0x19180000f4f87fae */ /* 0x020fe800081a101c */
[----:B------:R-:W5:Y:S04]  /*17cb0*/  LDL.64 R244, [R1+0xfa0] ;  /* 0x000fa00001f47983 */ /* 0x000f680000100a00 */
[----:B---3--:R-:W-:Y:S04]  /*17cc0*/  LDGSTS.E [R248+0x19900], desc[UR28][R242.64], P1 ;  /* 0x19900000f2f87fae */ /* 0x008fe800089a101c */
[----:B----4-:R-:W-:Y:S04]  /*17cd0*/  LDGSTS.E [R248+0x19980], desc[UR28][R168.64], P0 ;  /* 0x19980000a8f87fae */ /* 0x010fe800081a101c */
[----:B------:R-:W-:Y:S04]  /*17ce0*/  LDGSTS.E [R248+0x1a100], desc[UR28][R156.64], P1 ;  /* 0x1a1000009cf87fae */ /* 0x000fe800089a101c */
[----:B------:R-:W-:Y:S04]  /*17cf0*/  LDGSTS.E [R248+0x1a180], desc[UR28][R164.64], P0 ;  /* 0x1a180000a4f87fae */ /* 0x000fe800081a101c */
[----:B------:R-:W-:Y:S04]  /*17d00*/  LDGSTS.E [R248+0x1a900], desc[UR28][R174.64], P1 ;  /* 0x1a900000aef87fae */ /* 0x000fe800089a101c */
[----:B------:R-:W-:Y:S04]  /*17d10*/  LDGSTS.E [R248+0x1a980], desc[UR28][R182.64], P0 ;  /* 0x1a980000b6f87fae */ /* 0x000fe800081a101c */
[----:B------:R-:W3:Y:S04]  /*17d20*/  LDL.64 R242, [R1+0x1028] ;  /* 0x0010280001f27983 */ /* 0x000ee80000100a00 */
        /* <DEDUP_REMOVED lines=17> */
[----:B------:R-:W-:Y:S04]  /*17e40*/  LDGSTS.E [R248+0x1f180], desc[UR28][R226.64], P0 ;  /* 0x1f180000e2f87fae */ /* 0x000fe800081a101c */
[----:B------:R-:W-:Y:S04]  /*17e50*/  LDGSTS.E [R248+0x1f900], desc[UR28][R228.64], P1 ;  /* 0x1f900000e4f87fae */ /* 0x000fe800089a101c */
[----:B------:R-:W-:Y:S04]  /*17e60*/  LDGSTS.E [R248+0x1f980], desc[UR28][R240.64], P0 ;  /* 0x1f980000f0f87fae */ /* 0x000fe800081a101c */
[----:B------:R-:W2:Y:S04]  /*17e70*/  LDL.64 R236, [R1+0x10a0] ;  /* 0x0010a00001ec7983 */ /* 0x000ea80000100a00 */
[----:B------:R-:W4:Y:S04]  /*17e80*/  LDL.64 R168, [R1+0x1120] ;  /* 0x0011200001a87983 */ /* 0x000f280000100a00 */
[----:B------:R-:W4:Y:S04]  /*17e90*/  LDL.64 R156, [R1+0x1128] ;  /* 0x00112800019c7983 */ /* 0x000f280000100a00 */
[----:B------:R-:W4:Y:S04]  /*17ea0*/  LDL.64 R164, [R1+0x11a0] ;  /* 0x0011a00001a47983 */ /* 0x000f280000100a00 */
[----:B-----5:R-:W-:Y:S04]  /*17eb0*/  LDGSTS.E [R3+0x18200], desc[UR28][R244.64], P1 ;  /* 0x18200000f4037fae */ /* 0x020fe800089a101c */
[----:B------:R-:W5:Y:S04]  /*17ec0*/  LDL.64 R174, [R1+0x11a8] ;  /* 0x0011a80001ae7983 */ /* 0x000f680000100a00 */
[----:B------:R-:W4:Y:S04]  /*17ed0*/  LDL.64 R182, [R1+0x1220] ;  /* 0x0012200001b67983 */ /* 0x000f280000100a00 */
        /* <DEDUP_REMOVED lines=27> */
[----:B------:R-:W2:Y:S04]  /*18090*/  LDL.64 R236, [R1+0xfb8] ;  /* 0x000fb80001ec7983 */ /* 0x000ea80000100a00 */
[----:B----4-:R-:W-:Y:S04]  /*180a0*/  LDGSTS.E [R3+0x19280], desc[UR28][R244.64], P0 ;  /* 0x19280000f4037fae */ /* 0x010fe800081a101c */
[----:B------:R-:W-:Y:S04]  /*180b0*/  LDGSTS.E [R3+0x19a00], desc[UR28][R168.64], P1 ;  /* 0x19a00000a8037fae */ /* 0x000fe800089a101c */
[----:B------:R-:W-:Y:S04]  /*180c0*/  LDGSTS.E [R3+0x19a80], desc[UR28][R156.64], P0 ;  /* 0x19a800009c037fae */ /* 0x000fe800081a101c */
[----:B------:R-:W4:Y:S04]  /*180d0*/  LDL.64 R244, [R1+0x1030] ;  /* 0x0010300001f47983 */ /* 0x000f280000100a00 */
[----:B------:R-:W-:Y:S04]  /*180e0*/  LDGSTS.E [R3+0x1a200], desc[UR28][R164.64], P1 ;  /* 0x1a200000a4037fae */ /* 0x000fe800089a101c */
        /* <DEDUP_REMOVED lines=38> */
[----:B------:R-:W-:Y:S04]  /*18350*/  LDGSTS.E [R3+0x1ea80], desc[UR28][R224.64], P0 ;  /* 0x1ea80000e0037fae */ /* 0x000fe800081a101c */
[----:B------:R-:W-:Y:S04]  /*18360*/  LDGSTS.E [R3+0x1f200], desc[UR28][R226.64], P1 ;  /* 0x1f200000e2037fae */ /* 0x000fe800089a101c */
[----:B------:R-:W3:Y:S04]  /*18370*/  LDL.64 R242, [R1+0x1038] ;  /* 0x0010380001f27983 */ /* 0x000ee80000100a00 */
        /* <DEDUP_REMOVED lines=11> */
[----:B--2---:R-:W-:Y:S04]  /*18430*/  LDGSTS.E [R249+0x18380], desc[UR28][R236.64], P0 ;  /* 0x18380000ecf97fae */ /* 0x004fe800081a101c */
[----:B------:R-:W2:Y:S04]  /*18440*/  LDL.64 R236, [R1+0xfc0] ;  /* 0x000fc00001ec7983 */ /* 0x000ea80000100a00 */
[----:B----4-:R-:W-:Y:S04]  /*18450*/  LDGSTS.E [R249+0x18b00], desc[UR28][R244.64], P1 ;  /* 0x18b00000f4f97fae */ /* 0x010fe800089a101c */
[----:B------:R-:W4:Y:S04]  /*18460*/  LDL.64 R244, [R1+0x15b0] ;  /* 0x0015b00001f47983 */ /* 0x000f280000100a00 */
[----:B---3--:R-:W-:Y:S04]  /*18470*/  LDGSTS.E [R249+0x18b80], desc[UR28][R242.64], P0 ;  /* 0x18b80000f2f97fae */ /* 0x008fe800081a101c */
        /* <DEDUP_REMOVED lines=20> */
[----:B------:R-:W3:Y:S04]  /*185c0*/  LDL.64 R242, [R1+0xfc8] ;  /* 0x000fc80001f27983 */ /* 0x000ee80000100a00 */
[----:B------:R-:W5:Y:S04]  /*185d0*/  LDL.64 R166, [R1+0x1048] ;  /* 0x0010480001a67983 */ /* 0x000f680000100a00 */
[----:B------:R-:W5:Y:S04]  /*185e0*/  LDL.64 R168, [R1+0x10c0] ;  /* 0x0010c00001a87983 */ /* 0x000f680000100a00 */
[----:B------:R-:W5:Y:S04]  /*185f0*/  LDL.64 R156, [R1+0x10c8] ;  /* 0x0010c800019c7983 */ /* 0x000f680000100a00 */
[----:B------:R-:W5:Y:S04]  /*18600*/  LDL.64 R164, [R1+0x1140] ;  /* 0x0011400001a47983 */ /* 0x000f680000100a00 */
[----:B------:R-:W5:Y:S04]  /*18610*/  LDL.64 R174, [R1+0x1148] ;  /* 0x0011480001ae7983 */ /* 0x000f680000100a00 */
[----:B------:R-:W5:Y:S04]  /*18620*/  LDL.64 R182, [R1+0x11c0] ;  /* 0x0011c00001b67983 */ /* 0x000f680000100a00 */
[----:B----4-:R-:W-:Y:S04]  /*18630*/  LDGSTS.E [R249+0x1e300], desc[UR28][R244.64], P1 ;  /* 0x1e300000f4f97fae */ /* 0x010fe800089a101c */
[----:B------:R-:W4:Y:S04]  /*18640*/  LDL.64 R170, [R1+0x11c8] ;  /* 0x0011c80001aa7983 */ /* 0x000f280000100a00 */
        /* <DEDUP_REMOVED lines=25> */
[----:B------:R1:W-:Y:S04]  /*187e0*/  LDGSTS.E [R249+0x1fb80], desc[UR28][R234.64], P0 ;  /* 0x1fb80000eaf97fae */ /* 0x0003e800081a101c */
[----:B------:R-:W5:Y:S04]  /*187f0*/  LDL.64 R232, [R1+0x1a48] ;  /* 0x001a480001e87983 */ /* 0x000f680000100a00 */
[----:B--2---:R-:W-:Y:S04]  /*18800*/  LDGSTS.E [R4+0x18400], desc[UR28][R236.64], P1 ;  /* 0x18400000ec047fae */ /* 0x004fe800089a101c */
[----:B------:R-:W2:Y:S04]  /*18810*/  LDL.64 R234, [R1+0x19d0] ;  /* 0x0019d00001ea7983 */ /* 0x000ea80000100a00 */
[----:B------:R-:W2:Y:S04]  /*18820*/  LDL.64 R236, [R1+0x19c8] ;  /* 0x0019c80001ec7983 */ /* 0x000ea80000100a00 */
[----:B---3--:R-:W-:Y:S04]  /*18830*/  LDGSTS.E [R4+0x18480], desc[UR28][R242.64], P0 ;  /* 0x18480000f2047fae */ /* 0x008fe800081a101c */
[----:B------:R-:W3:Y:S04]  /*18840*/  LDL.64 R242, [R1+0xfd0] ;  /* 0x000fd00001f27983 */ /* 0x000ee80000100a00 */
[----:B----4-:R-:W-:Y:S04]  /*18850*/  LDGSTS.E [R4+0x18c00], desc[UR28][R244.64], P1 ;  /* 0x18c00000f4047fae */ /* 0x010fe800089a101c */
[----:B-----5:R-:W-:Y:S04]  /*18860*/  LDGSTS.E [R4+0x18c80], desc[UR28][R166.64], P0 ;  /* 0x18c80000a6047fae */ /* 0x020fe800081a101c */
[----:B------:R-:W-:Y:S04]  /*18870*/  LDGSTS.E [R4+0x19400], desc[UR28][R168.64], P1 ;  /* 0x19400000a8047fae */ /* 0x000fe800089a101c */
[----:B------:R-:W4:Y:S04]  /*18880*/  LDL.64 R244, [R1+0xfd8] ;  /* 0x000fd80001f47983 */ /* 0x000f280000100a00 */
        /* <DEDUP_REMOVED lines=50> */
[----:B--2---:R-:W-:Y:S04]  /*18bb0*/  LDGSTS.E [R4+0x1fc00], desc[UR28][R234.64], P1 ;  /* 0x1fc00000ea047fae */ /* 0x004fe800089a101c */
[----:B------:R-:W2:Y:S04]  /*18bc0*/  LDL.64 R232, [R1+0x1a40] ;  /* 0x001a400001e87983 */ /* 0x000ea80000100a00 */
[----:B------:R-:W-:Y:S04]  /*18bd0*/  LDGSTS.E [R4+0x1fc80], desc[UR28][R236.64], P0 ;  /* 0x1fc80000ec047fae */ /* 0x000fe800081a101c */
[----:B------:R-:W2:Y:S04]  /*18be0*/  LDL.64 R234, [R1+0x1a38] ;  /* 0x001a380001ea7983 */ /* 0x000ea80000100a00 */
[----:B------:R-:W2:Y:S04]  /*18bf0*/  LDL.64 R236, [R1+0x19c0] ;  /* 0x0019c00001ec7983 */ /* 0x000ea80000100a00 */
[----:B---3--:R-:W-:Y:S04]  /*18c00*/  LDGSTS.E [R250+0x18500], desc[UR28][R242.64], P1 ;  /* 0x18500000f2fa7fae */ /* 0x008fe800089a101c */
[----:B------:R-:W3:Y:S04]  /*18c10*/  LDL.64 R242, [R1+0x19b8] ;  /* 0x0019b80001f27983 */ /* 0x000ee80000100a00 */
[----:B----4-:R-:W-:Y:S04]  /*18c20*/  LDGSTS.E [R250+0x18580], desc[UR28][R244.64], P0 ;  /* 0x18580000f4fa7fae */ /* 0x010fe800081a101c */
[----:B------:R-:W-:Y:S04]  /*18c30*/  LDGSTS.E [R250+0x18d00], desc[UR28][R140.64], P1 ;  /* 0x18d000008cfa7fae */ /* 0x000fe800089a101c */
[----:B-----5:R-:W-:Y:S04]  /*18c40*/  LDGSTS.E [R250+0x18d80], desc[UR28][R166.64], P0 ;  /* 0x18d80000a6fa7fae */ /* 0x020fe800081a101c */
[----:B------:R-:W4:Y:S04]  /*18c50*/  LDL.64 R244, [R1+0xfe0] ;  /* 0x000fe00001f47983 */ /* 0x000f280000100a00 */
        /* <DEDUP_REMOVED lines=53> */
[----:B------:R-:W-:Y:S04]  /*18fb0*/  LDGSTS.E [R250+0x1fd00], desc[UR28][R236.64], P1 ;  /* 0x1fd00000ecfa7fae */ /* 0x000fe800089a101c */
[----:B------:R-:W2:Y:S04]  /*18fc0*/  LDL.64 R234, [R1+0x1a30] ;  /* 0x001a300001ea7983 */ /* 0x000ea80000100a00 */
[----:B------:R-:W2:Y:S04]  /*18fd0*/  LDL.64 R236, [R1+0x1a28] ;  /* 0x001a280001ec7983 */ /* 0x000ea80000100a00 */
[----:B---3--:R3:W-:Y:S04]  /*18fe0*/  LDGSTS.E [R250+0x1fd80], desc[UR28][R242.64], P0 ;  /* 0x1fd80000f2fa7fae */ /* 0x0087e800081a101c */
[----:B------:R-:W3:Y:S04]  /*18ff0*/  LDL.64 R242, [R1+0x19b0] ;  /* 0x0019b00001f27983 */ /* 0x000ee80000100a00 */
[----:B----4-:R-:W-:Y:S04]  /*19000*/  LDGSTS.E [R5+0x18600], desc[UR28][R244.64], P1 ;  /* 0x18600000f4057fae */ /* 0x010fe800089a101c */
[----:B-----5:R-:W-:Y:S04]  /*19010*/  LDGSTS.E [R5+0x18680], desc[UR28][R140.64], P0 ;  /* 0x186800008c057fae */ /* 0x020fe800081a101c */
        /* <DEDUP_REMOVED lines=29> */
[----:B---3--:R-:W-:Y:S04]  /*191f0*/  LDGSTS.E [R5+0x1fe00], desc[UR28][R242.64], P1 ;  /* 0x1fe00000f2057fae */ /* 0x008fe800089a101c */
[----:B----4-:R-:W-:Y:S04]  /*19200*/  LDGSTS.E [R5+0x1fe80], desc[UR28][R244.64], P0 ;  /* 0x1fe80000f4057fae */ /* 0x010fe800081a101c */
[----:B------:R-:W2:Y:S04]  /*19210*/  LDL.64 R4, [R1+0x1998] ;  /* 0x0019980001047983 */ /* 0x000ea80000100a00 */
[----:B------:R3:W-:Y:S04]  /*19220*/  STL [R1+0x3e0], RZ ;  /* 0x0003e0ff01007387 */ /* 0x0007e80000100800 */
[----:B------:R3:W-:Y:S04]  /*19230*/  STL [R1+0x3e4], RZ ;  /* 0x0003e4ff01007387 */ /* 0x0007e80000100800 */
[----:B------:R-:W4:Y:S04]  /*19240*/  LDL.64 R140, [R1+0xff0] ;  /* 0x000ff000018c7983 */ /* 0x000f280000100a00 */
[----:B------:R-:W5:Y:S04]  /*19250*/  LDL.64 R166, [R1+0xff8] ;  /* 0x000ff80001a67983 */ /* 0x000f680000100a00 */
[----:B------:R-:W2:Y:S04]  /*19260*/  LDL.64 R168, [R1+0x1070] ;  /* 0x0010700001a87983 */ /* 0x000ea80000100a00 */
        /* <DEDUP_REMOVED lines=28> */
[----:B------:R3:W-:Y:S04]  /*19430*/  STL [R1+0x3e8], RZ ;  /* 0x0003e8ff01007387 */ /* 0x0007e80000100800 */
        /* <DEDUP_REMOVED lines=125> */
[----:B------:R3:W-:Y:S04]  /*19c10*/  STL [R1], RZ ;  /* 0x000000ff01007387 */ /* 0x0007e80000100800 */
        /* <DEDUP_REMOVED lines=178> */
[----:B----4-:R-:W-:Y:S04]  /*1a740*/  LDGSTS.E [R0+0x18700], desc[UR28][R140.64], P1 ;  /* 0x187000008c007fae */ /* 0x010fe800089a101c */
[----:B------:R3:W-:Y:S04]  /*1a750*/  STL [R1+0x1bc], RZ ;  /* 0x0001bcff01007387 */ /* 0x0007e80000100800 */
[----:B-----5:R-:W-:Y:S04]  /*1a760*/  LDGSTS.E [R0+0x18780], desc[UR28][R166.64], P0 ;  /* 0x18780000a6007fae */ /* 0x020fe800081a101c */
[----:B------:R3:W-:Y:S04]  /*1a770*/  STL [R1+0x1c0], RZ ;  /* 0x0001c0ff01007387 */ /* 0x0007e80000100800 */
[----:B--2---:R-:W-:Y:S04]  /*1a780*/  LDGSTS.E [R0+0x18f00], desc[UR28][R168.64], P1 ;  /* 0x18f00000a8007fae */ /* 0x004fe800089a101c */
[----:B------:R3:W-:Y:S04]  /*1a790*/  STL [R1+0x1c4], RZ ;  /* 0x0001c4ff01007387 */ /* 0x0007e80000100800 */
[----:B------:R-:W-:Y:S04]  /*1a7a0*/  LDGSTS.E [R0+0x18f80], desc[UR28][R156.64], P0 ;  /* 0x18f800009c007fae */ /* 0x000fe800081a101c */
        /* <DEDUP_REMOVED lines=13> */
[----:B------:R2:W-:Y:S04]  /*1a880*/  LDGSTS.E [R0+0x1af00], desc[UR28][R180.64], P1 ;  /* 0x1af00000b4007fae */ /* 0x0005e800089a101c */
        /* <DEDUP_REMOVED lines=9> */
[----:B------:R1:W-:Y:S04]  /*1a920*/  LDGSTS.E [R0+0x1bf80], desc[UR28][R202.64], P0 ;  /* 0x1bf80000ca007fae */ /* 0x0003e800081a101c */
        /* <DEDUP_REMOVED lines=33> */
[----:B------:R-:W0:Y:S04]  /*1ab40*/  LDGDEPBAR ;  /* 0x00000000000079af */ /* 0x000e280000000000 */
[----:B------:R3:W-:Y:S01]  /*1ab50*/  STL [R1+0xcc], RZ ;  /* 0x0000ccff01007387 */ /* 0x0007e20000100800 */
[----:B-1----:R-:W-:-:S02]  /*1ab60*/  CS2R R248, SRZ ;  /* 0x0000000000f87805 */ /* 0x002fc4000001ff00 */
[----:B------:R-:W-:Y:S02]  /*1ab70*/  CS2R R250, SRZ ;  /* 0x0000000000fa7805 */ /* 0x000fe4000001ff00 */
[----:B--2---:R-:W-:Y:S02]  /*1ab80*/  CS2R R180, SRZ ;  /* 0x0000000000b47805 */ /* 0x004fe4000001ff00 */
[----:B------:R-:W-:Y:S02]  /*1ab90*/  CS2R R182, SRZ ;  /* 0x0000000000b67805 */ /* 0x000fe4000001ff00 */
[----:B------:R-:W-:Y:S02]  /*1aba0*/  CS2R R128, SRZ ;  /* 0x0000000000807805 */ /* 0x000fe4000001ff00 */
[----:B------:R-:W-:Y:S02]  /*1abb0*/  CS2R R130, SRZ ;  /* 0x0000000000827805 */ /* 0x000fe4000001ff00 */
[----:B------:R-:W-:-:S02]  /*1abc0*/  CS2R R132, SRZ ;  /* 0x0000000000847805 */ /* 0x000fc4000001ff00 */
[----:B------:R-:W-:Y:S02]  /*1abd0*/  CS2R R134, SRZ ;  /* 0x0000000000867805 */ /* 0x000fe4000001ff00 */
[----:B------:R-:W-:Y:S02]  /*1abe0*/  CS2R R136, SRZ ;  /* 0x0000000000887805 */ /* 0x000fe4000001ff00 */
        /* <DEDUP_REMOVED lines=23> */
[----:B----4-:R-:W-:Y:S02]  /*1ad60*/  CS2R R196, SRZ ;  /* 0x0000000000c47805 */ /* 0x010fe4000001ff00 */
[----:B------:R-:W-:Y:S02]  /*1ad70*/  CS2R R198, SRZ ;  /* 0x0000000000c67805 */ /* 0x000fe4000001ff00 */
[----:B-----5:R-:W-:Y:S02]  /*1ad80*/  CS2R R200, SRZ ;  /* 0x0000000000c87805 */ /* 0x020fe4000001ff00 */
        /* <DEDUP_REMOVED lines=50> */
[----:B------:R-:W-:Y:S01]  /*1b0b0*/  CS2R R158, SRZ ;  /* 0x00000000009e7805 */ /* 0x000fe2000001ff00 */
[----:B---3--:R-:W-:Y:S06]  /*1b0c0*/  BRA.U !UP0, `(.L_x_0) ;  /* 0x0000038d08bc7547 */ /* 0x008fec000b800000 */
[----:B------:R-:W2:Y:S04]  /*1b0d0*/  LDL.LU.64 R16, [R1+0x9d8] ;  /* 0x0009d80001107983 */ /* 0x000ea80000300a00 */
[----:B------:R-:W3:Y:S04]  /*1b0e0*/  LDL.LU.64 R18, [R1+0xa10] ;  /* 0x000a100001127983 */ /* 0x000ee80000300a00 */
[----:B------:R-:W4:Y:S04]  /*1b0f0*/  LDL.LU.64 R12, [R1+0xa18] ;  /* 0x000a1800010c7983 */ /* 0x000f280000300a00 */
[----:B------:R-:W5:Y:S04]  /*1b100*/  LDL.LU.64 R14, [R1+0xa20] ;  /* 0x000a2000010e7983 */ /* 0x000f680000300a00 */
[----:B------:R-:W5:Y:S04]  /*1b110*/  LDL.LU.64 R8, [R1+0x78] ;  /* 0x0000780001087983 */ /* 0x000f680000300a00 */
[----:B------:R-:W5:Y:S04]  /*1b120*/  LDL.LU.64 R10, [R1+0x70] ;  /* 0x00007000010a7983 */ /* 0x000f680000300a00 */
[----:B------:R-:W5:Y:S04]  /*1b130*/  LDL.LU.64 R156, [R1+0x68] ;  /* 0x00006800019c7983 */ /* 0x000f680000300a00 */
[----:B------:R-:W5:Y:S01]  /*1b140*/  LDL.LU.64 R158, [R1+0x60] ;  /* 0x00006000019e7983 */ /* 0x000f620000300a00 */
[----:B--2---:R-:W-:-:S03]  /*1b150*/  IMAD.MOV.U32 R0, RZ, RZ, R17 ;  /* 0x000000ffff007224 */ /* 0x004fc600078e0011 */
[----:B------:R-:W-:Y:S04]  /*1b160*/  STL [R1+0x1970], R16 ;  /* 0x0019701001007387 */ /* 0x000fe80000100800 */
[----:B---3--:R-:W-:Y:S04]  /*1b170*/  STL [R1+0x1978], R18 ;  /* 0x0019781201007387 */ /* 0x008fe80000100800 */
[----:B------:R1:W-:Y:S04]  /*1b180*/  STL [R1+0x196c], R0 ;  /* 0x00196c0001007387 */ /* 0x0003e80000100800 */
[----:B----4-:R-:W-:Y:S01]  /*1b190*/  STL [R1+0x1980], R12 ;  /* 0x0019800c01007387 */ /* 0x010fe20000100800 */
[----:B-1----:R-:W-:-:S05]  /*1b1a0*/  IMAD.MOV.U32 R0, RZ, RZ, R19 ;  /* 0x000000ffff007224 */ /* 0x002fca00078e0013 */
[----:B------:R1:W-:Y:S04]  /*1b1b0*/  STL [R1+0x1974], R0 ;  /* 0x0019740001007387 */ /* 0x0003e80000100800 */
[----:B-----5:R-:W-:Y:S01]  /*1b1c0*/  STL [R1+0x1988], R14 ;  /* 0x0019880e01007387 */ /* 0x020fe20000100800 */
[----:B-1----:R-:W-:-:S05]  /*1b1d0*/  MOV R0, R13 ;  /* 0x0000000d00007202 */ /* 0x002fca0000000f00 */
[----:B------:R1:W-:Y:S04]  /*1b1e0*/  STL [R1+0x197c], R0 ;  /* 0x00197c0001007387 */ /* 0x0003e80000100800 */
[----:B------:R-:W2:Y:S01]  /*1b1f0*/  LDL.LU.64 R18, [R1+0x208] ;  /* 0x0002080001127983 */ /* 0x000ea20000300a00 */
[----:B-1----:R-:W-:-:S05]  /*1b200*/  IMAD.MOV.U32 R0, RZ, RZ, R15 ;  /* 0x000000ffff007224 */ /* 0x002fca00078e000f */
[----:B------:R1:W-:Y:S04]  /*1b210*/  STL [R1+0x1984], R0 ;  /* 0x0019840001007387 */ /* 0x0003e80000100800 */
[----:B------:R3:W-:Y:S04]  /*1b220*/  STL [R1+0x198c], R8 ;  /* 0x00198c0801007387 */ /* 0x0007e80000100800 */
[----:B------:R-:W4:Y:S01]  /*1b230*/  LDL.LU.64 R12, [R1+0x200] ;  /* 0x00020000010c7983 */ /* 0x000f220000300a00 */
[----:B-1----:R-:W-:-:S03]  /*1b240*/  IMAD.MOV.U32 R0, RZ, RZ, R9 ;  /* 0x000000ffff007224 */ /* 0x002fc600078e0009 */
[----:B------:R-:W5:Y:S04]  /*1b250*/  LDL.LU.64 R14, [R1+0x490] ;  /* 0x00049000010e7983 */ /* 0x000f680000300a00 */
[----:B------:R1:W-:Y:S04]  /*1b260*/  STL [R1+0x1964], R0 ;  /* 0x0019640001007387 */ /* 0x0003e80000100800 */
[----:B------:R-:W-:Y:S04]  /*1b270*/  STL [R1+0x1968], R10 ;  /* 0x0019680a01007387 */ /* 0x000fe80000100800 */
[----:B---3--:R-:W3:Y:S01]  /*1b280*/  LDL.LU.64 R8, [R1+0x498] ;  /* 0x0004980001087983 */ /* 0x008ee20000300a00 */
[----:B-1----:R-:W-:-:S03]  /*1b290*/  MOV R0, R11 ;  /* 0x0000000b00007202 */ /* 0x002fc60000000f00 */
[----:B------:R-:W-:Y:S04]  /*1b2a0*/  STL [R1+0x1960], R156 ;  /* 0x0019609c01007387 */ /* 0x000fe80000100800 */
[----:B------:R1:W-:Y:S04]  /*1b2b0*/  STL [R1+0x195c], R0 ;  /* 0x00195c0001007387 */ /* 0x0003e80000100800 */
[----:B------:R-:W-:Y:S01]  /*1b2c0*/  STL [R1+0x1958], R158 ;  /* 0x0019589e01007387 */ /* 0x000fe20000100800 */
[----:B-1----:R-:W-:-:S05]  /*1b2d0*/  IMAD.MOV.U32 R0, RZ, RZ, R157 ;  /* 0x000000ffff007224 */ /* 0x002fca00078e009d */
[----:B------:R1:W-:Y:S04]  /*1b2e0*/  STL [R1+0x1954], R0 ;  /* 0x0019540001007387 */ /* 0x0003e80000100800 */
[----:B------:R-:W3:Y:S01]  /*1b2f0*/  LDL.LU.64 R10, [R1+0xd0] ;  /* 0x0000d000010a7983 */ /* 0x000ee20000300a00 */
[----:B-1----:R-:W-:-:S05]  /*1b300*/  IMAD.MOV.U32 R0, RZ, RZ, R159 ;  /* 0x000000ffff007224 */ /* 0x002fca00078e009f */
[----:B------:R2:W-:Y:S04]  /*1b310*/  STL [R1+0x194c], R0 ;  /* 0x00194c0001007387 */ /* 0x0005e80000100800 */
[----:B------:R-:W-:Y:S04]  /*1b320*/  STL [R1+0x1950], R208 ;  /* 0x001950d001007387 */ /* 0x000fe80000100800 */
[----:B------:R-:W-:Y:S04]  /*1b330*/  STL [R1+0x1944], R209 ;  /* 0x001944d101007387 */ /* 0x000fe80000100800 */
[----:B------:R-:W-:Y:S04]  /*1b340*/  STL [R1+0x1948], R206 ;  /* 0x001948ce01007387 */ /* 0x000fe80000100800 */
[----:B------:R-:W3:Y:S04]  /*1b350*/  LDL.LU.64 R156, [R1+0xd8] ;  /* 0x0000d800019c7983 */ /* 0x000ee80000300a00 */
[----:B------:R-:W-:Y:S04]  /*1b360*/  STL [R1+0x193c], R207 ;  /* 0x00193ccf01007387 */ /* 0x000fe80000100800 */
[----:B------:R-:W-:Y:S04]  /*1b370*/  STL [R1+0x1940], R204 ;  /* 0x001940cc01007387 */ /* 0x000fe80000100800 */
[----:B------:R-:W-:Y:S04]  /*1b380*/  STL [R1+0x1934], R205 ;  /* 0x001934cd01007387 */ /* 0x000fe80000100800 */
[----:B------:R-:W3:Y:S04]  /*1b390*/  LDL.LU.64 R158, [R1+0x120] ;  /* 0x00012000019e7983 */ /* 0x000ee80000300a00 */
[----:B------:R-:W-:Y:S04]  /*1b3a0*/  STL [R1+0x1938], R194 ;  /* 0x001938c201007387 */ /* 0x000fe80000100800 */
        /* <DEDUP_REMOVED lines=8> */
[----:B------:R-:W-:Y:S01]  /*1b430*/  STL [R1+0x18ec], R147 ;  /* 0x0018ec9301007387 */ /* 0x000fe20000100800 */
[----:B--2---:R-:W-:-:S03]  /*1b440*/  MOV R0, R19 ;  /* 0x0000001300007202 */ /* 0x004fc60000000f00 */
[----:B------:R-:W-:Y:S04]  /*1b450*/  STL [R1+0x18f4], R18 ;  /* 0x0018f41201007387 */ /* 0x000fe80000100800 */
[----:B----4-:R-:W-:Y:S04]  /*1b460*/  STL [R1+0x18fc], R12 ;  /* 0x0018fc0c01007387 */ /* 0x010fe80000100800 */
[----:B------:R1:W-:Y:S04]  /*1b470*/  STL [R1+0x18f0], R0 ;  /* 0x0018f00001007387 */ /* 0x0003e80000100800 */
[----:B-----5:R-:W-:Y:S01]  /*1b480*/  STL [R1+0x1904], R14 ;  /* 0x0019040e01007387 */ /* 0x020fe20000100800 */
[----:B-1----:R-:W-:-:S05]  /*1b490*/  IMAD.MOV.U32 R0, RZ, RZ, R13 ;  /* 0x000000ffff007224 */ /* 0x002fca00078e000d */
[----:B------:R1:W-:Y:S04]  /*1b4a0*/  STL [R1+0x18f8], R0 ;  /* 0x0018f80001007387 */ /* 0x0003e80000100800 */
[----:B---3--:R-:W-:Y:S01]  /*1b4b0*/  STL [R1+0x190c], R8 ;  /* 0x00190c0801007387 */ /* 0x008fe20000100800 */
[----:B-1----:R-:W-:-:S05]  /*1b4c0*/  IMAD.MOV.U32 R0, RZ, RZ, R15 ;  /* 0x000000ffff007224 */ /* 0x002fca00078e000f */
[----:B------:R1:W-:Y:S04]  /*1b4d0*/  STL [R1+0x1900], R0 ;  /* 0x0019000001007387 */ /* 0x0003e80000100800 */
[----:B------:R-:W-:Y:S01]  /*1b4e0*/  STL [R1+0x1910], R210 ;  /* 0x001910d201007387 */ /* 0x000fe20000100800 */
[----:B-1----:R-:W-:-:S05]  /*1b4f0*/  MOV R0, R9 ;  /* 0x0000000900007202 */ /* 0x002fca0000000f00 */
[----:B------:R1:W-:Y:S04]  /*1b500*/  STL [R1+0x1908], R0 ;  /* 0x0019080001007387 */ /* 0x0003e80000100800 */
[----:B------:R-:W2:Y:S04]  /*1b510*/  LDL.LU.64 R16, [R1+0x500] ;  /* 0x0005000001107983 */ /* 0x000ea80000300a00 */
[----:B------:R-:W-:Y:S04]  /*1b520*/  STL [R1+0x18cc], R211 ;  /* 0x0018ccd301007387 */ /* 0x000fe80000100800 */
[----:B------:R-:W3:Y:S04]  /*1b530*/  LDL.LU.64 R18, [R1+0x508] ;  /* 0x0005080001127983 */ /* 0x000ee80000300a00 */
[----:B------:R-:W-:Y:S04]  /*1b540*/  STL [R1+0x18d4], R10 ;  /* 0x0018d40a01007387 */ /* 0x000fe80000100800 */
[----:B------:R-:W4:Y:S01]  /*1b550*/  LDL.LU.64 R12, [R1+0x570] ;  /* 0x00057000010c7983 */ /* 0x000f220000300a00 */
[----:B-1----:R-:W-:-:S03]  /*1b560*/  IMAD.MOV.U32 R0, RZ, RZ, R11 ;  /* 0x000000ffff007224 */ /* 0x002fc600078e000b */
[----:B------:R-:W5:Y:S04]  /*1b570*/  LDL.LU.64 R14, [R1+0x578] ;  /* 0x00057800010e7983 */ /* 0x000f680000300a00 */
[----:B------:R1:W-:Y:S04]  /*1b580*/  STL [R1+0x18d0], R0 ;  /* 0x0018d00001007387 */ /* 0x0003e80000100800 */
[----:B------:R-:W-:Y:S04]  /*1b590*/  STL [R1+0x18dc], R156 ;  /* 0x0018dc9c01007387 */ /* 0x000fe80000100800 */
[----:B------:R-:W5:Y:S01]  /*1b5a0*/  LDL.LU.64 R8, [R1+0x128] ;  /* 0x0001280001087983 */ /* 0x000f620000300a00 */
[----:B-1----:R-:W-:-:S03]  /*1b5b0*/  IMAD.MOV.U32 R0, RZ, RZ, R157 ;  /* 0x000000ffff007224 */ /* 0x002fc600078e009d */
[----:B------:R-:W5:Y:S04]  /*1b5c0*/  LDL.LU.64 R10, [R1+0x130] ;  /* 0x00013000010a7983 */ /* 0x000f680000300a00 */
[----:B------:R1:W-:Y:S04]  /*1b5d0*/  STL [R1+0x18d8], R0 ;  /* 0x0018d80001007387 */ /* 0x0003e80000100800 */
[----:B------:R1:W-:Y:S02]  /*1b5e0*/  STL [R1+0x18e4], R158 ;  /* 0x0018e49e01007387 */ /* 0x0003e40000100800 */
[----:B-1----:R-:W-:-:S02]  /*1b5f0*/  MOV R0, R159 ;  /* 0x0000009f00007202 */ /* 0x002fc40000000f00 */
[----:B------:R-:W-:Y:S04]  /*1b600*/  STL [R1+0x18e8], R192 ;  /* 0x0018e8c001007387 */ /* 0x000fe80000100800 */
[----:B------:R2:W-:Y:S04]  /*1b610*/  STL [R1+0x18e0], R0 ;  /* 0x0018e00001007387 */ /* 0x0005e80000100800 */
[----:B------:R-:W5:Y:S04]  /*1b620*/  LDL.LU.64 R156, [R1+0x138] ;  /* 0x00013800019c7983 */ /* 0x000f680000300a00 */
[----:B------:R-:W-:Y:S04]  /*1b630*/  STL [R1+0x18c4], R193 ;  /* 0x0018c4c101007387 */ /* 0x000fe80000100800 */
[----:B------:R-:W-:Y:S04]  /*1b640*/  STL [R1+0x18c8], R190 ;  /* 0x0018c8be01007387 */ /* 0x000fe80000100800 */
[----:B------:R-:W-:Y:S04]  /*1b650*/  STL [R1+0x18bc], R191 ;  /* 0x0018bcbf01007387 */ /* 0x000fe80000100800 */
[----:B------:R-:W5:Y:S04]  /*1b660*/  LDL.LU.64 R158, [R1+0x160] ;  /* 0x00016000019e7983 */ /* 0x000f680000300a00 */
        /* <DEDUP_REMOVED lines=22> */
[----:B------:R-:W-:Y:S01]  /*1b7d0*/  STL [R1+0x1874], R8 ;  /* 0x0018740801007387 */ /* 0x000fe20000100800 */
[----:B-1----:R-:W-:-:S05]  /*1b7e0*/  IMAD.MOV.U32 R0, RZ, RZ, R15 ;  /* 0x000000ffff007224 */ /* 0x002fca00078e000f */
[----:B------:R1:W-:Y:S04]  /*1b7f0*/  STL [R1+0x1868], R0 ;  /* 0x0018680001007387 */ /* 0x0003e80000100800 */
[----:B------:R-:W-:Y:S01]  /*1b800*/  STL [R1+0x187c], R10 ;  /* 0x00187c0a01007387 */ /* 0x000fe20000100800 */
[----:B-1----:R-:W-:-:S05]  /*1b810*/  IMAD.MOV.U32 R0, RZ, RZ, R9 ;  /* 0x000000ffff007224 */ /* 0x002fca00078e0009 */
[----:B------:R1:W-:Y:S04]  /*1b820*/  STL [R1+0x1870], R0 ;  /* 0x0018700001007387 */ /* 0x0003e80000100800 */
[----:B------:R-:W2:Y:S04]  /*1b830*/  LDL.LU.64 R20, [R1+0x580] ;  /* 0x0005800001147983 */ /* 0x000ea80000300a00 */
[----:B------:R-:W3:Y:S01]  /*1b840*/  LDL.LU.64 R22, [R1+0x588] ;  /* 0x0005880001167983 */ /* 0x000ee20000300a00 */
[----:B-1----:R-:W-:-:S05]  /*1b850*/  MOV R0, R11 ;  /* 0x0000000b00007202 */ /* 0x002fca0000000f00 */
[----:B------:R1:W-:Y:S04]  /*1b860*/  STL [R1+0x1878], R0 ;  /* 0x0018780001007387 */ /* 0x0003e80000100800 */
[----:B------:R-:W-:Y:S04]  /*1b870*/  STL [R1+0x1884], R156 ;  /* 0x0018849c01007387 */ /* 0x000fe80000100800 */
[----:B------:R-:W4:Y:S01]  /*1b880*/  LDL.LU.64 R16, [R1+0x5a0] ;  /* 0x0005a00001107983 */ /* 0x000f220000300a00 */
[----:B-1----:R-:W-:-:S03]  /*1b890*/  IMAD.MOV.U32 R0, RZ, RZ, R157 ;  /* 0x000000ffff007224 */ /* 0x002fc600078e009d */
[----:B------:R-:W5:Y:S04]  /*1b8a0*/  LDL.LU.64 R18, [R1+0x5b8] ;  /* 0x0005b80001127983 */ /* 0x000f680000300a00 */
[----:B------:R1:W-:Y:S04]  /*1b8b0*/  STL [R1+0x1880], R0 ;  /* 0x0018800001007387 */ /* 0x0003e80000100800 */
[----:B------:R1:W-:Y:S04]  /*1b8c0*/  STL [R1+0x188c], R158 ;  /* 0x00188c9e01007387 */ /* 0x0003e80000100800 */
[----:B------:R-:W5:Y:S01]  /*1b8d0*/  LDL.LU.64 R12, [R1+0x118] ;  /* 0x00011800010c7983 */ /* 0x000f620000300a00 */
[----:B-1----:R-:W-:-:S03]  /*1b8e0*/  IMAD.MOV.U32 R0, RZ, RZ, R159 ;  /* 0x000000ffff007224 */ /* 0x002fc600078e009f */
[----:B------:R-:W5:Y:S04]  /*1b8f0*/  LDL.LU.64 R14, [R1+0x110] ;  /* 0x00011000010e7983 */ /* 0x000f680000300a00 */
[----:B------:R2:W-:Y:S04]  /*1b900*/  STL [R1+0x1888], R0 ;  /* 0x0018880001007387 */ /* 0x0005e80000100800 */
[----:B------:R-:W-:Y:S04]  /*1b910*/  STL [R1+0x1890], R184 ;  /* 0x001890b801007387 */ /* 0x000fe80000100800 */
        /* <DEDUP_REMOVED lines=15> */
[----:B------:R-:W5:Y:S04]  /*1ba10*/  LDL.LU.64 R156, [R1+0x40] ;  /* 0x00004000019c7983 */ /* 0x000f680000300a00 */
[----:B------:R-:W-:Y:S04]  /*1ba20*/  STL [R1+0x1818], R46 ;  /* 0x0018182e01007387 */ /* 0x000fe80000100800 */
[----:B------:R-:W-:Y:S04]  /*1ba30*/  STL [R1+0x17cc], R47 ;  /* 0x0017cc2f01007387 */ /* 0x000fe80000100800 */
[----:B------:R-:W5:Y:S01]  /*1ba40*/  LDL.LU.64 R158, [R1+0x48] ;  /* 0x00004800019e7983 */ /* 0x000f620000300a00 */
[----:B--2---:R-:W-:-:S03]  /*1ba50*/  MOV R0, R21 ;  /* 0x0000001500007202 */ /* 0x004fc60000000f00 */
[----:B------:R-:W-:Y:S04]  /*1ba60*/  STL [R1+0x17d4], R20 ;  /* 0x0017d41401007387 */ /* 0x000fe80000100800 */
[----:B---3--:R-:W-:Y:S04]  /*1ba70*/  STL [R1+0x17dc], R22 ;  /* 0x0017dc1601007387 */ /* 0x008fe80000100800 */
[----:B------:R1:W-:Y:S02]  /*1ba80*/  STL [R1+0x17d0], R0 ;  /* 0x0017d00001007387 */ /* 0x0003e40000100800 */
[----:B-1----:R-:W-:-:S02]  /*1ba90*/  IMAD.MOV.U32 R0, RZ, RZ, R23 ;  /* 0x000000ffff007224 */ /* 0x002fc400078e0017 */
[----:B----4-:R-:W-:Y:S04]  /*1baa0*/  STL [R1+0x17e4], R16 ;  /* 0x0017e41001007387 */ /* 0x010fe80000100800 */
[----:B------:R1:W-:Y:S04]  /*1bab0*/  STL [R1+0x17d8], R0 ;  /* 0x0017d80001007387 */ /* 0x0003e80000100800 */
[----:B-----5:R-:W-:Y:S01]  /*1bac0*/  STL [R1+0x17ec], R18 ;  /* 0x0017ec1201007387 */ /* 0x020fe20000100800 */
[----:B-1----:R-:W-:-:S05]  /*1bad0*/  IMAD.MOV.U32 R0, RZ, RZ, R17 ;  /* 0x000000ffff007224 */ /* 0x002fca00078e0011 */
[----:B------:R1:W-:Y:S04]  /*1bae0*/  STL [R1+0x17e0], R0 ;  /* 0x0017e00001007387 */ /* 0x0003e80000100800 */
[----:B------:R-:W-:Y:S01]  /*1baf0*/  STL [R1+0x17f4], R12 ;  /* 0x0017f40c01007387 */ /* 0x000fe20000100800 */
        /* <DEDUP_REMOVED lines=17> */
[----:B------:R-:W-:Y:S04]  /*1bc10*/  STL [R1+0x1810], R160 ;  /* 0x001810a001007387 */ /* 0x000fe80000100800 */
[----:B------:R-:W5:Y:S04]  /*1bc20*/  LDL.LU.64 R16, [R1+0x188] ;  /* 0x0001880001107983 */ /* 0x000f680000300a00 */
[----:B------:R-:W-:Y:S04]  /*1bc30*/  STL [R1+0x17c4], R161 ;  /* 0x0017c4a101007387 */ /* 0x000fe80000100800 */
[----:B------:R-:W5:Y:S04]  /*1bc40*/  LDL.LU.64 R18, [R1+0x1d8] ;  /* 0x0001d80001127983 */ /* 0x000f680000300a00 */
[----:B------:R-:W-:Y:S04]  /*1bc50*/  STL [R1+0x17c8], R154 ;  /* 0x0017c89a01007387 */ /* 0x000fe80000100800 */
[----:B------:R-:W5:Y:S04]  /*1bc60*/  LDL.LU.64 R12, [R1+0x1e8] ;  /* 0x0001e800010c7983 */ /* 0x000f680000300a00 */
[----:B------:R-:W-:Y:S04]  /*1bc70*/  STL [R1+0x17ac], R155 ;  /* 0x0017ac9b01007387 */ /* 0x000fe80000100800 */
[----:B------:R-:W-:Y:S04]  /*1bc80*/  STL [R1+0x17b4], R156 ;  /* 0x0017b49c01007387 */ /* 0x000fe80000100800 */
[----:B------:R-:W5:Y:S01]  /*1bc90*/  LDL.LU.64 R14, [R1+0x250] ;  /* 0x00025000010e7983 */ /* 0x000f620000300a00 */
[----:B-1----:R-:W-:-:S05]  /*1bca0*/  IMAD.MOV.U32 R0, RZ, RZ, R157 ;  /* 0x000000ffff007224 */ /* 0x002fca00078e009d */
[----:B------:R1:W-:Y:S04]  /*1bcb0*/  STL [R1+0x17b0], R0 ;  /* 0x0017b00001007387 */ /* 0x0003e80000100800 */
[----:B------:R1:W-:Y:S02]  /*1bcc0*/  STL [R1+0x17bc], R158 ;  /* 0x0017bc9e01007387 */ /* 0x0003e40000100800 */
[----:B-1----:R-:W-:Y:S02]  /*1bcd0*/  MOV R0, R159 ;  /* 0x0000009f00007202 */ /* 0x002fe40000000f00 */
[----:B------:R-:W-:Y:S04]  /*1bce0*/  STL [R1+0x17c0], R44 ;  /* 0x0017c02c01007387 */ /* 0x000fe80000100800 */
[----:B------:R2:W-:Y:S04]  /*1bcf0*/  STL [R1+0x17b8], R0 ;  /* 0x0017b80001007387 */ /* 0x0005e80000100800 */
[----:B------:R-:W5:Y:S04]  /*1bd00*/  LDL.LU.64 R8, [R1+0x50] ;  /* 0x0000500001087983 */ /* 0x000f680000300a00 */
[----:B------:R-:W-:Y:S04]  /*1bd10*/  STL [R1+0x17a4], R45 ;  /* 0x0017a42d01007387 */ /* 0x000fe80000100800 */
[----:B------:R-:W-:Y:S04]  /*1bd20*/  STL [R1+0x17a8], R42 ;  /* 0x0017a82a01007387 */ /* 0x000fe80000100800 */
[----:B------:R-:W5:Y:S04]  /*1bd30*/  LDL.LU.64 R158, [R1+0x58] ;  /* 0x00005800019e7983 */ /* 0x000f680000300a00 */
[----:B------:R-:W-:Y:S04]  /*1bd40*/  STL [R1+0x179c], R43 ;  /* 0x00179c2b01007387 */ /* 0x000fe80000100800 */
[----:B------:R-:W-:Y:S04]  /*1bd50*/  STL [R1+0x17a0], R40 ;  /* 0x0017a02801007387 */ /* 0x000fe80000100800 */
[----:B------:R-:W5:Y:S04]  /*1bd60*/  LDL.LU.64 R10, [R1+0x88] ;  /* 0x00008800010a7983 */ /* 0x000f680000300a00 */
[----:B------:R-:W-:Y:S04]  /*1bd70*/  STL [R1+0x1794], R41 ;  /* 0x0017942901007387 */ /* 0x000fe80000100800 */
[----:B------:R-:W-:Y:S04]  /*1bd80*/  STL [R1+0x1798], R38 ;  /* 0x0017982601007387 */ /* 0x000fe80000100800 */
[----:B------:R-:W5:Y:S04]  /*1bd90*/  LDL.LU.64 R156, [R1+0x98] ;  /* 0x00009800019c7983 */ /* 0x000f680000300a00 */
[----:B------:R-:W-:Y:S01]  /*1bda0*/  STL [R1+0x172c], R39 ;  /* 0x00172c2701007387 */ /* 0x000fe20000100800 */
[----:B--2---:R-:W-:-:S03]  /*1bdb0*/  IMAD.MOV.U32 R0, RZ, RZ, R25 ;  /* 0x000000ffff007224 */ /* 0x004fc600078e0019 */
[----:B------:R-:W-:Y:S04]  /*1bdc0*/  STL [R1+0x1734], R24 ;  /* 0x0017341801007387 */ /* 0x000fe80000100800 */
[----:B---3--:R-:W-:Y:S04]  /*1bdd0*/  STL [R1+0x173c], R26 ;  /* 0x00173c1a01007387 */ /* 0x008fe80000100800 */
[----:B------:R1:W-:Y:S02]  /*1bde0*/  STL [R1+0x1730], R0 ;  /* 0x0017300001007387 */ /* 0x0003e40000100800 */
[----:B-1----:R-:W-:-:S02]  /*1bdf0*/  IMAD.MOV.U32 R0, RZ, RZ, R27 ;  /* 0x000000ffff007224 */ /* 0x002fc400078e001b */
[----:B----4-:R-:W-:Y:S04]  /*1be00*/  STL [R1+0x1744], R20 ;  /* 0x0017441401007387 */ /* 0x010fe80000100800 */
        /* <DEDUP_REMOVED lines=10> */
[----:B------:R-:W-:Y:S01]  /*1beb0*/  STL [R1+0x1764], R12 ;  /* 0x0017640c01007387 */ /* 0x000fe20000100800 */
[----:B-1----:R-:W-:-:S05]  /*1bec0*/  MOV R0, R19 ;  /* 0x0000001300007202 */ /* 0x002fca0000000f00 */
[----:B------:R1:W-:Y:S04]  /*1bed0*/  STL [R1+0x1758], R0 ;  /* 0x0017580001007387 */ /* 0x0003e80000100800 */
[----:B------:R-:W2:Y:S04]  /*1bee0*/  LDL.LU.64 R24, [R1+0x950] ;  /* 0x0009500001187983 */ /* 0x000ea80000300a00 */
[----:B------:R-:W3:Y:S01]  /*1bef0*/  LDL.LU.64 R26, [R1+0x968] ;  /* 0x00096800011a7983 */ /* 0x000ee20000300a00 */
[----:B-1----:R-:W-:-:S05]  /*1bf00*/  IMAD.MOV.U32 R0, RZ, RZ, R13 ;  /* 0x000000ffff007224 */ /* 0x002fca00078e000d */
[----:B------:R1:W-:Y:S04]  /*1bf10*/  STL [R1+0x1760], R0 ;  /* 0x0017600001007387 */ /* 0x0003e80000100800 */
[----:B------:R-:W-:Y:S04]  /*1bf20*/  STL [R1+0x176c], R14 ;  /* 0x00176c0e01007387 */ /* 0x000fe80000100800 */
[----:B------:R-:W4:Y:S04]  /*1bf30*/  LDL.LU.64 R20, [R1+0x988] ;  /* 0x0009880001147983 */ /* 0x000f280000300a00 */
[----:B------:R-:W5:Y:S01]  /*1bf40*/  LDL.LU.64 R22, [R1+0x9a0] ;  /* 0x0009a00001167983 */ /* 0x000f620000300a00 */
[----:B-1----:R-:W-:-:S05]  /*1bf50*/  IMAD.MOV.U32 R0, RZ, RZ, R15 ;  /* 0x000000ffff007224 */ /* 0x002fca00078e000f */
[----:B------:R1:W-:Y:S04]  /*1bf60*/  STL [R1+0x1768], R0 ;  /* 0x0017680001007387 */ /* 0x0003e80000100800 */
[----:B------:R-:W-:Y:S04]  /*1bf70*/  STL [R1+0x1774], R8 ;  /* 0x0017740801007387 */ /* 0x000fe80000100800 */
[----:B------:R-:W5:Y:S01]  /*1bf80*/  LDL.LU.64 R16, [R1+0x258] ;  /* 0x0002580001107983 */ /* 0x000f620000300a00 */
[----:B-1----:R-:W-:-:S05]  /*1bf90*/  MOV R0, R9 ;  /* 0x0000000900007202 */ /* 0x002fca0000000f00 */
[----:B------:R1:W-:Y:S04]  /*1bfa0*/  STL [R1+0x1770], R0 ;  /* 0x0017700001007387 */ /* 0x0003e80000100800 */
[----:B------:R1:W-:Y:S02]  /*1bfb0*/  STL [R1+0x177c], R158 ;  /* 0x00177c9e01007387 */ /* 0x0003e40000100800 */
[----:B-1----:R-:W-:Y:S02]  /*1bfc0*/  IMAD.MOV.U32 R0, RZ, RZ, R159 ;  /* 0x000000ffff007224 */ /* 0x002fe400078e009f */
[----:B------:R-:W5:Y:S04]  /*1bfd0*/  LDL.LU.64 R158, [R1+0x260] ;  /* 0x00026000019e7983 */ /* 0x000f680000300a00 */
[----:B------:R1:W-:Y:S04]  /*1bfe0*/  STL [R1+0x1778], R0 ;  /* 0x0017780001007387 */ /* 0x0003e80000100800 */
[----:B------:R-:W-:Y:S04]  /*1bff0*/  STL [R1+0x1784], R10 ;  /* 0x0017840a01007387 */ /* 0x000fe80000100800 */
[----:B------:R-:W5:Y:S01]  /*1c000*/  LDL.LU.64 R18, [R1+0x598] ;  /* 0x0005980001127983 */ /* 0x000f620000300a00 */
[----:B-1----:R-:W-:-:S05]  /*1c010*/  IMAD.MOV.U32 R0, RZ, RZ, R11 ;  /* 0x000000ffff007224 */ /* 0x002fca00078e000b */
[----:B------:R1:W-:Y:S04]  /*1c020*/  STL [R1+0x1780], R0 ;  /* 0x0017800001007387 */ /* 0x0003e80000100800 */
[----:B------:R1:W-:Y:S04]  /*1c030*/  STL [R1+0x178c], R156 ;  /* 0x00178c9c01007387 */ /* 0x0003e80000100800 */
[----:B------:R-:W5:Y:S01]  /*1c040*/  LDL.LU.64 R12, [R1+0x5b0] ;  /* 0x0005b000010c7983 */ /* 0x000f620000300a00 */
[----:B-1----:R-:W-:-:S05]  /*1c050*/  MOV R0, R157 ;  /* 0x0000009d00007202 */ /* 0x002fca0000000f00 */
[----:B------:R2:W-:Y:S04]  /*1c060*/  STL [R1+0x1788], R0 ;  /* 0x0017880001007387 */ /* 0x0005e80000100800 */
        /* <DEDUP_REMOVED lines=11> */
[----:B------:R-:W5:Y:S01]  /*1c120*/  LDL.LU.64 R156, [R1+0xf8] ;  /* 0x0000f800019c7983 */ /* 0x000f620000300a00 */
        /* <DEDUP_REMOVED lines=9> */
[----:B------:R1:W-:Y:S02]  /*1c1c0*/  STL [R1+0x16c0], R0 ;  /* 0x0016c00001007387 */ /* 0x0003e40000100800 */
[----:B-1----:R-:W-:Y:S02]  /*1c1d0*/  IMAD.MOV.U32 R0, RZ, RZ, R23 ;  /* 0x000000ffff007224 */ /* 0x002fe400078e0017 */
[----:B------:R-:W2:Y:S04]  /*1c1e0*/  LDL.LU.64 R22, [R1+0x20] ;  /* 0x0000200001167983 */ /* 0x000ea80000300a00 */
[----:B------:R1:W-:Y:S04]  /*1c1f0*/  STL [R1+0x16c8], R0 ;  /* 0x0016c80001007387 */ /* 0x0003e80000100800 */
[----:B------:R3:W-:Y:S01]  /*1c200*/  STL [R1+0x16d4], R16 ;  /* 0x0016d41001007387 */ /* 0x0007e20000100800 */
[----:B-1----:R-:W-:-:S03]  /*1c210*/  IMAD.MOV.U32 R0, RZ, RZ, R17 ;  /* 0x000000ffff007224 */ /* 0x002fc600078e0011 */
[----:B---3--:R-:W3:Y:S04]  /*1c220*/  LDL.LU.64 R16, [R1+0x28] ;  /* 0x0000280001107983 */ /* 0x008ee80000300a00 */
[----:B------:R1:W-:Y:S04]  /*1c230*/  STL [R1+0x16d0], R0 ;  /* 0x0016d00001007387 */ /* 0x0003e80000100800 */
[----:B------:R4:W-:Y:S01]  /*1c240*/  STL [R1+0x16dc], R158 ;  /* 0x0016dc9e01007387 */ /* 0x0009e20000100800 */
[----:B-1----:R-:W-:-:S03]  /*1c250*/  MOV R0, R159 ;  /* 0x0000009f00007202 */ /* 0x002fc60000000f00 */
[----:B----4-:R-:W4:Y:S04]  /*1c260*/  LDL.LU.64 R158, [R1+0x9b8] ;  /* 0x0009b800019e7983 */ /* 0x010f280000300a00 */
[----:B------:R1:W-:Y:S04]  /*1c270*/  STL [R1+0x16d8], R0 ;  /* 0x0016d80001007387 */ /* 0x0003e80000100800 */
[----:B------:R5:W-:Y:S01]  /*1c280*/  STL [R1+0x16e4], R18 ;  /* 0x0016e41201007387 */ /* 0x000be20000100800 */
[----:B-1----:R-:W-:-:S03]  /*1c290*/  IMAD.MOV.U32 R0, RZ, RZ, R19 ;  /* 0x000000ffff007224 */ /* 0x002fc600078e0013 */
[----:B-----5:R-:W5:Y:S04]  /*1c2a0*/  LDL.LU.64 R18, [R1+0x9d0] ;  /* 0x0009d00001127983 */ /* 0x020f680000300a00 */
[----:B------:R1:W-:Y:S04]  /*1c2b0*/  STL [R1+0x16e0], R0 ;  /* 0x0016e00001007387 */ /* 0x0003e80000100800 */
[----:B------:R1:W-:Y:S02]  /*1c2c0*/  STL [R1+0x16ec], R12 ;  /* 0x0016ec0c01007387 */ /* 0x0003e40000100800 */
[----:B-1----:R-:W-:-:S02]  /*1c2d0*/  IMAD.MOV.U32 R0, RZ, RZ, R13 ;  /* 0x000000ffff007224 */ /* 0x002fc400078e000d */
[----:B------:R-:W5:Y:S04]  /*1c2e0*/  LDL.LU.64 R12, [R1+0x9f0] ;  /* 0x0009f000010c7983 */ /* 0x000f680000300a00 */
[----:B------:R1:W-:Y:S04]  /*1c2f0*/  STL [R1+0x16e8], R0 ;  /* 0x0016e80001007387 */ /* 0x0003e80000100800 */
[----:B------:R1:W-:Y:S04]  /*1c300*/  STL [R1+0x16f4], R14 ;  /* 0x0016f40e01007387 */ /* 0x0003e80000100800 */
[----:B------:R-:W5:Y:S01]  /*1c310*/  LDL.LU.64 R20, [R1+0xa08] ;  /* 0x000a080001147983 */ /* 0x000f620000300a00 */
[----:B-1----:R-:W-:-:S05]  /*1c320*/  MOV R0, R15 ;  /* 0x0000000f00007202 */ /* 0x002fca0000000f00 */
[----:B------:R1:W-:Y:S04]  /*1c330*/  STL [R1+0x16f0], R0 ;  /* 0x0016f00001007387 */ /* 0x0003e80000100800 */
[----:B------:R1:W-:Y:S04]  /*1c340*/  STL [R1+0x16fc], R8 ;  /* 0x0016fc0801007387 */ /* 0x0003e80000100800 */
[----:B------:R-:W5:Y:S01]  /*1c350*/  LDL.LU.64 R14, [R1+0x5c8] ;  /* 0x0005c800010e7983 */ /* 0x000f620000300a00 */
[----:B-1----:R-:W-:-:S05]  /*1c360*/  IMAD.MOV.U32 R0, RZ, RZ, R9 ;  /* 0x000000ffff007224 */ /* 0x002fca00078e0009 */
[----:B------:R1:W-:Y:S04]  /*1c370*/  STL [R1+0x16f8], R0 ;  /* 0x0016f80001007387 */ /* 0x0003e80000100800 */
[----:B------:R1:W-:Y:S04]  /*1c380*/  STL [R1+0x1704], R10 ;  /* 0x0017040a01007387 */ /* 0x0003e80000100800 */
        /* <DEDUP_REMOVED lines=13> */
[----:B--2---:R2:W-:Y:S01]  /*1c460*/  STL [R1+0xa70], R22 ;  /* 0x000a701601007387 */ /* 0x0045e20000100800 */
[----:B-1----:R-:W-:-:S03]  /*1c470*/  IMAD.MOV.U32 R0, RZ, RZ, R23 ;  /* 0x000000ffff007224 */ /* 0x002fc600078e0017 */
[----:B--2---:R-:W2:Y:S04]  /*1c480*/  LDL.LU.64 R22, [R1+0x1d0] ;  /* 0x0001d00001167983 */ /* 0x004ea80000300a00 */
[----:B------:R1:W-:Y:S04]  /*1c490*/  STL [R1+0xa6c], R0 ;  /* 0x000a6c0001007387 */ /* 0x0003e80000100800 */
[----:B---3--:R3:W-:Y:S01]  /*1c4a0*/  STL [R1+0xa78], R16 ;  /* 0x000a781001007387 */ /* 0x0087e20000100800 */
[----:B-1----:R-:W-:-:S03]  /*1c4b0*/  IMAD.MOV.U32 R0, RZ, RZ, R17 ;  /* 0x000000ffff007224 */ /* 0x002fc600078e0011 */
[----:B---3--:R-:W3:Y:S04]  /*1c4c0*/  LDL.LU.64 R16, [R1+0x1e0] ;  /* 0x0001e00001107983 */ /* 0x008ee80000300a00 */
[----:B------:R1:W-:Y:S04]  /*1c4d0*/  STL [R1+0xa74], R0 ;  /* 0x000a740001007387 */ /* 0x0003e80000100800 */
[----:B----4-:R4:W-:Y:S01]  /*1c4e0*/  STL [R1+0xa80], R158 ;  /* 0x000a809e01007387 */ /* 0x0109e20000100800 */
[----:B-1----:R-:W-:-:S03]  /*1c4f0*/  MOV R0, R159 ;  /* 0x0000009f00007202 */ /* 0x002fc60000000f00 */
[----:B----4-:R-:W4:Y:S04]  /*1c500*/  LDL.LU.64 R158, [R1+0x230] ;  /* 0x00023000019e7983 */ /* 0x010f280000300a00 */
[----:B------:R1:W-:Y:S04]  /*1c510*/  STL [R1+0xa7c], R0 ;  /* 0x000a7c0001007387 */ /* 0x0003e80000100800 */
[----:B-----5:R5:W-:Y:S01]  /*1c520*/  STL [R1+0xa88], R18 ;  /* 0x000a881201007387 */ /* 0x020be20000100800 */
[----:B-1----:R-:W-:-:S03]  /*1c530*/  IMAD.MOV.U32 R0, RZ, RZ, R19 ;  /* 0x000000ffff007224 */ /* 0x002fc600078e0013 */
[----:B-----5:R-:W5:Y:S04]  /*1c540*/  LDL.LU.64 R18, [R1+0x30] ;  /* 0x0000300001127983 */ /* 0x020f680000300a00 */
[----:B------:R1:W-:Y:S04]  /*1c550*/  STL [R1+0xa84], R0 ;  /* 0x000a840001007387 */ /* 0x0003e80000100800 */
[----:B------:R1:W-:Y:S02]  /*1c560*/  STL [R1+0xa90], R12 ;  /* 0x000a900c01007387 */ /* 0x0003e40000100800 */
[----:B-1----:R-:W-:-:S02]  /*1c570*/  IMAD.MOV.U32 R0, RZ, RZ, R13 ;  /* 0x000000ffff007224 */ /* 0x002fc400078e000d */
[----:B------:R-:W5:Y:S04]  /*1c580*/  LDL.LU.64 R12, [R1+0x38] ;  /* 0x00003800010c7983 */ /* 0x000f680000300a00 */
[----:B------:R1:W-:Y:S04]  /*1c590*/  STL [R1+0xa8c], R0 ;  /* 0x000a8c0001007387 */ /* 0x0003e80000100800 */
[----:B------:R1:W-:Y:S02]  /*1c5a0*/  STL [R1+0xa98], R20 ;  /* 0x000a981401007387 */ /* 0x0003e40000100800 */
[----:B-1----:R-:W-:-:S02]  /*1c5b0*/  MOV R0, R21 ;  /* 0x0000001500007202 */ /* 0x002fc40000000f00 */
[----:B------:R-:W5:Y:S04]  /*1c5c0*/  LDL.LU.64 R20, [R1+0x80] ;  /* 0x0000800001147983 */ /* 0x000f680000300a00 */
[----:B------:R1:W-:Y:S04]  /*1c5d0*/  STL [R1+0xa94], R0 ;  /* 0x000a940001007387 */ /* 0x0003e80000100800 */
[----:B------:R1:W-:Y:S02]  /*1c5e0*/  STL [R1+0xaa0], R14 ;  /* 0x000aa00e01007387 */ /* 0x0003e40000100800 */
[----:B-1----:R-:W-:-:S02]  /*1c5f0*/  IMAD.MOV.U32 R0, RZ, RZ, R15 ;  /* 0x000000ffff007224 */ /* 0x002fc400078e000f */
[----:B------:R-:W5:Y:S04]  /*1c600*/  LDL.LU.64 R14, [R1+0x90] ;  /* 0x00009000010e7983 */ /* 0x000f680000300a00 */
        /* <DEDUP_REMOVED lines=17> */
[----:B--2---:R2:W-:Y:S01]  /*1c720*/  STL [R1+0xac8], R22 ;  /* 0x000ac81601007387 */ /* 0x0045e20000100800 */
[----:B-1----:R-:W-:-:S03]  /*1c730*/  MOV R0, R23 ;  /* 0x0000001700007202 */ /* 0x002fc60000000f00 */
[----:B--2---:R-:W2:Y:S04]  /*1c740*/  LDL.LU.64 R22, [R1+0x948] ;  /* 0x0009480001167983 */ /* 0x004ea80000300a00 */
[----:B------:R1:W-:Y:S04]  /*1c750*/  STL [R1+0xac4], R0 ;  /* 0x000ac40001007387 */ /* 0x0003e80000100800 */
[----:B---3--:R3:W-:Y:S01]  /*1c760*/  STL [R1+0xad0], R16 ;  /* 0x000ad01001007387 */ /* 0x0087e20000100800 */
[----:B-1----:R-:W-:-:S03]  /*1c770*/  IMAD.MOV.U32 R0, RZ, RZ, R17 ;  /* 0x000000ffff007224 */ /* 0x002fc600078e0011 */
[----:B---3--:R-:W3:Y:S04]  /*1c780*/  LDL.LU.64 R16, [R1+0x960] ;  /* 0x0009600001107983 */ /* 0x008ee80000300a00 */
[----:B------:R1:W-:Y:S04]  /*1c790*/  STL [R1+0xacc], R0 ;  /* 0x000acc0001007387 */ /* 0x0003e80000100800 */
[----:B----4-:R4:W-:Y:S01]  /*1c7a0*/  STL [R1+0xad8], R158 ;  /* 0x000ad89e01007387 */ /* 0x0109e20000100800 */
[----:B-1----:R-:W-:-:S03]  /*1c7b0*/  IMAD.MOV.U32 R0, RZ, RZ, R159 ;  /* 0x000000ffff007224 */ /* 0x002fc600078e009f */
[----:B----4-:R-:W4:Y:S04]  /*1c7c0*/  LDL.LU.64 R158, [R1+0x980] ;  /* 0x00098000019e7983 */ /* 0x010f280000300a00 */
[----:B------:R1:W-:Y:S04]  /*1c7d0*/  STL [R1+0xad4], R0 ;  /* 0x000ad40001007387 */ /* 0x0003e80000100800 */
[----:B-----5:R5:W-:Y:S01]  /*1c7e0*/  STL [R1+0xae0], R18 ;  /* 0x000ae01201007387 */ /* 0x020be20000100800 */
[----:B-1----:R-:W-:-:S03]  /*1c7f0*/  MOV R0, R19 ;  /* 0x0000001300007202 */ /* 0x002fc60000000f00 */
[----:B-----5:R-:W5:Y:S04]  /*1c800*/  LDL.LU.64 R18, [R1+0x998] ;  /* 0x0009980001127983 */ /* 0x020f680000300a00 */
        /* <DEDUP_REMOVED lines=29> */
[----:B--2---:R2:W-:Y:S01]  /*1c9e0*/  STL [R1+0xb20], R22 ;  /* 0x000b201601007387 */ /* 0x0045e20000100800 */
[----:B-1----:R-:W-:-:S03]  /*1c9f0*/  IMAD.MOV.U32 R0, RZ, RZ, R23 ;  /* 0x000000ffff007224 */ /* 0x002fc600078e0017 */
[----:B--2---:R-:W2:Y:S04]  /*1ca00*/  LDL.LU.64 R22, [R1+0xf0] ;  /* 0x0000f00001167983 */ /* 0x004ea80000300a00 */
[----:B------:R1:W-:Y:S04]  /*1ca10*/  STL [R1+0xb1c], R0 ;  /* 0x000b1c0001007387 */ /* 0x0003e80000100800 */
[----:B---3--:R3:W-:Y:S01]  /*1ca20*/  STL [R1+0xb28], R16 ;  /* 0x000b281001007387 */ /* 0x0087e20000100800 */
[----:B-1----:R-:W-:-:S03]  /*1ca30*/  MOV R0, R17 ;  /* 0x0000001100007202 */ /* 0x002fc60000000f00 */
[----:B---3--:R-:W3:Y:S04]  /*1ca40*/  LDL.LU.64 R16, [R1+0xb80] ;  /* 0x000b800001107983 */ /* 0x008ee80000300a00 */
[----:B------:R1:W-:Y:S04]  /*1ca50*/  STL [R1+0xb24], R0 ;  /* 0x000b240001007387 */ /* 0x0003e80000100800 */
[----:B----4-:R4:W-:Y:S01]  /*1ca60*/  STL [R1+0xb30], R158 ;  /* 0x000b309e01007387 */ /* 0x0109e20000100800 */
[----:B-1----:R-:W-:-:S03]  /*1ca70*/  IMAD.MOV.U32 R0, RZ, RZ, R159 ;  /* 0x000000ffff007224 */ /* 0x002fc600078e009f */
[----:B----4-:R-:W4:Y:S04]  /*1ca80*/  LDL.LU.64 R158, [R1+0xb88] ;  /* 0x000b8800019e7983 */ /* 0x010f280000300a00 */
[----:B------:R1:W-:Y:S04]  /*1ca90*/  STL [R1+0xb2c], R0 ;  /* 0x000b2c0001007387 */ /* 0x0003e80000100800 */
[----:B-----5:R5:W-:Y:S01]  /*1caa0*/  STL [R1+0xb38], R18 ;  /* 0x000b381201007387 */ /* 0x020be20000100800 */
[----:B-1----:R-:W-:-:S03]  /*1cab0*/  IMAD.MOV.U32 R0, RZ, RZ, R19 ;  /* 0x000000ffff007224 */ /* 0x002fc600078e0013 */
[----:B-----5:R-:W5:Y:S04]  /*1cac0*/  LDL.LU.64 R18, [R1+0xb90] ;  /* 0x000b900001127983 */ /* 0x020f680000300a00 */
        /* <DEDUP_REMOVED lines=1169> */
[----:B------:R-:W-:Y:S04]  /*213e0*/  STL [R1+0x1460], R26 ;  /* 0x0014601a01007387 */ /* 0x000fe80000100800 */
[----:B------:R-:W5:Y:S01]  /*213f0*/  LDL.LU.64 R24, [R1+0x14b8] ;  /* 0x0014b80001187983 */ /* 0x000f620000300a00 */
[----:B-1----:R-:W-:-:S05]  /*21400*/  IMAD.MOV.U32 R0, RZ, RZ, R27 ;  /* 0x000000ffff007224 */ /* 0x002fca00078e001b */
        /* <DEDUP_REMOVED lines=25> */
[----:B------:R1:W-:Y:S02]  /*215a0*/  STL [R1+0x1498], R14 ;  /* 0x0014980e01007387 */ /* 0x0003e40000100800 */
[----:B-1----:R-:W-:Y:S02]  /*215b0*/  IMAD.MOV.U32 R0, RZ, RZ, R15 ;  /* 0x000000ffff007224 */ /* 0x002fe400078e000f */
        /* <DEDUP_REMOVED lines=9> */
[----:B------:R1:W-:Y:S02]  /*21650*/  STL [R1+0x14a4], R0 ;  /* 0x0014a40001007387 */ /* 0x0003e40000100800 */
[----:B-1----:R-:W-:Y:S02]  /*21660*/  IMAD.MOV.U32 R0, RZ, RZ, R157 ;  /* 0x000000ffff007224 */ /* 0x002fe400078e009d */
[----:B------:R1:W-:Y:S04]  /*21670*/  STL [R1+0x14b0], R156 ;  /* 0x0014b09c01007387 */ /* 0x0003e80000100800 */
[----:B------:R-:W5:Y:S04]  /*21680*/  LDL.LU.64 R10, [R1+0x1508] ;  /* 0x00150800010a7983 */ /* 0x000f680000300a00 */
[----:B------:R1:W-:Y:S04]  /*21690*/  STL [R1+0x14ac], R0 ;  /* 0x0014ac0001007387 */ /* 0x0003e80000100800 */
[----:B------:R-:W-:Y:S04]  /*216a0*/  STL [R1+0x14b8], R24 ;  /* 0x0014b81801007387 */ /* 0x000fe80000100800 */
[----:B-1----:R-:W5:Y:S01]  /*216b0*/  LDL.LU.64 R156, [R1+0x1510] ;  /* 0x00151000019c7983 */ /* 0x002f620000300a00 */
[----:B------:R-:W-:-:S03]  /*216c0*/  MOV R0, R25 ;  /* 0x0000001900007202 */ /* 0x000fc60000000f00 */
[----:B--2---:R-:W-:Y:S04]  /*216d0*/  STL [R1+0x14c0], R22 ;  /* 0x0014c01601007387 */ /* 0x004fe80000100800 */
[----:B------:R1:W-:Y:S02]  /*216e0*/  STL [R1+0x14b4], R0 ;  /* 0x0014b40001007387 */ /* 0x0003e40000100800 */
[----:B-1----:R-:W-:Y:S02]  /*216f0*/  IMAD.MOV.U32 R0, RZ, RZ, R23 ;  /* 0x000000ffff007224 */ /* 0x002fe400078e0017 */
[----:B------:R-:W2:Y:S04]  /*21700*/  LDL.LU.64 R22, [R1+0x1518] ;  /* 0x0015180001167983 */ /* 0x000ea80000300a00 */
        /* <DEDUP_REMOVED lines=35> */
[----:B------:R-:W-:Y:S04]  /*21940*/  STL [R1+0x1510], R156 ;  /* 0x0015109c01007387 */ /* 0x000fe80000100800 */
[----:B------:R1:W-:Y:S04]  /*21950*/  STL [R1+0x1504], R0 ;  /* 0x0015040001007387 */ /* 0x0003e80000100800 */
[----:B------:R-:W5:Y:S04]  /*21960*/  LDL.LU.64 R24, [R1+0x1560] ;  /* 0x0015600001187983 */ /* 0x000f680000300a00 */
[----:B------:R-:W5:Y:S01]  /*21970*/  LDL.LU.64 R10, [R1+0x1568] ;  /* 0x00156800010a7983 */ /* 0x000f620000300a00 */
[----:B-1----:R-:W-:-:S05]  /*21980*/  IMAD.MOV.U32 R0, RZ, RZ, R157 ;  /* 0x000000ffff007224 */ /* 0x002fca00078e009d */
[----:B------:R1:W-:Y:S04]  /*21990*/  STL [R1+0x150c], R0 ;  /* 0x00150c0001007387 */ /* 0x0003e80000100800 */
[----:B--2---:R2:W-:Y:S04]  /*219a0*/  STL [R1+0x1518], R22 ;  /* 0x0015181601007387 */ /* 0x0045e80000100800 */
[----:B------:R-:W5:Y:S01]  /*219b0*/  LDL.LU.64 R156, [R1+0x1570] ;  /* 0x00157000019c7983 */ /* 0x000f620000300a00 */
[----:B-1----:R-:W-:-:S03]  /*219c0*/  MOV R0, R23 ;  /* 0x0000001700007202 */ /* 0x002fc60000000f00 */
[----:B---3--:R-:W-:Y:S04]  /*219d0*/  STL [R1+0x1520], R16 ;  /* 0x0015201001007387 */ /* 0x008fe80000100800 */
[----:B------:R1:W-:Y:S04]  /*219e0*/  STL [R1+0x1514], R0 ;  /* 0x0015140001007387 */ /* 0x0003e80000100800 */
[----:B--2---:R-:W2:Y:S01]  /*219f0*/  LDL.LU.64 R22, [R1+0x1578] ;  /* 0x0015780001167983 */ /* 0x004ea20000300a00 */
[----:B-1----:R-:W-:-:S05]  /*21a00*/  IMAD.MOV.U32 R0, RZ, RZ, R17 ;  /* 0x000000ffff007224 */ /* 0x002fca00078e0011 */
[----:B------:R1:W-:Y:S04]  /*21a10*/  STL [R1+0x151c], R0 ;  /* 0x00151c0001007387 */ /* 0x0003e80000100800 */
[----:B----4-:R3:W-:Y:S01]  /*21a20*/  STL [R1+0x1528], R158 ;  /* 0x0015289e01007387 */ /* 0x0107e20000100800 */
[----:B-1----:R-:W-:-:S03]  /*21a30*/  IMAD.MOV.U32 R0, RZ, RZ, R159 ;  /* 0x000000ffff007224 */ /* 0x002fc600078e009f */
[----:B---3--:R-:W3:Y:S04]  /*21a40*/  LDL.LU.64 R158, [R1+0x1580] ;  /* 0x00158000019e7983 */ /* 0x008ee80000300a00 */
[----:B------:R1:W-:Y:S04]  /*21a50*/  STL [R1+0x1524], R0 ;  /* 0x0015240001007387 */ /* 0x0003e80000100800 */
[----:B-----5:R-:W-:Y:S04]  /*21a60*/  STL [R1+0x1530], R18 ;  /* 0x0015301201007387 */ /* 0x020fe80000100800 */
[----:B------:R-:W4:Y:S01]  /*21a70*/  LDL.LU.64 R16, [R1+0x1588] ;  /* 0x0015880001107983 */ /* 0x000f220000300a00 */
[----:B-1----:R-:W-:-:S05]  /*21a80*/  MOV R0, R19 ;  /* 0x0000001300007202 */ /* 0x002fca0000000f00 */
[----:B------:R1:W-:Y:S04]  /*21a90*/  STL [R1+0x152c], R0 ;  /* 0x00152c0001007387 */ /* 0x0003e80000100800 */
[----:B------:R-:W-:Y:S01]  /*21aa0*/  STL [R1+0x1538], R12 ;  /* 0x0015380c01007387 */ /* 0x000fe20000100800 */
[----:B-1----:R-:W-:-:S03]  /*21ab0*/  IMAD.MOV.U32 R0, RZ, RZ, R13 ;  /* 0x000000ffff007224 */ /* 0x002fc600078e000d */
[----:B------:R-:W5:Y:S04]  /*21ac0*/  LDL.LU.64 R18, [R1+0x1590] ;  /* 0x0015900001127983 */ /* 0x000f680000300a00 */
[----:B------:R1:W-:Y:S04]  /*21ad0*/  STL [R1+0x1534], R0 ;  /* 0x0015340001007387 */ /* 0x0003e80000100800 */
[----:B------:R1:W-:Y:S02]  /*21ae0*/  STL [R1+0x1540], R26 ;  /* 0x0015401a01007387 */ /* 0x0003e40000100800 */
[----:B-1----:R-:W-:-:S02]  /*21af0*/  IMAD.MOV.U32 R0, RZ, RZ, R27 ;  /* 0x000000ffff007224 */ /* 0x002fc400078e001b */
[----:B------:R-:W5:Y:S04]  /*21b00*/  LDL.LU.64 R12, [R1+0x1598] ;  /* 0x00159800010c7983 */ /* 0x000f680000300a00 */
[----:B------:R-:W-:Y:S04]  /*21b10*/  STL [R1+0x1548], R14 ;  /* 0x0015480e01007387 */ /* 0x000fe80000100800 */
[----:B------:R1:W-:Y:S04]  /*21b20*/  STL [R1+0x153c], R0 ;  /* 0x00153c0001007387 */ /* 0x0003e80000100800 */
[----:B------:R-:W5:Y:S01]  /*21b30*/  LDL.LU.64 R26, [R1+0x15a0] ;  /* 0x0015a000011a7983 */ /* 0x000f620000300a00 */
[----:B-1----:R-:W-:-:S03]  /*21b40*/  MOV R0, R15 ;  /* 0x0000000f00007202 */ /* 0x002fc60000000f00 */
[----:B------:R-:W-:Y:S04]  /*21b50*/  STL [R1+0x1550], R8 ;  /* 0x0015500801007387 */ /* 0x000fe80000100800 */
[----:B------:R1:W-:Y:S04]  /*21b60*/  STL [R1+0x1544], R0 ;  /* 0x0015440001007387 */ /* 0x0003e80000100800 */
[----:B------:R-:W5:Y:S01]  /*21b70*/  LDL.LU.64 R14, [R1+0x15a8] ;  /* 0x0015a800010e7983 */ /* 0x000f620000300a00 */
[----:B-1----:R-:W-:-:S03]  /*21b80*/  IMAD.MOV.U32 R0, RZ, RZ, R9 ;  /* 0x000000ffff007224 */ /* 0x002fc600078e0009 */
[----:B------:R-:W-:Y:S04]  /*21b90*/  STL [R1+0x1558], R20 ;  /* 0x0015581401007387 */ /* 0x000fe80000100800 */
[----:B------:R1:W-:Y:S04]  /*21ba0*/  STL [R1+0x154c], R0 ;  /* 0x00154c0001007387 */ /* 0x0003e80000100800 */
[----:B------:R-:W5:Y:S01]  /*21bb0*/  LDL.LU.64 R8, [R1+0x15b0] ;  /* 0x0015b00001087983 */ /* 0x000f620000300a00 */
[----:B-1----:R-:W-:-:S03]  /*21bc0*/  IMAD.MOV.U32 R0, RZ, RZ, R21 ;  /* 0x000000ffff007224 */ /* 0x002fc600078e0015 */
[----:B------:R-:W5:Y:S04]  /*21bd0*/  LDL.LU.64 R20, [R1+0x15b8] ;  /* 0x0015b80001147983 */ /* 0x000f680000300a00 */
[----:B------:R1:W-:Y:S04]  /*21be0*/  STL [R1+0x1554], R0 ;  /* 0x0015540001007387 */ /* 0x0003e80000100800 */
[----:B------:R-:W-:Y:S01]  /*21bf0*/  STL [R1+0x1560], R24 ;  /* 0x0015601801007387 */ /* 0x000fe20000100800 */
[----:B-1----:R-:W-:-:S03]  /*21c00*/  MOV R0, R25 ;  /* 0x0000001900007202 */ /* 0x002fc60000000f00 */
[----:B------:R-:W-:Y:S04]  /*21c10*/  STL [R1+0x1568], R10 ;  /* 0x0015680a01007387 */ /* 0x000fe80000100800 */
[----:B------:R1:W-:Y:S02]  /*21c20*/  STL [R1+0x155c], R0 ;  /* 0x00155c0001007387 */ /* 0x0003e40000100800 */
[----:B-1----:R-:W-:Y:S02]  /*21c30*/  IMAD.MOV.U32 R0, RZ, RZ, R11 ;  /* 0x000000ffff007224 */ /* 0x002fe400078e000b */
[----:B------:R-:W-:Y:S04]  /*21c40*/  STL [R1+0x1570], R156 ;  /* 0x0015709c01007387 */ /* 0x000fe80000100800 */
[----:B------:R1:W-:Y:S04]  /*21c50*/  STL [R1+0x1564], R0 ;  /* 0x0015640001007387 */ /* 0x0003e80000100800 */
[----:B------:R-:W5:Y:S01]  /*21c60*/  LDL.LU.64 R10, [R1+0x15c8] ;  /* 0x0015c800010a7983 */ /* 0x000f620000300a00 */
[----:B-1----:R-:W-:-:S03]  /*21c70*/  IMAD.MOV.U32 R0, RZ, RZ, R157 ;  /* 0x000000ffff007224 */ /* 0x002fc600078e009d */
        /* <DEDUP_REMOVED lines=16> */
[----:B------:R-:W-:Y:S04]  /*21d80*/  STL [R1+0x1598], R12 ;  /* 0x0015980c01007387 */ /* 0x000fe80000100800 */
[----:B------:R1:W-:Y:S04]  /*21d90*/  STL [R1+0x158c], R0 ;  /* 0x00158c0001007387 */ /* 0x0003e80000100800 */
[----:B-----5:R-:W5:Y:S01]  /*21da0*/  LDL.LU.64 R18, [R1+0x15f0] ;  /* 0x0015f00001127983 */ /* 0x020f620000300a00 */
[----:B-1----:R-:W-:-:S03]  /*21db0*/  IMAD.MOV.U32 R0, RZ, RZ, R13 ;  /* 0x000000ffff007224 */ /* 0x002fc600078e000d */
[----:B------:R-:W-:Y:S04]  /*21dc0*/  STL [R1+0x15a0], R26 ;  /* 0x0015a01a01007387 */ /* 0x000fe80000100800 */
[----:B------:R1:W-:Y:S04]  /*21dd0*/  STL [R1+0x1594], R0 ;  /* 0x0015940001007387 */ /* 0x0003e80000100800 */
[----:B------:R-:W5:Y:S01]  /*21de0*/  LDL.LU.64 R12, [R1+0x15f8] ;  /* 0x0015f800010c7983 */ /* 0x000f620000300a00 */
[----:B-1----:R-:W-:-:S03]  /*21df0*/  IMAD.MOV.U32 R0, RZ, RZ, R27 ;  /* 0x000000ffff007224 */ /* 0x002fc600078e001b */
[----:B------:R-:W-:Y:S04]  /*21e00*/  STL [R1+0x15a8], R14 ;  /* 0x0015a80e01007387 */ /* 0x000fe80000100800 */
[----:B------:R1:W-:Y:S02]  /*21e10*/  STL [R1+0x159c], R0 ;  /* 0x00159c0001007387 */ /* 0x0003e40000100800 */
[----:B-1----:R-:W-:Y:S02]  /*21e20*/  MOV R0, R15 ;  /* 0x0000000f00007202 */ /* 0x002fe40000000f00 */
[----:B------:R-:W5:Y:S04]  /*21e30*/  LDL.LU.64 R14, [R1+0x1600] ;  /* 0x00160000010e7983 */ /* 0x000f680000300a00 */
[----:B------:R1:W-:Y:S04]  /*21e40*/  STL [R1+0x15a4], R0 ;  /* 0x0015a40001007387 */ /* 0x0003e80000100800 */
[----:B------:R1:W-:Y:S02]  /*21e50*/  STL [R1+0x15b0], R8 ;  /* 0x0015b00801007387 */ /* 0x0003e40000100800 */
[----:B-1----:R-:W-:-:S02]  /*21e60*/  IMAD.MOV.U32 R0, RZ, RZ, R9 ;  /* 0x000000ffff007224 */ /* 0x002fc400078e0009 */
        /* <DEDUP_REMOVED lines=8> */
[----:B------:R1:W-:Y:S02]  /*21ef0*/  STL [R1+0x15bc], R0 ;  /* 0x0015bc0001007387 */ /* 0x0003e40000100800 */
[----:B-1----:R-:W-:-:S02]  /*21f00*/  IMAD.MOV.U32 R0, RZ, RZ, R11 ;  /* 0x000000ffff007224 */ /* 0x002fc400078e000b */
[----:B------:R1:W-:Y:S04]  /*21f10*/  STL [R1+0x15c8], R10 ;  /* 0x0015c80a01007387 */ /* 0x0003e80000100800 */
[----:B------:R-:W-:Y:S04]  /*21f20*/  STL [R1+0x15d0], R156 ;  /* 0x0015d09c01007387 */ /* 0x000fe80000100800 */
[----:B------:R2:W-:Y:S04]  /*21f30*/  STL [R1+0x15c4], R0 ;  /* 0x0015c40001007387 */ /* 0x0005e80000100800 */
[----:B-1----:R-:W5:Y:S01]  /*21f40*/  LDL.LU.64 R10, [R1+0x1618] ;  /* 0x00161800010a7983 */ /* 0x002f620000300a00 */
[----:B--2---:R-:W-:-:S03]  /*21f50*/  IMAD.MOV.U32 R0, RZ, RZ, R157 ;  /* 0x000000ffff007224 */ /* 0x004fc600078e009d */
[----:B------:R-:W-:Y:S04]  /*21f60*/  STL [R1+0x15d8], R22 ;  /* 0x0015d81601007387 */ /* 0x000fe80000100800 */
[----:B------:R1:W-:Y:S04]  /*21f70*/  STL [R1+0x15cc], R0 ;  /* 0x0015cc0001007387 */ /* 0x0003e80000100800 */
[----:B------:R-:W2:Y:S01]  /*21f80*/  LDL.LU.64 R156, [R1+0x1620] ;  /* 0x00162000019c7983 */ /* 0x000ea20000300a00 */
[----:B-1----:R-:W-:-:S03]  /*21f90*/  MOV R0, R23 ;  /* 0x0000001700007202 */ /* 0x002fc60000000f00 */
[----:B---3--:R-:W-:Y:S04]  /*21fa0*/  STL [R1+0x15e0], R158 ;  /* 0x0015e09e01007387 */ /* 0x008fe80000100800 */
[----:B------:R1:W-:Y:S04]  /*21fb0*/  STL [R1+0x15d4], R0 ;  /* 0x0015d40001007387 */ /* 0x0003e80000100800 */
[----:B------:R-:W3:Y:S01]  /*21fc0*/  LDL.LU.64 R244, [R1+0x1628] ;  /* 0x0016280001f47983 */ /* 0x000ee20000300a00 */
[----:B-1----:R-:W-:-:S03]  /*21fd0*/  IMAD.MOV.U32 R0, RZ, RZ, R159 ;  /* 0x000000ffff007224 */ /* 0x002fc600078e009f */
[----:B----4-:R-:W-:Y:S04]  /*21fe0*/  STL [R1+0x15e8], R16 ;  /* 0x0015e81001007387 */ /* 0x010fe80000100800 */
[----:B------:R1:W-:Y:S04]  /*21ff0*/  STL [R1+0x15dc], R0 ;  /* 0x0015dc0001007387 */ /* 0x0003e80000100800 */
[----:B------:R-:W4:Y:S04]  /*22000*/  LDL.LU.64 R158, [R1+0x1630] ;  /* 0x00163000019e7983 */ /* 0x000f280000300a00 */
[----:B------:R-:W4:Y:S01]  /*22010*/  LDL.LU.64 R246, [R1+0x1638] ;  /* 0x0016380001f67983 */ /* 0x000f220000300a00 */
[----:B-1----:R-:W-:-:S05]  /*22020*/  IMAD.MOV.U32 R0, RZ, RZ, R17 ;  /* 0x000000ffff007224 */ /* 0x002fca00078e0011 */
[----:B------:R1:W-:Y:S04]  /*22030*/  STL [R1+0x15e4], R0 ;  /* 0x0015e40001007387 */ /* 0x0003e80000100800 */
[----:B-----5:R-:W-:Y:S01]  /*22040*/  STL [R1+0x15f0], R18 ;  /* 0x0015f01201007387 */ /* 0x020fe20000100800 */
[----:B-1----:R-:W-:-:S03]  /*22050*/  MOV R0, R19 ;  /* 0x0000001300007202 */ /* 0x002fc60000000f00 */
[----:B------:R-:W5:Y:S04]  /*22060*/  LDL.LU.64 R24, [R1+0x1640] ;  /* 0x0016400001187983 */ /* 0x000f680000300a00 */
[----:B------:R1:W-:Y:S04]  /*22070*/  STL [R1+0x15ec], R0 ;  /* 0x0015ec0001007387 */ /* 0x0003e80000100800 */
[----:B------:R-:W-:Y:S04]  /*22080*/  STL [R1+0x15f8], R12 ;  /* 0x0015f80c01007387 */ /* 0x000fe80000100800 */
[----:B------:R-:W5:Y:S01]  /*22090*/  LDL.LU.64 R26, [R1+0x1648] ;  /* 0x00164800011a7983 */ /* 0x000f620000300a00 */
        /* <DEDUP_REMOVED lines=10> */
[----:B-1----:R-:W-:-:S03]  /*22140*/  MOV R0, R9 ;  /* 0x0000000900007202 */ /* 0x002fc60000000f00 */
[----:B------:R-:W5:Y:S04]  /*22150*/  LDL.LU.64 R12, [R1+0x1670] ;  /* 0x00167000010c7983 */ /* 0x000f680000300a00 */
[----:B------:R1:W-:Y:S04]  /*22160*/  STL [R1+0x1604], R0 ;  /* 0x0016040001007387 */ /* 0x0003e80000100800 */
[----:B------:R1:W-:Y:S02]  /*22170*/  STL [R1+0x1610], R2 ;  /* 0x0016100201007387 */ /* 0x0003e40000100800 */
[----:B-1----:R-:W-:-:S02]  /*22180*/  IMAD.MOV.U32 R0, RZ, RZ, R3 ;  /* 0x000000ffff007224 */ /* 0x002fc400078e0003 */
[----:B------:R-:W5:Y:S04]  /*22190*/  LDL.LU.64 R14, [R1+0x1678] ;  /* 0x00167800010e7983 */ /* 0x000f680000300a00 */
[----:B------:R-:W5:Y:S04]  /*221a0*/  LDL.LU.64 R2, [R1+0x1680] ;  /* 0x0016800001027983 */ /* 0x000f680000300a00 */
[----:B------:R1:W-:Y:S02]  /*221b0*/  STL [R1+0x160c], R0 ;  /* 0x00160c0001007387 */ /* 0x0003e40000100800 */
[----:B-1----:R-:W-:-:S02]  /*221c0*/  IMAD.MOV.U32 R0, RZ, RZ, R11 ;  /* 0x000000ffff007224 */ /* 0x002fc400078e000b */
[----:B------:R1:W-:Y:S04]  /*221d0*/  STL [R1+0x1618], R10 ;  /* 0x0016180a01007387 */ /* 0x0003e80000100800 */
[----:B------:R-:W5:Y:S04]  /*221e0*/  LDL.LU.64 R8, [R1+0x1688] ;  /* 0x0016880001087983 */ /* 0x000f680000300a00 */
[----:B--2---:R-:W-:Y:S04]  /*221f0*/  STL [R1+0x1620], R156 ;  /* 0x0016209c01007387 */ /* 0x004fe80000100800 */
[----:B------:R2:W-:Y:S04]  /*22200*/  STL [R1+0x1614], R0 ;  /* 0x0016140001007387 */ /* 0x0005e80000100800 */
[----:B-1----:R-:W5:Y:S01]  /*22210*/  LDL.LU.64 R10, [R1+0x1690] ;  /* 0x00169000010a7983 */ /* 0x002f620000300a00 */
[----:B--2---:R-:W-:-:S03]  /*22220*/  MOV R0, R157 ;  /* 0x0000009d00007202 */ /* 0x004fc60000000f00 */
[----:B---3--:R-:W-:Y:S04]  /*22230*/  STL [R1+0x1628], R244 ;  /* 0x001628f401007387 */ /* 0x008fe80000100800 */
[----:B------:R1:W-:Y:S04]  /*22240*/  STL [R1+0x161c], R0 ;  /* 0x00161c0001007387 */ /* 0x0003e80000100800 */
[----:B------:R-:W2:Y:S01]  /*22250*/  LDL.LU.64 R156, [R1+0x1698] ;  /* 0x00169800019c7983 */ /* 0x000ea20000300a00 */
[----:B-1----:R-:W-:-:S03]  /*22260*/  IMAD.MOV.U32 R0, RZ, RZ, R245 ;  /* 0x000000ffff007224 */ /* 0x002fc600078e00f5 */
[----:B----4-:R-:W-:Y:S04]  /*22270*/  STL [R1+0x1630], R158 ;  /* 0x0016309e01007387 */ /* 0x010fe80000100800 */
[----:B------:R1:W-:Y:S04]  /*22280*/  STL [R1+0x1624], R0 ;  /* 0x0016240001007387 */ /* 0x0003e80000100800 */
[----:B------:R-:W-:Y:S01]  /*22290*/  STL [R1+0x1638], R246 ;  /* 0x001638f601007387 */ /* 0x000fe20000100800 */
[----:B-1----:R-:W-:-:S05]  /*222a0*/  IMAD.MOV.U32 R0, RZ, RZ, R159 ;  /* 0x000000ffff007224 */ /* 0x002fca00078e009f */
[----:B------:R1:W-:Y:S04]  /*222b0*/  STL [R1+0x162c], R0 ;  /* 0x00162c0001007387 */ /* 0x0003e80000100800 */
[----:B------:R-:W3:Y:S01]  /*222c0*/  LDL.LU.64 R158, [R1+0x1990] ;  /* 0x00199000019e7983 */ /* 0x000ee20000300a00 */
[----:B-1----:R-:W-:-:S03]  /*222d0*/  MOV R0, R247 ;  /* 0x000000f700007202 */ /* 0x002fc60000000f00 */
[----:B-----5:R-:W-:Y:S04]  /*222e0*/  STL [R1+0x1640], R24 ;  /* 0x0016401801007387 */ /* 0x020fe80000100800 */
[----:B------:R1:W-:Y:S02]  /*222f0*/  STL [R1+0x1634], R0 ;  /* 0x0016340001007387 */ /* 0x0003e40000100800 */
[----:B-1----:R-:W-:Y:S02]  /*22300*/  IMAD.MOV.U32 R0, RZ, RZ, R25 ;  /* 0x000000ffff007224 */ /* 0x002fe400078e0019 */
[----:B------:R-:W-:Y:S04]  /*22310*/  STL [R1+0x1648], R26 ;  /* 0x0016481a01007387 */ /* 0x000fe80000100800 */
[----:B------:R1:W-:Y:S04]  /*22320*/  STL [R1+0x163c], R0 ;  /* 0x00163c0001007387 */ /* 0x0003e80000100800 */
[----:B------:R-:W-:Y:S01]  /*22330*/  STL [R1+0x1650], R20 ;  /* 0x0016501401007387 */ /* 0x000fe20000100800 */
[----:B-1----:R-:W-:-:S05]  /*22340*/  IMAD.MOV.U32 R0, RZ, RZ, R27 ;  /* 0x000000ffff007224 */ /* 0x002fca00078e001b */
[----:B------:R1:W-:Y:S02]  /*22350*/  STL [R1+0x1644], R0 ;  /* 0x0016440001007387 */ /* 0x0003e40000100800 */
[----:B-1----:R-:W-:Y:S02]  /*22360*/  MOV R0, R21 ;  /* 0x0000001500007202 */ /* 0x002fe40000000f00 */
[----:B------:R-:W-:Y:S04]  /*22370*/  STL [R1+0x1658], R22 ;  /* 0x0016581601007387 */ /* 0x000fe80000100800 */
        /* <DEDUP_REMOVED lines=10> */
[----:B------:R-:W-:Y:S01]  /*22420*/  STL [R1+0x1678], R14 ;  /* 0x0016780e01007387 */ /* 0x000fe20000100800 */
[----:B-1----:R-:W-:-:S05]  /*22430*/  IMAD.MOV.U32 R0, RZ, RZ, R13 ;  /* 0x000000ffff007224 */ /* 0x002fca00078e000d */
[----:B------:R-:W-:Y:S04]  /*22440*/  STL [R1+0x166c], R0 ;  /* 0x00166c0001007387 */ /* 0x000fe80000100800 */
[----:B------:R1:W-:Y:S02]  /*22450*/  STL [R1+0x1680], R2 ;  /* 0x0016800201007387 */ /* 0x0003e40000100800 */
[----:B-1----:R-:W1:Y:S01]  /*22460*/  S2R R2, SR_TID.X ;  /* 0x0000000000027919 */ /* 0x002e620000002100 */
[----:B------:R-:W-:-:S05]  /*22470*/  IMAD.MOV.U32 R0, RZ, RZ, R15 ;  /* 0x000000ffff007224 */ /* 0x000fca00078e000f */
[----:B------:R4:W-:Y:S02]  /*22480*/  STL [R1+0x1674], R0 ;  /* 0x0016740001007387 */ /* 0x0009e40000100800 */
[----:B----4-:R-:W-:Y:S02]  /*22490*/  MOV R0, R3 ;  /* 0x0000000300007202 */ /* 0x010fe40000000f00 */
[C---:B-1----:R-:W-:Y:S02]  /*224a0*/  LOP3.LUT R252, R2.reuse, 0x7, RZ, 0xc0, !PT ;  /* 0x0000000702fc7812 */ /* 0x042fe400078ec0ff */
[----:B------:R-:W-:-:S03]  /*224b0*/  LOP3.LUT R3, R2, 0x3, RZ, 0xc0, !PT ;  /* 0x0000000302037812 */ /* 0x000fc600078ec0ff */
[----:B------:R-:W-:Y:S01]  /*224c0*/  IMAD R252, R252, 0x110, RZ ;  /* 0x00000110fcfc7824 */ /* 0x000fe200078e02ff */
[----:B------:R-:W-:Y:S04]  /*224d0*/  STL [R1+0x1688], R8 ;  /* 0x0016880801007387 */ /* 0x000fe80000100800 */
[----:B------:R1:W-:Y:S02]  /*224e0*/  STL [R1+0x167c], R0 ;  /* 0x00167c0001007387 */ /* 0x0003e40000100800 */
[----:B-1----:R-:W-:Y:S02]  /*224f0*/  IMAD.MOV.U32 R0, RZ, RZ, R9 ;  /* 0x000000ffff007224 */ /* 0x002fe400078e0009 */
[----:B------:R-:W-:Y:S04]  /*22500*/  STL [R1+0x1690], R10 ;  /* 0x0016900a01007387 */ /* 0x000fe80000100800 */
[----:B------:R1:W-:Y:S02]  /*22510*/  STL [R1+0x1684], R0 ;  /* 0x0016840001007387 */ /* 0x0003e40000100800 */
[----:B-1----:R-:W-:-:S05]  /*22520*/  IMAD.MOV.U32 R0, RZ, RZ, R11 ;  /* 0x000000ffff007224 */ /* 0x002fca00078e000b */
[----:B------:R1:W-:Y:S01]  /*22530*/  STL [R1+0x168c], R0 ;  /* 0x00168c0001007387 */ /* 0x0003e20000100800 */
[----:B--2---:R-:W-:-:S03]  /*22540*/  MOV R6, R157 ;  /* 0x0000009d00067202 */ /* 0x004fc60000000f00 */
[----:B------:R-:W-:Y:S01]  /*22550*/  STL [R1+0x1698], R156 ;  /* 0x0016989c01007387 */ /* 0x000fe20000100800 */
[C---:B-1----:R-:W-:Y:S01]  /*22560*/  LOP3.LUT R0, R2.reuse, 0x1c, RZ, 0xc0, !PT ;  /* 0x0000001c02007812 */ /* 0x042fe200078ec0ff */
[----:B------:R-:W-:Y:S02]  /*22570*/  IMAD.SHL.U32 R2, R2, 0x2, RZ ;  /* 0x0000000202027824 */ /* 0x000fe400078e00ff */
[----:B------:R3:W-:Y:S02]  /*22580*/  STL [R1+0x1694], R6 ;  /* 0x0016940601007387 */ /* 0x0007e40000100800 */
[----:B------:R-:W-:Y:S01]  /*22590*/  IMAD R0, R3, 0x220, R0 ;  /* 0x0000022003007824 */ /* 0x000fe200078e0200 */
[----:B------:R-:W-:Y:S01]  /*225a0*/  LOP3.LUT R252, R252, 0x30, R2, 0x78, !PT ;  /* 0x00000030fcfc7812 */ /* 0x000fe200078e7802 */
[----:B---3--:R-:W-:Y:S01]  /*225b0*/  IMAD.MOV.U32 R6, RZ, RZ, R159 ;  /* 0x000000ffff067224 */ /* 0x008fe200078e009f */
[----:B------:R-:W-:Y:S04]  /*225c0*/  STL [R1+0x16a0], R158 ;  /* 0x0016a09e01007387 */ /* 0x000fe80000100800 */
[----:B------:R1:W-:Y:S04]  /*225d0*/  STL [R1+0x169c], R6 ;  /* 0x00169c0601007387 */ /* 0x0003e80000100800 */
[----:B------:R-:W2:Y:S04]  /*225e0*/  LDL.LU.64 R2, [R1+0x1a68] ;  /* 0x001a680001027983 */ /* 0x000ea80000300a00 */
[----:B-1----:R-:W3:Y:S04]  /*225f0*/  LDL.LU.64 R6, [R1+0x1a60] ;  /* 0x001a600001067983 */ /* 0x002ee80000300a00 */
[----:B--2---:R1:W-:Y:S04]  /*22600*/  STL.64 [R1+0x9a0], R2 ;  /* 0x0009a00201007387 */ /* 0x0043e80000100a00 */
[----:B-1----:R-:W2:Y:S04]  /*22610*/  LDL.LU.64 R2, [R1+0x1a58] ;  /* 0x001a580001027983 */ /* 0x002ea80000300a00 */
[----:B---3--:R1:W-:Y:S04]  /*22620*/  STL.64 [R1+0xa48], R6 ;  /* 0x000a480601007387 */ /* 0x0083e80000100a00 */
        /* <DEDUP_REMOVED lines=45> */
[----:B--2---:R1:W-:Y:S02]  /*22900*/  STL.64 [R1+0x9b8], R2 ;  /* 0x0009b80201007387 */ /* 0x0043e40000100a00 */
[----:B-1----:R-:W-:Y:S01]  /*22910*/  MOV R2, R4 ;  /* 0x0000000400027202 */ /* 0x002fe20000000f00 */
[----:B------:R-:W-:Y:S01]  /*22920*/  IMAD.MOV.U32 R3, RZ, RZ, R5 ;  /* 0x000000ffff037224 */ /* 0x000fe200078e0005 */
[----:B---3--:R1:W-:Y:S04]  /*22930*/  STL.64 [R1+0x9b0], R6 ;  /* 0x0009b00601007387 */ /* 0x0083e80000100a00 */
[----:B------:R1:W-:Y:S04]  /*22940*/  STL.64 [R1+0x9a8], R2 ;  /* 0x0009a80201007387 */ /* 0x0003e80000100a00 */
        /* <DEDUP_REMOVED lines=339> */
[----:B------:R1:W-:Y:S01]  /*23e80*/  STL [R1+0xcc], RZ ;  /* 0x0000ccff01007387 */ /* 0x0003e20000100800 */
[----:B------:R-:W-:-:S02]  /*23e90*/  USHF.R.S32.HI UR11, URZ, 0x1f, UR4 ;  /* 0x0000001fff0b7899 */ /* 0x000fc40008011404 */
[----:B------:R-:W-:Y:S02]  /*23ea0*/  USHF.R.S32.HI UR12, URZ, 0x1f, UR9 ;  /* 0x0000001fff0c7899 */ /* 0x000fe40008011409 */
[----:B------:R-:W-:Y:S02]  /*23eb0*/  ULEA.HI UR11, UR11, UR4, URZ, 0x6 ;  /* 0x000000040b0b7291 */ /* 0x000fe4000f8f30ff */
[----:B------:R-:W-:Y:S01]  /*23ec0*/  USHF.R.S32.HI UR15, URZ, 0x1f, UR10 ;  /* 0x0000001fff0f7899 */ /* 0x000fe2000801140a */
[----:B------:R-:W-:Y:S01]  /*23ed0*/  CS2R R248, SRZ ;  /* 0x0000000000f87805 */ /* 0x000fe2000001ff00 */
[----:B------:R-:W-:Y:S01]  /*23ee0*/  USHF.L.U32 UR13, UR9, 0x2, URZ ;  /* 0x00000002090d7899 */ /* 0x000fe200080006ff */
        /* <DEDUP_REMOVED lines=56> */
[----:B------:R-:W-:Y:S01]  /*24270*/  CS2R R222, SRZ ;  /* 0x0000000000de7805 */ /* 0x000fe2000001ff00 */
[----:B------:R-:W-:Y:S01]  /*24280*/  USHF.L.U64.HI UR4, UR9, 0x2, UR12 ;  /* 0x0000000209047899 */ /* 0x000fe2000801020c */
        /* <DEDUP_REMOVED lines=27> */
[----:B------:R-:W-:Y:S01]  /*24440*/  CS2R R158, SRZ ;  /* 0x00000000009e7805 */ /* 0x000fe2000001ff00 */
[----:B------:R-:W-:Y:S02]  /*24450*/  USHF.L.U32 UR14, UR10, 0x2, URZ ;  /* 0x000000020a0e7899 */ /* 0x000fe400080006ff */
[----:B------:R-:W-:Y:S02]  /*24460*/  USHF.L.U64.HI UR9, UR10, 0x2, UR15 ;  /* 0x000000020a097899 */ /* 0x000fe4000801020f */
[----:B------:R-:W-:Y:S01]  /*24470*/  USHF.R.S32.HI UR10, URZ, 0x6, UR11 ;  /* 0x00000006ff0a7899 */ /* 0x000fe2000801140b */
[----:B------:R-:W-:Y:S01]  /*24480*/  UMOV UR5, URZ ;  /* 0x000000ff00057c82 */ /* 0x000fe20008000000 */
[----:B------:R-:W-:Y:S01]  /*24490*/  UMOV UR8, 0x1 ;  /* 0x0000000100087882 */ /* 0x000fe20000000000 */
[----:B-1----:R-:W-:-:S09]  /*244a0*/  UMOV UR11, 0xffffffff ;  /* 0xffffffff000b7882 */ /* 0x002fd20000000000 */
.L_x_1:
[----:B--2---:R-:W2:Y:S01]  /*244b0*/  LDL.LU.64 R148, [R1+0x3e0] ;  /* 0x0003e00001947983 */ /* 0x004ea20000300a00 */
[----:B------:R-:W-:-:S04]  /*244c0*/  DEPBAR.LE SB0, 0x2 ;  /* 0x000080800000791a */ /* 0x000fc80000000000 */
[----:B------:R-:W2:Y:S04]  /*244d0*/  LDL.LU.64 R150, [R1+0x3e8] ;  /* 0x0003e80001967983 */ /* 0x000ea80000300a00 */
[----:B------:R-:W3:Y:S04]  /*244e0*/  LDL.LU.64 R40, [R1+0x3c0] ;  /* 0x0003c00001287983 */ /* 0x000ee80000300a00 */
[----:B------:R-:W3:Y:S01]  /*244f0*/  LDL.LU.64 R42, [R1+0x3c8] ;  /* 0x0003c800012a7983 */ /* 0x000ee20000300a00 */
[----:B------:R-:W-:Y:S01]  /*24500*/  UIADD3 UR11, UPT, UPT, UR11, 0x1, URZ ;  /* 0x000000010b0b7890 */ /* 0x000fe2000fffe0ff */
[----:B------:R-:W-:-:S02]  /*24510*/  LOP3.LUT R3, R0, 0x20, RZ, 0x3c, !PT ;  /* 0x0000002000037812 */ /* 0x000fc400078e3cff */
[----:B------:R-:W-:Y:S01]  /*24520*/  STL.64 [R1+0x2960], R18 ;  /* 0x0029601201007387 */ /* 0x000fe20000100a00 */
[----:B------:R-:W-:Y:S01]  /*24530*/  UISETP.GT.AND UP0, UPT, UR11, 0x1, UPT ;  /* 0x000000010b00788c */ /* 0x000fe2000bf04270 */
[C---:B------:R-:W-:Y:S02]  /*24540*/  LOP3.LUT R4, R0.reuse, 0x40, RZ, 0x3c, !PT ;  /* 0x0000004000047812 */ /* 0x040fe400078e3cff */
[----:B------:R-:W-:Y:S01]  /*24550*/  STL.64 [R1+0x2958], R16 ;  /* 0x0029581001007387 */ /* 0x000fe20000100a00 */
[----:B------:R-:W-:Y:S01]  /*24560*/  USEL UR11, UR11, URZ, !UP0 ;  /* 0x000000ff0b0b7287 */ /* 0x000fe2000c000000 */
[----:B------:R-:W-:Y:S02]  /*24570*/  LOP3.LUT R2, R0, 0x60, RZ, 0x3c, !PT ;  /* 0x0000006000027812 */ /* 0x000fe400078e3cff */
[----:B------:R-:W-:Y:S01]  /*24580*/  STL.64 [R1+0x2950], R14 ;  /* 0x0029500e01007387 */ /* 0x000fe20000100a00 */
[----:B------:R-:W-:Y:S01]  /*24590*/  ULEA UR12, UR11, UR6, 0xf ;  /* 0x000000060b0c7291 */ /* 0x000fe2000f8e78ff */
[----:B------:R-:W-:Y:S06]  /*245a0*/  BAR.SYNC.DEFER_BLOCKING 0x0 ;  /* 0x0000000000007b1d */ /* 0x000fec0000010000 */
[----:B------:R-:W-:Y:S04]  /*245b0*/  STL.64 [R1+0x2948], R12 ;  /* 0x0029480c01007387 */ /* 0x000fe80000100a00 */
[----:B------:R-:W-:Y:S04]  /*245c0*/  STL.64 [R1+0x2940], R10 ;  /* 0x0029400a01007387 */ /* 0x000fe80000100a00 */
[----:B------:R-:W-:Y:S04]  /*245d0*/  STL.64 [R1+0x2938], R8 ;  /* 0x0029380801007387 */ /* 0x000fe80000100a00 */
[----:B------:R-:W-:Y:S04]  /*245e0*/  STL.64 [R1+0x2930], R158 ;  /* 0x0029309e01007387 */ /* 0x000fe80000100a00 */
[----:B-----5:R-:W1:Y:S04]  /*245f0*/  LDSM.16.M88.4 R36, [R252+UR12+0x10000] ;  /* 0x0100000cfc24783b */ /* 0x020e680008000200 */
[----:B------:R-:W-:Y:S04]  /*24600*/  STL.64 [R1+0x2928], R156 ;  /* 0x0029289c01007387 */ /* 0x000fe80000100a00 */
[----:B------:R-:W-:Y:S04]  /*24610*/  LDS R44, [R0+UR12] ;  /* 0x0000000c002c7984 */ /* 0x000fe80008000800 */
[----:B------:R-:W-:Y:S04]  /*24620*/  LDS R46, [R0+UR12+0x800] ;  /* 0x0008000c002e7984 */ /* 0x000fe80008000800 */
[----:B------:R-:W-:Y:S04]  /*24630*/  LDS R45, [R3+UR12] ;  /* 0x0000000c032d7984 */ /* 0x000fe80008000800 */
[----:B------:R-:W-:Y:S04]  /*24640*/  LDS R47, [R3+UR12+0x800] ;  /* 0x0008000c032f7984 */ /* 0x000fe80008000800 */
[----:B------:R-:W-:Y:S04]  /*24650*/  LDS R48, [R4+UR12] ;  /* 0x0000000c04307984 */ /* 0x000fe80008000800 */
[----:B------:R-:W-:Y:S04]  /*24660*/  LDS R50, [R4+UR12+0x800] ;  /* 0x0008000c04327984 */ /* 0x000fe80008000800 */
[----:B------:R-:W-:Y:S04]  /*24670*/  LDS R49, [R2+UR12] ;  /* 0x0000000c02317984 */ /* 0x000fe80008000800 */
[----:B------:R-:W-:Y:S04]  /*24680*/  LDS R51, [R2+UR12+0x800] ;  /* 0x0008000c02337984 */ /* 0x000fe80008000800 */
[----:B-1----:R-:W-:Y:S04]  /*24690*/  STL [R1+0x28b8], R38 ;  /* 0x0028b82601007387 */ /* 0x002fe80000100800 */
[----:B------:R-:W-:Y:S04]  /*246a0*/  STL [R1+0x28b4], R39 ;  /* 0x0028b42701007387 */ /* 0x000fe80000100800 */
[----:B------:R-:W4:Y:S04]  /*246b0*/  LDL.LU.64 R12, [R1+0x450] ;  /* 0x00045000010c7983 */ /* 0x000f280000300a00 */
[----:B------:R-:W4:Y:S04]  /*246c0*/  LDL.LU.64 R14, [R1+0x458] ;  /* 0x00045800010e7983 */ /* 0x000f280000300a00 */
[----:B------:R-:W4:Y:S04]  /*246d0*/  LDL.LU.64 R8, [R1+0x440] ;  /* 0x0004400001087983 */ /* 0x000f280000300a00 */
[----:B------:R-:W4:Y:S04]  /*246e0*/  LDL.LU.64 R10, [R1+0x448] ;  /* 0x00044800010a7983 */ /* 0x000f280000300a00 */
[----:B------:R-:W1:Y:S04]  /*246f0*/  LDSM.16.M88.4 R32, [R252+UR12+0x10800] ;  /* 0x0108000cfc20783b */ /* 0x000e680008000200 */
[----:B------:R-:W1:Y:S04]  /*24700*/  LDSM.16.M88.4 R28, [R252+UR12+0x11000] ;  /* 0x0110000cfc1c783b */ /* 0x000e680008000200 */
[----:B------:R-:W-:Y:S04]  /*24710*/  LDS R96, [R4+UR12+0x80] ;  /* 0x0000800c04607984 */ /* 0x000fe80008000800 */
[----:B------:R-:W-:Y:S04]  /*24720*/  LDS R98, [R4+UR12+0x880] ;  /* 0x0008800c04627984 */ /* 0x000fe80008000800 */
[----:B------:R-:W-:Y:S04]  /*24730*/  LDS R208, [R4+UR12+0x100] ;  /* 0x0001000c04d07984 */ /* 0x000fe80008000800 */
[----:B------:R-:W-:Y:S04]  /*24740*/  LDS R210, [R4+UR12+0x900] ;  /* 0x0009000c04d27984 */ /* 0x000fe80008000800 */
[----:B------:R-:W-:Y:S04]  /*24750*/  LDS R160, [R4+UR12+0x180] ;  /* 0x0001800c04a07984 */ /* 0x000fe80008000800 */
[----:B------:R-:W-:Y:S04]  /*24760*/  LDS R162, [R4+UR12+0x980] ;  /* 0x0009800c04a27984 */ /* 0x000fe80008000800 */
[----:B------:R-:W1:Y:S04]  /*24770*/  LDSM.16.M88.4 R4, [R252+UR12+0x11800] ;  /* 0x0118000cfc04783b */ /* 0x000e680008000200 */
[----:B------:R-:W-:Y:S04]  /*24780*/  LDS R88, [R0+UR12+0x80] ;  /* 0x0000800c00587984 */ /* 0x000fe80008000800 */
[----:B------:R-:W-:Y:S04]  /*24790*/  LDS R90, [R0+UR12+0x880] ;  /* 0x0008800c005a7984 */ /* 0x000fe80008000800 */
[----:B------:R-:W-:Y:S04]  /*247a0*/  LDS R89, [R3+UR12+0x80] ;  /* 0x0000800c03597984 */ /* 0x000fe80008000800 */
[----:B------:R-:W1:Y:S04]  /*247b0*/  LDS R91, [R3+UR12+0x880] ;  /* 0x0008800c035b7984 */ /* 0x000e680008000800 */
[----:B------:R-:W-:Y:S04]  /*247c0*/  LDS R97, [R2+UR12+0x80] ;  /* 0x0000800c02617984 */ /* 0x000fe80008000800 */
[----:B------:R-:W1:Y:S04]  /*247d0*/  LDS R99, [R2+UR12+0x880] ;  /* 0x0008800c02637984 */ /* 0x000e680008000800 */
[----:B------:R-:W-:Y:S04]  /*247e0*/  LDS R144, [R0+UR12+0x100] ;  /* 0x0001000c00907984 */ /* 0x000fe80008000800 */
[----:B------:R-:W-:Y:S04]  /*247f0*/  LDS R146, [R0+UR12+0x900] ;  /* 0x0009000c00927984 */ /* 0x000fe80008000800 */
[----:B------:R-:W-:Y:S04]  /*24800*/  LDS R145, [R3+UR12+0x100] ;  /* 0x0001000c03917984 */ /* 0x000fe80008000800 */
[----:B------:R-:W2:Y:S04]  /*24810*/  LDS R147, [R3+UR12+0x900] ;  /* 0x0009000c03937984 */ /* 0x000ea80008000800 */
[----:B------:R-:W-:Y:S04]  /*24820*/  LDS R209, [R2+UR12+0x100] ;  /* 0x0001000c02d17984 */ /* 0x000fe80008000800 */
[----:B------:R-:W2:Y:S04]  /*24830*/  LDS R211, [R2+UR12+0x900] ;  /* 0x0009000c02d37984 */ /* 0x000ea80008000800 */
[----:B------:R-:W-:Y:S04]  /*24840*/  LDS R204, [R0+UR12+0x180] ;  /* 0x0001800c00cc7984 */ /* 0x000fe80008000800 */
[----:B------:R-:W-:Y:S04]  /*24850*/  LDS R206, [R0+UR12+0x980] ;  /* 0x0009800c00ce7984 */ /* 0x000fe80008000800 */
[----:B------:R-:W-:Y:S04]  /*24860*/  LDS R205, [R3+UR12+0x180] ;  /* 0x0001800c03cd7984 */ /* 0x000fe80008000800 */
[----:B------:R-:W2:Y:S04]  /*24870*/  LDS R207, [R3+UR12+0x980] ;  /* 0x0009800c03cf7984 */ /* 0x000ea80008000800 */
[----:B------:R-:W-:Y:S04]  /*24880*/  LDS R161, [R2+UR12+0x180] ;  /* 0x0001800c02a17984 */ /* 0x000fe80008000800 */
[----:B------:R-:W2:Y:S04]  /*24890*/  LDS R163, [R2+UR12+0x980] ;  /* 0x0009800c02a37984 */ /* 0x000ea80008000800 */
[----:B-1----:R-:W-:Y:S04]  /*248a0*/  STL [R1+0x28ac], R34 ;  /* 0x0028ac2201007387 */ /* 0x002fe80000100800 */
[----:B------:R-:W-:Y:S04]  /*248b0*/  STL [R1+0x28a8], R35 ;  /* 0x0028a82301007387 */ /* 0x000fe80000100800 */
[----:B------:R-:W-:Y:S04]  /*248c0*/  STL [R1+0x28bc], R30 ;  /* 0x0028bc1e01007387 */ /* 0x000fe80000100800 */
[----:B------:R-:W-:Y:S04]  /*248d0*/  STL [R1+0x28b0], R31 ;  /* 0x0028b01f01007387 */ /* 0x000fe80000100800 */
[----:B------:R-:W-:Y:S04]  /*248e0*/  STL [R1+0x28c4], R6 ;  /* 0x0028c40601007387 */ /* 0x000fe80000100800 */
[----:B------:R-:W-:Y:S04]  /*248f0*/  STL [R1+0x28c0], R7 ;  /* 0x0028c00701007387 */ /* 0x000fe80000100800 */
[----:B------:R-:W-:Y:S04]  /*24900*/  LDSM.16.M88.4 R192, [R252+UR12+0x14000] ;  /* 0x0140000cfcc0783b */ /* 0x000fe80008000200 */
[----:B------:R-:W-:Y:S04]  /*24910*/  LDSM.16.M88.4 R188, [R252+UR12+0x14800] ;  /* 0x0148000cfcbc783b */ /* 0x000fe80008000200 */
[----:B------:R-:W-:Y:S04]  /*24920*/  LDSM.16.M88.4 R184, [R252+UR12+0x15000] ;  /* 0x0150000cfcb8783b */ /* 0x000fe80008000200 */
[----:B------:R-:W-:Y:S01]  /*24930*/  LDSM.16.M88.4 R176, [R252+UR12+0x16000] ;  /* 0x0160000cfcb0783b */ /* 0x000fe20008000200 */
[-C--:B--2---:R-:W-:Y:S08]  /*24940*/  HMMA.1688.F32.TF32 R152, R44, R36.reuse, R148 ;  /* 0x000000242c98723c */ /* 0x084ff00000081094 */
[-C--:B---3--:R-:W-:Y:S08]  /*24950*/  HMMA.1688.F32.TF32 R16, R48, R36.reuse, R40 ;  /* 0x000000243010723c */ /* 0x088ff00000081028 */
[-C--:B------:R-:W-:Y:S03]  /*24960*/  HMMA.1688.F32.TF32 R148, R88, R36.reuse, R248 ;  /* 0x000000245894723c */ /* 0x080fe600000810f8 */
[----:B------:R-:W-:Y:S04]  /*24970*/  STL.64 [R1+0x200], R152 ;  /* 0x0002009801007387 */ /* 0x000fe80000100a00 */
[----:B------:R-:W-:Y:S01]  /*24980*/  STL.64 [R1+0x208], R154 ;  /* 0x0002089a01007387 */ /* 0x000fe20000100a00 */
[----:B------:R-:W-:Y:S03]  /*24990*/  HMMA.1688.F32.TF32 R40, R96, R36, R128 ;  /* 0x000000246028723c */ /* 0x000fe60000081080 */
[----:B------:R-:W-:Y:S04]  /*249a0*/  STL.64 [R1+0x490], R16 ;  /* 0x0004901001007387 */ /* 0x000fe80000100a00 */
[----:B------:R1:W-:Y:S01]  /*249b0*/  STL.64 [R1+0x498], R18 ;  /* 0x0004981201007387 */ /* 0x0003e20000100a00 */
[----:B----4-:R-:W-:Y:S03]  /*249c0*/  HMMA.1688.F32.TF32 R12, R44, R32, R12 ;  /* 0x000000202c0c723c */ /* 0x010fe6000008100c */
[----:B------:R-:W-:Y:S05]  /*249d0*/  LDSM.16.M88.4 R152, [R252+UR12+0x13000] ;  /* 0x0130000cfc98783b */ /* 0x000fea0008000200 */
[-C--:B-1----:R-:W-:Y:S01]  /*249e0*/  HMMA.1688.F32.TF32 R16, R144, R36.reuse, R164 ;  /* 0x000000249010723c */ /* 0x082fe200000810a4 */
[----:B------:R-:W-:Y:S04]  /*249f0*/  STL.64 [R1+0x220], R148 ;  /* 0x0002209401007387 */ /* 0x000fe80000100a00 */
[----:B------:R-:W-:Y:S03]  /*24a00*/  STL.64 [R1+0x228], R150 ;  /* 0x0002289601007387 */ /* 0x000fe60000100a00 */
[----:B------:R-:W-:Y:S01]  /*24a10*/  HMMA.1688.F32.TF32 R128, R208, R36, R196 ;  /* 0x00000024d080723c */ /* 0x000fe200000810c4 */
[----:B------:R-:W-:Y:S04]  /*24a20*/  STL.64 [R1+0x570], R40 ;  /* 0x0005702801007387 */ /* 0x000fe80000100a00 */
[----:B------:R1:W-:Y:S03]  /*24a30*/  STL.64 [R1+0x578], R42 ;  /* 0x0005782a01007387 */ /* 0x0003e60000100a00 */
[----:B------:R-:W-:Y:S01]  /*24a40*/  HMMA.1688.F32.TF32 R8, R48, R32, R8 ;  /* 0x000000203008723c */ /* 0x000fe20000081008 */
[----:B------:R-:W-:Y:S04]  /*24a50*/  LDSM.16.M88.4 R196, [R252+UR12+0x12800] ;  /* 0x0128000cfcc4783b */ /* 0x000fe80008000200 */
[----:B------:R-:W-:Y:S03]  /*24a60*/  STL.64 [R1+0x260], R16 ;  /* 0x0002601001007387 */ /* 0x000fe60000100a00 */
[-C--:B-1----:R-:W-:Y:S01]  /*24a70*/  HMMA.1688.F32.TF32 R40, R204, R36.reuse, R232 ;  /* 0x00000024cc28723c */ /* 0x082fe200000810e8 */
[----:B------:R1:W-:Y:S04]  /*24a80*/  STL.64 [R1+0x268], R18 ;  /* 0x0002681201007387 */ /* 0x0003e80000100a00 */
[----:B------:R-:W-:Y:S03]  /*24a90*/  LDSM.16.M88.4 R164, [R252+UR12+0x17800] ;  /* 0x0178000cfca4783b */ /* 0x000fe60008000200 */
[----:B-1----:R-:W-:Y:S01]  /*24aa0*/  HMMA.1688.F32.TF32 R16, R160, R36, R64 ;  /* 0x00000024a010723c */ /* 0x002fe20000081040 */
[----:B------:R1:W-:Y:S04]  /*24ab0*/  STL.64 [R1+0x5c0], R128 ;  /* 0x0005c08001007387 */ /* 0x0003e80000100a00 */
[----:B------:R2:W-:Y:S04]  /*24ac0*/  STL.64 [R1+0x5c8], R130 ;  /* 0x0005c88201007387 */ /* 0x0005e80000100a00 */
[----:B------:R-:W3:Y:S04]  /*24ad0*/  LDL.LU.64 R148, [R1+0x480] ;  /* 0x0004800001947983 */ /* 0x000ee80000300a00 */
[----:B------:R4:W-:Y:S04]  /*24ae0*/  STL.64 [R1+0x2c0], R40 ;  /* 0x0002c02801007387 */ /* 0x0009e80000100a00 */
[----:B------:R1:W-:Y:S04]  /*24af0*/  STL.64 [R1+0x2c8], R42 ;  /* 0x0002c82a01007387 */ /* 0x0003e80000100a00 */
[----:B------:R-:W3:Y:S04]  /*24b00*/  LDL.LU.64 R150, [R1+0x488] ;  /* 0x0004880001967983 */ /* 0x000ee80000300a00 */
[----:B------:R2:W-:Y:S04]  /*24b10*/  STL.64 [R1+0x650], R16 ;  /* 0x0006501001007387 */ /* 0x0005e80000100a00 */
[----:B------:R4:W-:Y:S04]  /*24b20*/  STL.64 [R1+0x658], R18 ;  /* 0x0006581201007387 */ /* 0x0009e80000100a00 */
[----:B-1----:R-:W3:Y:S04]  /*24b30*/  LDL.LU.64 R128, [R1+0x460] ;  /* 0x0004600001807983 */ /* 0x002ee80000300a00 */
[----:B--2---:R-:W2:Y:S04]  /*24b40*/  LDL.LU.64 R130, [R1+0x468] ;  /* 0x0004680001827983 */ /* 0x004ea80000300a00 */
[----:B----4-:R-:W4:Y:S04]  /*24b50*/  LDL.LU.64 R40, [R1] ;  /* 0x0000000001287983 */ /* 0x010f280000300a00 */
[----:B------:R-:W4:Y:S04]  /*24b60*/  LDL.LU.64 R42, [R1+0x8] ;  /* 0x00000800012a7983 */ /* 0x000f280000300a00 */
[----:B------:R-:W4:Y:S04]  /*24b70*/  LDL.LU.64 R16, [R1+0x520] ;  /* 0x0005200001107983 */ /* 0x000f280000300a00 */
[----:B------:R1:W-:Y:S04]  /*24b80*/  STL.64 [R1+0x130], R12 ;  /* 0x0001300c01007387 */ /* 0x0003e80000100a00 */
[----:B------:R1:W-:Y:S04]  /*24b90*/  STL.64 [R1+0x138], R14 ;  /* 0x0001380e01007387 */ /* 0x0003e80000100a00 */
[----:B------:R-:W4:Y:S04]  /*24ba0*/  LDL.LU.64 R18, [R1+0x528] ;  /* 0x0005280001127983 */ /* 0x000f280000300a00 */
[----:B------:R1:W-:Y:S04]  /*24bb0*/  STL.64 [R1+0x390], R8 ;  /* 0x0003900801007387 */ /* 0x0003e80000100a00 */
[----:B------:R1:W-:Y:S04]  /*24bc0*/  STL.64 [R1+0x398], R10 ;  /* 0x0003980a01007387 */ /* 0x0003e80000100a00 */
[----:B-1----:R-:W4:Y:S04]  /*24bd0*/  LDL.LU.64 R12, [R1+0x470] ;  /* 0x00047000010c7983 */ /* 0x002f280000300a00 */
[----:B------:R-:W4:Y:S04]  /*24be0*/  LDL.LU.64 R14, [R1+0x478] ;  /* 0x00047800010e7983 */ /* 0x000f280000300a00 */
[----:B------:R-:W4:Y:S04]  /*24bf0*/  LDL.LU.64 R8, [R1+0x10] ;  /* 0x0000100001087983 */ /* 0x000f280000300a00 */
[----:B------:R-:W4:Y:S01]  /*24c00*/  LDL.LU.64 R10, [R1+0x18] ;  /* 0x00001800010a7983 */ /* 0x000f220000300a00 */
[-C--:B------:R-:W-:Y:S03]  /*24c10*/  HMMA.1688.F32.TF32 R36, R88, R32.reuse, R180 ;  /* 0x000000205824723c */ /* 0x080fe600000810b4 */
[----:B------:R-:W-:Y:S05]  /*24c20*/  LDSM.16.M88.4 R180, [R252+UR12+0x15800] ;  /* 0x0158000cfcb4783b */ /* 0x000fea0008000200 */
[-C--:B------:R-:W-:Y:S08]  /*24c30*/  HMMA.1688.F32.TF32 R64, R96, R32.reuse, R132 ;  /* 0x000000206040723c */ /* 0x080ff00000081084 */
[-C--:B------:R-:W-:Y:S01]  /*24c40*/  HMMA.1688.F32.TF32 R132, R144, R32.reuse, R168 ;  /* 0x000000209084723c */ /* 0x080fe200000810a8 */
[----:B------:R-:W-:Y:S04]  /*24c50*/  LDSM.16.M88.4 R168, [R252+UR12+0x17000] ;  /* 0x0170000cfca8783b */ /* 0x000fe80008000200 */
[----:B------:R-:W-:Y:S04]  /*24c60*/  STL.64 [R1+0x180], R36 ;  /* 0x0001802401007387 */ /* 0x000fe80000100a00 */
[----:B------:R1:W-:Y:S02]  /*24c70*/  STL.64 [R1+0x188], R38 ;  /* 0x0001882601007387 */ /* 0x0003e40000100a00 */
[-C--:B-1----:R-:W-:Y:S02]  /*24c80*/  HMMA.1688.F32.TF32 R36, R208, R32.reuse, R200 ;  /* 0x00000020d024723c */ /* 0x082fe400000810c8 */
[----:B------:R-:W-:Y:S04]  /*24c90*/  STL.64 [R1+0x500], R64 ;  /* 0x0005004001007387 */ /* 0x000fe80000100a00 */
[----:B------:R1:W-:Y:S04]  /*24ca0*/  STL.64 [R1+0x508], R66 ;  /* 0x0005084201007387 */ /* 0x0003e80000100a00 */
[----:B------:R-:W-:Y:S01]  /*24cb0*/  STL.64 [R1+0x1d0], R132 ;  /* 0x0001d08401007387 */ /* 0x000fe20000100a00 */
[-C--:B------:R-:W-:Y:S03]  /*24cc0*/  HMMA.1688.F32.TF32 R60, R160, R32.reuse, R60 ;  /* 0x00000020a03c723c */ /* 0x080fe6000008103c */
[----:B------:R-:W-:Y:S04]  /*24cd0*/  STL.64 [R1+0x1d8], R134 ;  /* 0x0001d88601007387 */ /* 0x000fe80000100a00 */
[----:B------:R-:W2:Y:S01]  /*24ce0*/  LDSM.16.M88.4 R200, [R252+UR12+0x12000] ;  /* 0x0120000cfcc8783b */ /* 0x000ea20008000200 */
[----:B-1----:R-:W-:Y:S03]  /*24cf0*/  HMMA.1688.F32.TF32 R64, R204, R32, R236 ;  /* 0x00000020cc40723c */ /* 0x002fe600000810ec */
[----:B------:R-:W-:Y:S04]  /*24d00*/  STL.64 [R1+0x590], R36 ;  /* 0x0005902401007387 */ /* 0x000fe80000100a00 */
[----:B------:R3:W-:-:S12]  /*24d10*/  STL.64 [R1+0x598], R38 ;  /* 0x0005982601007387 */ /* 0x0007d80000100a00 */
[----:B------:R-:W-:Y:S04]  /*24d20*/  STL.64 [R1+0x240], R64 ;  /* 0x0002404001007387 */ /* 0x000fe80000100a00 */
[----:B------:R-:W-:Y:S04]  /*24d30*/  STL.64 [R1+0x248], R66 ;  /* 0x0002484201007387 */ /* 0x000fe80000100a00 */
[----:B------:R-:W-:Y:S04]  /*24d40*/  STL.64 [R1+0x5d0], R60 ;  /* 0x0005d03c01007387 */ /* 0x000fe80000100a00 */
[----:B------:R-:W-:Y:S01]  /*24d50*/  STL.64 [R1+0x5d8], R62 ;  /* 0x0005d83e01007387 */ /* 0x000fe20000100a00 */
[----:B------:R-:W-:Y:S08]  /*24d60*/  HMMA.1688.F32.TF32 R92, R144, R4, R92 ;  /* 0x00000004905c723c */ /* 0x000ff0000008105c */
[-C--:B---3--:R-:W-:Y:S01]  /*24d70*/  HMMA.1688.F32.TF32 R36, R44, R28.reuse, R148 ;  /* 0x0000001c2c24723c */ /* 0x088fe20000081094 */
[----:B------:R-:W1:Y:S07]  /*24d80*/  LDSM.16.M88.4 R148, [R252+UR12+0x13800] ;  /* 0x0138000cfc94783b */ /* 0x000e6e0008000200 */
[-C--:B--2---:R-:W-:Y:S11]  /*24d90*/  HMMA.1688.F32.TF32 R32, R48, R28.reuse, R128 ;  /* 0x0000001c3020723c */ /* 0x084ff60000081080 */
[----:B------:R-:W-:Y:S04]  /*24da0*/  STL.64 [R1+0xf0], R36 ;  /* 0x0000f02401007387 */ /* 0x000fe80000100a00 */
[----:B------:R2:W-:Y:S01]  /*24db0*/  STL.64 [R1+0xf8], R38 ;  /* 0x0000f82601007387 */ /* 0x0005e20000100a00 */
[-C--:B----4-:R-:W-:Y:S08]  /*24dc0*/  HMMA.1688.F32.TF32 R40, R88, R28.reuse, R40 ;  /* 0x0000001c5828723c */ /* 0x090ff00000081028 */
[-C--:B--2---:R-:W-:Y:S01]  /*24dd0*/  HMMA.1688.F32.TF32 R36, R96, R28.reuse, R136 ;  /* 0x0000001c6024723c */ /* 0x084fe20000081088 */
[----:B------:R-:W-:Y:S04]  /*24de0*/  STL.64 [R1+0x2e0], R32 ;  /* 0x0002e02001007387 */ /* 0x000fe80000100a00 */
[----:B------:R2:W-:Y:S03]  /*24df0*/  STL.64 [R1+0x2e8], R34 ;  /* 0x0002e82201007387 */ /* 0x0005e60000100a00 */
[-C--:B--2---:R-:W-:Y:S03]  /*24e00*/  HMMA.1688.F32.TF32 R32, R144, R28.reuse, R172 ;  /* 0x0000001c9020723c */ /* 0x084fe600000810ac */
[----:B------:R-:W-:Y:S04]  /*24e10*/  STL.64 [R1+0xe0], R40 ;  /* 0x0000e02801007387 */ /* 0x000fe80000100a00 */
[----:B------:R2:W-:Y:S04]  /*24e20*/  STL.64 [R1+0xe8], R42 ;  /* 0x0000e82a01007387 */ /* 0x0005e80000100a00 */
[----:B------:R-:W-:Y:S04]  /*24e30*/  STL.64 [R1+0x480], R36 ;  /* 0x0004802401007387 */ /* 0x000fe80000100a00 */
[----:B------:R3:W-:Y:S01]  /*24e40*/  STL.64 [R1+0x488], R38 ;  /* 0x0004882601007387 */ /* 0x0007e20000100a00 */
[-C--:B--2---:R-:W-:Y:S03]  /*24e50*/  HMMA.1688.F32.TF32 R40, R208, R28.reuse, R80 ;  /* 0x0000001cd028723c */ /* 0x084fe60000081050 */
[----:B------:R-:W2:Y:S04]  /*24e60*/  LDSM.16.M88.4 R172, [R252+UR12+0x16800] ;  /* 0x0168000cfcac783b */ /* 0x000ea80008000200 */
[----:B------:R-:W-:Y:S01]  /*24e70*/  STL.64 [R1+0x120], R32 ;  /* 0x0001202001007387 */ /* 0x000fe20000100a00 */
[-C--:B---3--:R-:W-:Y:S03]  /*24e80*/  HMMA.1688.F32.TF32 R36, R204, R28.reuse, R100 ;  /* 0x0000001ccc24723c */ /* 0x088fe60000081064 */
[----:B------:R3:W-:Y:S05]  /*24e90*/  STL.64 [R1+0x128], R34 ;  /* 0x0001282201007387 */ /* 0x0007ea0000100a00 */
[----:B---3--:R-:W-:Y:S08]  /*24ea0*/  HMMA.1688.F32.TF32 R32, R160, R28, R56 ;  /* 0x0000001ca020723c */ /* 0x008ff00000081038 */
[-C--:B------:R-:W-:Y:S08]  /*24eb0*/  HMMA.1688.F32.TF32 R28, R44, R4.reuse, R16 ;  /* 0x000000042c1c723c */ /* 0x080ff00000081010 */
[-C--:B------:R-:W-:Y:S08]  /*24ec0*/  HMMA.1688.F32.TF32 R16, R48, R4.reuse, R12 ;  /* 0x000000043010723c */ /* 0x080ff0000008100c */
[-C--:B------:R-:W-:Y:S01]  /*24ed0*/  HMMA.1688.F32.TF32 R12, R88, R4.reuse, R8 ;  /* 0x00000004580c723c */ /* 0x080fe20000081008 */
[----:B------:R-:W-:Y:S07]  /*24ee0*/  STL.64 [R1+0x580], R40 ;  /* 0x0005802801007387 */ /* 0x000fee0000100a00 */
[-C--:B------:R-:W-:Y:S01]  /*24ef0*/  HMMA.1688.F32.TF32 R8, R96, R4.reuse, R140 ;  /* 0x000000046008723c */ /* 0x080fe2000008108c */
        /* <DEDUP_REMOVED lines=10> */
[----:B------:R3:W-:Y:S04]  /*24fa0*/  STL.64 [R1+0xb8], R14 ;  /* 0x0000b80e01007387 */ /* 0x0007e80000100a00 */
[----:B------:R-:W-:Y:S04]  /*24fb0*/  STL [R1+0x2824], R92 ;  /* 0x0028245c01007387 */ /* 0x000fe80000100800 */
[----:B------:R-:W-:Y:S01]  /*24fc0*/  STL.64 [R1+0x420], R8 ;  /* 0x0004200801007387 */ /* 0x000fe20000100a00 */
[-C--:B---3--:R-:W-:Y:S03]  /*24fd0*/  HMMA.1688.F32.TF32 R12, R208, R4.reuse, R76 ;  /* 0x00000004d00c723c */ /* 0x088fe6000008104c */
[----:B------:R3:W-:Y:S05]  /*24fe0*/  STL.64 [R1+0x428], R10 ;  /* 0x0004280a01007387 */ /* 0x0007ea0000100a00 */
[-C--:B---3--:R-:W-:Y:S01]  /*24ff0*/  HMMA.1688.F32.TF32 R8, R204, R4.reuse, R84 ;  /* 0x00000004cc08723c */ /* 0x088fe20000081054 */
[----:B------:R-:W-:Y:S04]  /*25000*/  STL [R1+0x2820], R93 ;  /* 0x0028205d01007387 */ /* 0x000fe80000100800 */
[----:B------:R-:W-:Y:S04]  /*25010*/  STL [R1+0x281c], R94 ;  /* 0x00281c5e01007387 */ /* 0x000fe80000100800 */
[----:B------:R-:W-:Y:S04]  /*25020*/  STL [R1+0x2818], R95 ;  /* 0x0028185f01007387 */ /* 0x000fe80000100800 */
[----:B------:R3:W-:Y:S01]  /*25030*/  STL.64 [R1+0x520], R12 ;  /* 0x0005200c01007387 */ /* 0x0007e20000100a00 */
[----:B------:R-:W-:Y:S03]  /*25040*/  HMMA.1688.F32.TF32 R4, R160, R4, R52 ;  /* 0x00000004a004723c */ /* 0x000fe60000081034 */
[----:B------:R4:W-:Y:S04]  /*25050*/  STL.64 [R1+0x528], R14 ;  /* 0x0005280e01007387 */ /* 0x0009e80000100a00 */
[----:B------:R-:W2:Y:S04]  /*25060*/  LDL.LU.64 R28, [R1+0x900] ;  /* 0x00090000011c7983 */ /* 0x000ea80000300a00 */
[----:B------:R1:W-:Y:S04]  /*25070*/  STL.64 [R1+0x110], R8 ;  /* 0x0001100801007387 */ /* 0x0003e80000100a00 */
[----:B------:R1:W-:Y:S04]  /*25080*/  STL.64 [R1+0x118], R10 ;  /* 0x0001180a01007387 */ /* 0x0003e80000100a00 */
[----:B------:R-:W2:Y:S04]  /*25090*/  LDL.LU.64 R30, [R1+0x908] ;  /* 0x00090800011e7983 */ /* 0x000ea80000300a00 */
[----:B------:R-:W-:Y:S04]  /*250a0*/  STL.64 [R1+0x5a0], R4 ;  /* 0x0005a00401007387 */ /* 0x000fe80000100a00 */
[----:B------:R1:W-:Y:S04]  /*250b0*/  STL.64 [R1+0x5a8], R6 ;  /* 0x0005a80601007387 */ /* 0x0003e80000100a00 */
[----:B------:R-:W2:Y:S04]  /*250c0*/  LDL.LU.64 R16, [R1+0x8f0] ;  /* 0x0008f00001107983 */ /* 0x000ea80000300a00 */
[----:B------:R-:W2:Y:S04]  /*250d0*/  LDL.LU.64 R18, [R1+0x8f8] ;  /* 0x0008f80001127983 */ /* 0x000ea80000300a00 */
[----:B---3--:R-:W3:Y:S04]  /*250e0*/  LDL.LU.64 R12, [R1+0x8e0] ;  /* 0x0008e000010c7983 */ /* 0x008ee80000300a00 */
[----:B----4-:R-:W3:Y:S04]  /*250f0*/  LDL.LU.64 R14, [R1+0x8e8] ;  /* 0x0008e800010e7983 */ /* 0x010ee80000300a00 */
[----:B-1----:R-:W4:Y:S04]  /*25100*/  LDL.LU.64 R8, [R1+0x8d0] ;  /* 0x0008d00001087983 */ /* 0x002f280000300a00 */
[----:B------:R-:W4:Y:S04]  /*25110*/  LDL.LU.64 R10, [R1+0x8d8] ;  /* 0x0008d800010a7983 */ /* 0x000f280000300a00 */
[----:B------:R-:W3:Y:S04]  /*25120*/  LDL.LU.64 R56, [R1+0x8c0] ;  /* 0x0008c00001387983 */ /* 0x000ee80000300a00 */
        /* <DEDUP_REMOVED lines=19> */
[----:B--2---:R-:W-:Y:S04]  /*25260*/  STL [R1+0x2914], R174 ;  /* 0x002914ae01007387 */ /* 0x004fe80000100800 */
[----:B------:R-:W-:Y:S04]  /*25270*/  STL [R1+0x2910], R175 ;  /* 0x002910af01007387 */ /* 0x000fe80000100800 */
[----:B------:R-:W-:Y:S04]  /*25280*/  STL [R1+0x291c], R170 ;  /* 0x00291caa01007387 */ /* 0x000fe80000100800 */
[----:B------:R-:W-:Y:S04]  /*25290*/  STL [R1+0x2918], R171 ;  /* 0x002918ab01007387 */ /* 0x000fe80000100800 */
[----:B------:R-:W-:Y:S04]  /*252a0*/  STL [R1+0x282c], R166 ;  /* 0x00282ca601007387 */ /* 0x000fe80000100800 */
[----:B------:R-:W-:Y:S04]  /*252b0*/  STL [R1+0x2828], R167 ;  /* 0x002828a701007387 */ /* 0x000fe80000100800 */
[----:B------:R-:W-:Y:S04]  /*252c0*/  STL [R1+0x27c0], R252 ;  /* 0x0027c0fc01007387 */ /* 0x000fe80000100800 */
[----:B------:R-:W2:Y:S04]  /*252d0*/  LDL.LU.64 R40, [R1+0x8b0] ;  /* 0x0008b00001287983 */ /* 0x000ea80000300a00 */
[----:B------:R-:W2:Y:S01]  /*252e0*/  LDL.LU.64 R42, [R1+0x8b8] ;  /* 0x0008b800012a7983 */ /* 0x000ea20000300a00 */
[----:B------:R-:W-:-:S15]  /*252f0*/  HMMA.1688.F32.TF32 R4, R44, R200, R28 ;  /* 0x000000c82c04723c */ /* 0x000fde000008101c */
[----:B------:R-:W-:-:S04]  /*25300*/  NOP ;  /* 0x0000000000007918 */ /* 0x000fc80000000000 */
[----:B------:R-:W-:Y:S04]  /*25310*/  STL.64 [R1+0x80], R4 ;  /* 0x0000800401007387 */ /* 0x000fe80000100a00 */
[----:B------:R1:W-:Y:S02]  /*25320*/  STL.64 [R1+0x88], R6 ;  /* 0x0000880601007387 */ /* 0x0003e40000100a00 */
[----:B-1----:R-:W-:Y:S02]  /*25330*/  HMMA.1688.F32.TF32 R4, R44, R196, R16 ;  /* 0x000000c42c04723c */ /* 0x002fe40000081010 */
[----:B------:R-:W2:Y:S04]  /*25340*/  LDL.LU.64 R16, [R1+0x8a0] ;  /* 0x0008a00001107983 */ /* 0x000ea80000300a00 */
[----:B------:R-:W2:-:S13]  /*25350*/  LDL.LU.64 R18, [R1+0x8a8] ;  /* 0x0008a80001127983 */ /* 0x000e9a0000300a00 */
[----:B------:R-:W-:Y:S01]  /*25360*/  IMAD.MOV.U32 R183, RZ, RZ, R4 ;  /* 0x000000ffffb77224 */ /* 0x000fe200078e0004 */
[----:B------:R-:W-:Y:S01]  /*25370*/  MOV R186, R5 ;  /* 0x0000000500ba7202 */ /* 0x000fe20000000f00 */
[----:B------:R-:W-:Y:S02]  /*25380*/  IMAD.MOV.U32 R187, RZ, RZ, R6 ;  /* 0x000000ffffbb7224 */ /* 0x000fe400078e0006 */
[----:B------:R-:W-:Y:S01]  /*25390*/  IMAD.MOV.U32 R190, RZ, RZ, R7 ;  /* 0x000000ffffbe7224 */ /* 0x000fe200078e0007 */
[----:B------:R1:W-:Y:S01]  /*253a0*/  STL [R1+0x2920], R183 ;  /* 0x002920b701007387 */ /* 0x0003e20000100800 */
[C---:B---3--:R-:W-:Y:S03]  /*253b0*/  HMMA.1688.F32.TF32 R4, R44.reuse, R152, R12 ;  /* 0x000000982c04723c */ /* 0x048fe6000008100c */
[----:B------:R-:W3:Y:S04]  /*253c0*/  LDL.LU.64 R12, [R1+0x890] ;  /* 0x00089000010c7983 */ /* 0x000ee80000300a00 */
[----:B------:R-:W3:Y:S01]  /*253d0*/  LDL.LU.64 R14, [R1+0x898] ;  /* 0x00089800010e7983 */ /* 0x000ee20000300a00 */
[----:B----4-:R-:W-:Y:S11]  /*253e0*/  HMMA.1688.F32.TF32 R8, R44, R148, R8 ;  /* 0x000000942c08723c */ /* 0x010ff60000081008 */
[----:B------:R-:W-:-:S08]  /*253f0*/  MOV R2, R7 ;  /* 0x0000000700027202 */ /* 0x000fd00000000f00 */
[----:B------:R-:W-:Y:S01]  /*25400*/  IMAD.MOV.U32 R7, RZ, RZ, R8 ;  /* 0x000000ffff077224 */ /* 0x000fe200078e0008 */
[----:B------:R-:W-:Y:S01]  /*25410*/  MOV R38, R10 ;  /* 0x0000000a00267202 */ /* 0x000fe20000000f00 */
[----:B------:R-:W-:Y:S02]  /*25420*/  IMAD.MOV.U32 R30, RZ, RZ, R9 ;  /* 0x000000ffff1e7224 */ /* 0x000fe400078e0009 */
[----:B------:R-:W-:Y:S01]  /*25430*/  IMAD.MOV.U32 R39, RZ, RZ, R11 ;  /* 0x000000ffff277224 */ /* 0x000fe200078e000b */
[----:B------:R-:W4:Y:S04]  /*25440*/  LDL.LU.64 R8, [R1+0x880] ;  /* 0x0008800001087983 */ /* 0x000f280000300a00 */
[----:B------:R-:W4:Y:S01]  /*25450*/  LDL.LU.64 R10, [R1+0x888] ;  /* 0x00088800010a7983 */ /* 0x000f220000300a00 */
[----:B--2---:R-:W-:-:S15]  /*25460*/  HMMA.1688.F32.TF32 R40, R44, R188, R40 ;  /* 0x000000bc2c28723c */ /* 0x004fde0000081028 */
[----:B------:R-:W-:-:S04]  /*25470*/  NOP ;  /* 0x0000000000007918 */ /* 0x000fc80000000000 */
[----:B------:R-:W-:Y:S01]  /*25480*/  MOV R151, R40 ;  /* 0x0000002800977202 */ /* 0x000fe20000000f00 */
[----:B------:R-:W-:Y:S01]  /*25490*/  IMAD.MOV.U32 R154, RZ, RZ, R41 ;  /* 0x000000ffff9a7224 */ /* 0x000fe200078e0029 */
[----:B------:R-:W-:Y:S01]  /*254a0*/  MOV R198, R43 ;  /* 0x0000002b00c67202 */ /* 0x000fe20000000f00 */
[----:B------:R-:W-:Y:S01]  /*254b0*/  IMAD.MOV.U32 R155, RZ, RZ, R42 ;  /* 0x000000ffff9b7224 */ /* 0x000fe200078e002a */
[----:B------:R-:W2:Y:S04]  /*254c0*/  LDL.LU.64 R40, [R1+0x870] ;  /* 0x0008700001287983 */ /* 0x000ea80000300a00 */
[----:B------:R-:W2:Y:S01]  /*254d0*/  LDL.LU.64 R42, [R1+0x878] ;  /* 0x00087800012a7983 */ /* 0x000ea20000300a00 */
[----:B------:R-:W-:-:S15]  /*254e0*/  HMMA.1688.F32.TF32 R16, R44, R184, R16 ;  /* 0x000000b82c10723c */ /* 0x000fde0000081010 */
[----:B------:R-:W-:-:S04]  /*254f0*/  NOP ;  /* 0x0000000000007918 */ /* 0x000fc80000000000 */
[----:B------:R-:W-:Y:S01]  /*25500*/  IMAD.MOV.U32 R191, RZ, RZ, R16 ;  /* 0x000000ffffbf7224 */ /* 0x000fe200078e0010 */
[----:B------:R-:W-:Y:S01]  /*25510*/  MOV R195, R18 ;  /* 0x0000001200c37202 */ /* 0x000fe20000000f00 */
[----:B------:R-:W-:Y:S02]  /*25520*/  IMAD.MOV.U32 R194, RZ, RZ, R17 ;  /* 0x000000ffffc27224 */ /* 0x000fe400078e0011 */
[----:B------:R-:W-:Y:S01]  /*25530*/  IMAD.MOV.U32 R150, RZ, RZ, R19 ;  /* 0x000000ffff967224 */ /* 0x000fe200078e0013 */
[----:B------:R-:W2:Y:S04]  /*25540*/  LDL.LU.64 R16, [R1+0x860] ;  /* 0x0008600001107983 */ /* 0x000ea80000300a00 */
[----:B------:R-:W2:Y:S01]  /*25550*/  LDL.LU.64 R18, [R1+0x868] ;  /* 0x0008680001127983 */ /* 0x000ea20000300a00 */
[----:B---3--:R-:W-:-:S15]  /*25560*/  HMMA.1688.F32.TF32 R12, R44, R180, R12 ;  /* 0x000000b42c0c723c */ /* 0x008fde000008100c */
[----:B------:R-:W-:-:S04]  /*25570*/  NOP ;  /* 0x0000000000007918 */ /* 0x000fc80000000000 */
[----:B------:R-:W-:Y:S01]  /*25580*/  IMAD.MOV.U32 R175, RZ, RZ, R12 ;  /* 0x000000ffffaf7224 */ /* 0x000fe200078e000c */
[----:B------:R-:W-:Y:S01]  /*25590*/  MOV R178, R13 ;  /* 0x0000000d00b27202 */ /* 0x000fe20000000f00 */
[----:B------:R-:W-:Y:S01]  /*255a0*/  IMAD.MOV.U32 R179, RZ, RZ, R14 ;  /* 0x000000ffffb37224 */ /* 0x000fe200078e000e */
[----:B------:R-:W3:Y:S01]  /*255b0*/  LDL.LU.64 R12, [R1+0x850] ;  /* 0x00085000010c7983 */ /* 0x000ee20000300a00 */
[----:B------:R-:W-:-:S03]  /*255c0*/  IMAD.MOV.U32 R182, RZ, RZ, R15 ;  /* 0x000000ffffb67224 */ /* 0x000fc600078e000f */
[----:B------:R-:W3:Y:S01]  /*255d0*/  LDL.LU.64 R14, [R1+0x858] ;  /* 0x00085800010e7983 */ /* 0x000ee20000300a00 */
[C---:B----4-:R-:W-:Y:S03]  /*255e0*/  HMMA.1688.F32.TF32 R8, R44.reuse, R176, R8 ;  /* 0x000000b02c08723c */ /* 0x050fe60000081008 */
[----:B------:R-:W4:Y:S04]  /*255f0*/  LDL.LU.64 R92, [R1+0x840] ;  /* 0x00084000015c7983 */ /* 0x000f280000300a00 */
[----:B------:R-:W4:Y:S04]  /*25600*/  LDL.LU.64 R94, [R1+0x848] ;  /* 0x00084800015e7983 */ /* 0x000f280000300a00 */
[----:B------:R-:W4:Y:S04]  /*25610*/  LDL.LU.64 R84, [R1+0x830] ;  /* 0x0008300001547983 */ /* 0x000f280000300a00 */
[----:B------:R-:W4:Y:S04]  /*25620*/  LDL.LU.64 R86, [R1+0x838] ;  /* 0x0008380001567983 */ /* 0x000f280000300a00 */
[----:B-1----:R-:W-:Y:S01]  /*25630*/  MOV R183, R8 ;  /* 0x0000000800b77202 */ /* 0x002fe20000000f00 */
[----:B------:R-:W-:Y:S01]  /*25640*/  IMAD.MOV.U32 R170, RZ, RZ, R9 ;  /* 0x000000ffffaa7224 */ /* 0x000fe200078e0009 */
[----:B------:R-:W-:Y:S01]  /*25650*/  MOV R174, R11 ;  /* 0x0000000b00ae7202 */ /* 0x000fe20000000f00 */
[----:B------:R-:W-:Y:S01]  /*25660*/  IMAD.MOV.U32 R171, RZ, RZ, R10 ;  /* 0x000000ffffab7224 */ /* 0x000fe200078e000a */
[----:B------:R-:W4:Y:S04]  /*25670*/  LDL.LU.64 R8, [R1+0x820] ;  /* 0x0008200001087983 */ /* 0x000f280000300a00 */
[----:B------:R-:W4:Y:S04]  /*25680*/  LDL.LU.64 R10, [R1+0x828] ;  /* 0x00082800010a7983 */ /* 0x000f280000300a00 */
[----:B------:R-:W4:Y:S04]  /*25690*/  LDL.LU.64 R80, [R1+0x810] ;  /* 0x0008100001507983 */ /* 0x000f280000300a00 */
[----:B------:R-:W4:Y:S01]  /*256a0*/  LDL.LU.64 R82, [R1+0x818] ;  /* 0x0008180001527983 */ /* 0x000f220000300a00 */
[C---:B------:R-:W-:Y:S03]  /*256b0*/  HMMA.1688.F32.TF32 R52, R44.reuse, R192, R56 ;  /* 0x000000c02c34723c */ /* 0x040fe60000081038 */
[----:B------:R-:W4:Y:S04]  /*256c0*/  LDL.LU.64 R76, [R1+0x800] ;  /* 0x00080000014c7983 */ /* 0x000f280000300a00 */
[----:B------:R-:W4:Y:S04]  /*256d0*/  LDL.LU.64 R78, [R1+0x808] ;  /* 0x00080800014e7983 */ /* 0x000f280000300a00 */
[----:B------:R-:W4:Y:S04]  /*256e0*/  LDL.LU.64 R64, [R1+0x7f0] ;  /* 0x0007f00001407983 */ /* 0x000f280000300a00 */
[----:B------:R-:W4:Y:S04]  /*256f0*/  LDL.LU.64 R66, [R1+0x7f8] ;  /* 0x0007f80001427983 */ /* 0x000f280000300a00 */
[----:B------:R-:W4:Y:S04]  /*25700*/  LDL.LU.64 R60, [R1+0x7e0] ;  /* 0x0007e000013c7983 */ /* 0x000f280000300a00 */
[----:B------:R-:W4:Y:S01]  /*25710*/  LDL.LU.64 R62, [R1+0x7e8] ;  /* 0x0007e800013e7983 */ /* 0x000f220000300a00 */
[----:B--2---:R-:W-:Y:S01]  /*25720*/  HMMA.1688.F32.TF32 R248, R44, R172, R40 ;  /* 0x000000ac2cf8723c */ /* 0x004fe20000081028 */
[----:B------:R-:W-:Y:S01]  /*25730*/  IMAD.MOV.U32 R35, RZ, RZ, R6 ;  /* 0x000000ffff237224 */ /* 0x000fe200078e0006 */
[----:B------:R-:W-:Y:S01]  /*25740*/  MOV R202, R53 ;  /* 0x0000003500ca7202 */ /* 0x000fe20000000f00 */
[----:B------:R-:W-:-:S02]  /*25750*/  IMAD.MOV.U32 R199, RZ, RZ, R52 ;  /* 0x000000ffffc77224 */ /* 0x000fc400078e0034 */
[----:B------:R-:W-:Y:S02]  /*25760*/  IMAD.MOV.U32 R203, RZ, RZ, R54 ;  /* 0x000000ffffcb7224 */ /* 0x000fe400078e0036 */
[----:B------:R-:W-:-:S12]  /*25770*/  IMAD.MOV.U32 R6, RZ, RZ, R55 ;  /* 0x000000ffff067224 */ /* 0x000fd800078e0037 */
[----:B------:R-:W-:Y:S04]  /*25780*/  STL.64 [R1+0x2840], R250 ;  /* 0x002840fa01007387 */ /* 0x000fe80000100a00 */
[----:B------:R-:W-:Y:S04]  /*25790*/  STL.64 [R1+0x2838], R248 ;  /* 0x002838f801007387 */ /* 0x000fe80000100a00 */
[----:B------:R-:W2:Y:S04]  /*257a0*/  LDL.LU.64 R56, [R1+0x7d0] ;  /* 0x0007d00001387983 */ /* 0x000ea80000300a00 */
[----:B------:R-:W2:Y:S04]  /*257b0*/  LDL.LU.64 R58, [R1+0x7d8] ;  /* 0x0007d800013a7983 */ /* 0x000ea80000300a00 */
[----:B------:R-:W2:Y:S04]  /*257c0*/  LDL.LU.64 R52, [R1+0x7c0] ;  /* 0x0007c00001347983 */ /* 0x000ea80000300a00 */
[----:B------:R-:W2:Y:S01]  /*257d0*/  LDL.LU.64 R54, [R1+0x7c8] ;  /* 0x0007c80001367983 */ /* 0x000ea20000300a00 */
[----:B------:R-:W-:-:S15]  /*257e0*/  HMMA.1688.F32.TF32 R40, R44, R168, R16 ;  /* 0x000000a82c28723c */ /* 0x000fde0000081010 */
[----:B------:R-:W-:-:S04]  /*257f0*/  NOP ;  /* 0x0000000000007918 */ /* 0x000fc80000000000 */
[----:B------:R-:W-:Y:S04]  /*25800*/  STL.64 [R1+0x2850], R42 ;  /* 0x0028502a01007387 */ /* 0x000fe80000100a00 */
[----:B------:R1:W-:Y:S04]  /*25810*/  STL.64 [R1+0x2848], R40 ;  /* 0x0028482801007387 */ /* 0x0003e80000100a00 */
[----:B------:R-:W2:Y:S01]  /*25820*/  LDL.LU.64 R16, [R1+0x7b0] ;  /* 0x0007b00001107983 */ /* 0x000ea20000300a00 */
[----:B---3--:R-:W-:Y:S03]  /*25830*/  HMMA.1688.F32.TF32 R44, R44, R164, R12 ;  /* 0x000000a42c2c723c */ /* 0x008fe6000008100c */
[----:B------:R-:W3:Y:S04]  /*25840*/  LDL.LU.64 R18, [R1+0x7b8] ;  /* 0x0007b80001127983 */ /* 0x000ee80000300a00 */
[----:B------:R-:W3:Y:S04]  /*25850*/  LDL.LU.64 R12, [R1+0x7a0] ;  /* 0x0007a000010c7983 */ /* 0x000ee80000300a00 */
[----:B------:R-:W3:Y:S01]  /*25860*/  LDL.LU.64 R14, [R1+0x7a8] ;  /* 0x0007a800010e7983 */ /* 0x000ee20000300a00 */
[C---:B----4-:R-:W-:Y:S08]  /*25870*/  HMMA.1688.F32.TF32 R92, R48.reuse, R200, R92 ;  /* 0x000000c8305c723c */ /* 0x050ff0000008105c */
[C---:B------:R-:W-:Y:S01]  /*25880*/  HMMA.1688.F32.TF32 R84, R48.reuse, R196, R84 ;  /* 0x000000c43054723c */ /* 0x040fe20000081054 */
[----:B------:R-:W-:Y:S04]  /*25890*/  STL [R1+0x2834], R46 ;  /* 0x0028342e01007387 */ /* 0x000fe80000100800 */
[----:B------:R-:W-:Y:S03]  /*258a0*/  STL [R1+0x2830], R47 ;  /* 0x0028302f01007387 */ /* 0x000fe60000100800 */
[C---:B-1----:R-:W-:Y:S03]  /*258b0*/  HMMA.1688.F32.TF32 R40, R48.reuse, R152, R8 ;  /* 0x000000983028723c */ /* 0x042fe60000081008 */
[----:B------:R-:W-:Y:S04]  /*258c0*/  STL.64 [R1+0x150], R92 ;  /* 0x0001505c01007387 */ /* 0x000fe80000100a00 */
[----:B------:R-:W-:Y:S04]  /*258d0*/  STL.64 [R1+0x158], R94 ;  /* 0x0001585e01007387 */ /* 0x000fe80000100a00 */
[----:B------:R-:W4:Y:S04]  /*258e0*/  LDL.LU.64 R8, [R1+0x2f0] ;  /* 0x0002f00001087983 */ /* 0x000f280000300a00 */
[----:B------:R-:W-:Y:S04]  /*258f0*/  STL.64 [R1+0x1a0], R84 ;  /* 0x0001a05401007387 */ /* 0x000fe80000100a00 */
[----:B------:R-:W-:Y:S04]  /*25900*/  STL.64 [R1+0x1a8], R86 ;  /* 0x0001a85601007387 */ /* 0x000fe80000100a00 */
[----:B------:R-:W4:Y:S01]  /*25910*/  LDL.LU.64 R10, [R1+0x2f8] ;  /* 0x0002f800010a7983 */ /* 0x000f220000300a00 */
[C---:B------:R-:W-:Y:S03]  /*25920*/  HMMA.1688.F32.TF32 R80, R48.reuse, R148, R80 ;  /* 0x000000943050723c */ /* 0x040fe60000081050 */
[----:B------:R-:W-:Y:S04]  /*25930*/  STL.64 [R1+0x1e0], R40 ;  /* 0x0001e02801007387 */ /* 0x000fe80000100a00 */
[----:B------:R1:W-:Y:S01]  /*25940*/  STL.64 [R1+0x1e8], R42 ;  /* 0x0001e82a01007387 */ /* 0x0003e20000100a00 */
[C---:B------:R-:W-:Y:S08]  /*25950*/  HMMA.1688.F32.TF32 R76, R48.reuse, R192, R76 ;  /* 0x000000c0304c723c */ /* 0x040ff0000008104c */
[C---:B-1----:R-:W-:Y:S03]  /*25960*/  HMMA.1688.F32.TF32 R40, R48.reuse, R188, R64 ;  /* 0x000000bc3028723c */ /* 0x042fe60000081040 */
[----:B------:R-:W-:Y:S04]  /*25970*/  STL.64 [R1+0x230], R80 ;  /* 0x0002305001007387 */ /* 0x000fe80000100a00 */
[----:B------:R-:W-:Y:S01]  /*25980*/  STL.64 [R1+0x238], R82 ;  /* 0x0002385201007387 */ /* 0x000fe20000100a00 */
[C---:B------:R-:W-:Y:S03]  /*25990*/  HMMA.1688.F32.TF32 R60, R48.reuse, R184, R60 ;  /* 0x000000b8303c723c */ /* 0x040fe6000008103c */
[----:B------:R-:W-:Y:S04]  /*259a0*/  STL.64 [R1+0x250], R76 ;  /* 0x0002504c01007387 */ /* 0x000fe80000100a00 */
[----:B------:R-:W-:Y:S04]  /*259b0*/  STL.64 [R1+0x258], R78 ;  /* 0x0002584e01007387 */ /* 0x000fe80000100a00 */
[----:B------:R-:W-:Y:S04]  /*259c0*/  STL.64 [R1+0x270], R40 ;  /* 0x0002702801007387 */ /* 0x000fe80000100a00 */
[----:B------:R1:W-:Y:S01]  /*259d0*/  STL.64 [R1+0x278], R42 ;  /* 0x0002782a01007387 */ /* 0x0003e20000100a00 */
[C---:B--2---:R-:W-:Y:S08]  /*259e0*/  HMMA.1688.F32.TF32 R56, R48.reuse, R180, R56 ;  /* 0x000000b43038723c */ /* 0x044ff00000081038 */
[C---:B-1----:R-:W-:Y:S01]  /*259f0*/  HMMA.1688.F32.TF32 R40, R48.reuse, R176, R52 ;  /* 0x000000b03028723c */ /* 0x042fe20000081034 */
[----:B------:R1:W-:Y:S04]  /*25a00*/  STL.64 [R1+0x290], R60 ;  /* 0x0002903c01007387 */ /* 0x0003e80000100a00 */
[----:B------:R2:W-:Y:S04]  /*25a10*/  STL.64 [R1+0x298], R62 ;  /* 0x0002983e01007387 */ /* 0x0005e80000100a00 */
[----:B------:R-:W4:Y:S04]  /*25a20*/  LDL.LU.64 R76, [R1+0x790] ;  /* 0x00079000014c7983 */ /* 0x000f280000300a00 */
[----:B------:R1:W-:Y:S04]  /*25a30*/  STL.64 [R1+0x2a0], R56 ;  /* 0x0002a03801007387 */ /* 0x0003e80000100a00 */
[----:B------:R1:W-:Y:S04]  /*25a40*/  STL.64 [R1+0x2a8], R58 ;  /* 0x0002a83a01007387 */ /* 0x0003e80000100a00 */
[----:B------:R-:W4:Y:S04]  /*25a50*/  LDL.LU.64 R78, [R1+0x798] ;  /* 0x00079800014e7983 */ /* 0x000f280000300a00 */
[----:B------:R1:W-:Y:S04]  /*25a60*/  STL.64 [R1+0x2b0], R40 ;  /* 0x0002b02801007387 */ /* 0x0003e80000100a00 */
[----:B------:R1:W-:Y:S04]  /*25a70*/  STL.64 [R1+0x2b8], R42 ;  /* 0x0002b82a01007387 */ /* 0x0003e80000100a00 */
[----:B------:R-:W4:Y:S04]  /*25a80*/  LDL.LU.64 R64, [R1+0x780] ;  /* 0x0007800001407983 */ /* 0x000f280000300a00 */
[----:B------:R-:W4:Y:S01]  /*25a90*/  LDL.LU.64 R66, [R1+0x788] ;  /* 0x0007880001427983 */ /* 0x000f220000300a00 */
[C---:B---3--:R-:W-:Y:S08]  /*25aa0*/  HMMA.1688.F32.TF32 R16, R48.reuse, R172, R16 ;  /* 0x000000ac3010723c */ /* 0x048ff00000081010 */
[C---:B------:R-:W-:Y:S11]  /*25ab0*/  HMMA.1688.F32.TF32 R12, R48.reuse, R168, R12 ;  /* 0x000000a8300c723c */ /* 0x040ff6000008100c */
[----:B------:R3:W-:Y:S04]  /*25ac0*/  STL.64 [R1+0x2d0], R16 ;  /* 0x0002d01001007387 */ /* 0x0007e80000100a00 */
[----:B------:R3:W-:Y:S04]  /*25ad0*/  STL.64 [R1+0x2d8], R18 ;  /* 0x0002d81201007387 */ /* 0x0007e80000100a00 */
[----:B-1----:R-:W4:Y:S04]  /*25ae0*/  LDL.LU.64 R60, [R1+0x770] ;  /* 0x00077000013c7983 */ /* 0x002f280000300a00 */
[----:B--2---:R-:W2:Y:S04]  /*25af0*/  LDL.LU.64 R62, [R1+0x778] ;  /* 0x00077800013e7983 */ /* 0x004ea80000300a00 */
[----:B------:R1:W-:Y:S04]  /*25b00*/  STL.64 [R1+0x300], R12 ;  /* 0x0003000c01007387 */ /* 0x0003e80000100a00 */
[----:B------:R1:W-:Y:S04]  /*25b10*/  STL.64 [R1+0x308], R14 ;  /* 0x0003080e01007387 */ /* 0x0003e80000100a00 */
[----:B------:R-:W2:Y:S04]  /*25b20*/  LDL.LU.64 R56, [R1+0x760] ;  /* 0x0007600001387983 */ /* 0x000ea80000300a00 */
[----:B------:R-:W2:Y:S04]  /*25b30*/  LDL.LU.64 R58, [R1+0x768] ;  /* 0x00076800013a7983 */ /* 0x000ea80000300a00 */
[----:B------:R-:W2:Y:S04]  /*25b40*/  LDL.LU.64 R52, [R1+0x750] ;  /* 0x0007500001347983 */ /* 0x000ea80000300a00 */
[----:B------:R-:W2:Y:S01]  /*25b50*/  LDL.LU.64 R54, [R1+0x758] ;  /* 0x0007580001367983 */ /* 0x000ea20000300a00 */
[----:B----4-:R-:W-:-:S15]  /*25b60*/  HMMA.1688.F32.TF32 R8, R48, R164, R8 ;  /* 0x000000a43008723c */ /* 0x010fde0000081008 */
[----:B------:R-:W-:-:S04]  /*25b70*/  NOP ;  /* 0x0000000000007918 */ /* 0x000fc80000000000 */
[----:B------:R4:W-:Y:S04]  /*25b80*/  STL.64 [R1+0x2f0], R8 ;  /* 0x0002f00801007387 */ /* 0x0009e80000100a00 */
[----:B------:R1:W-:Y:S04]  /*25b90*/  STL.64 [R1+0x2f8], R10 ;  /* 0x0002f80a01007387 */ /* 0x0003e80000100a00 */
[----:B------:R-:W2:Y:S04]  /*25ba0*/  LDL.LU.64 R40, [R1+0x740] ;  /* 0x0007400001287983 */ /* 0x000ea80000300a00 */
[----:B------:R-:W2:Y:S04]  /*25bb0*/  LDL.LU.64 R42, [R1+0x748] ;  /* 0x00074800012a7983 */ /* 0x000ea80000300a00 */
[----:B---3--:R-:W3:Y:S04]  /*25bc0*/  LDL.LU.64 R16, [R1+0x730] ;  /* 0x0007300001107983 */ /* 0x008ee80000300a00 */
[----:B------:R-:W3:Y:S04]  /*25bd0*/  LDL.LU.64 R18, [R1+0x738] ;  /* 0x0007380001127983 */ /* 0x000ee80000300a00 */
[----:B-1----:R-:W3:Y:S04]  /*25be0*/  LDL.LU.64 R12, [R1+0x720] ;  /* 0x00072000010c7983 */ /* 0x002ee80000300a00 */
[----:B------:R-:W3:Y:S04]  /*25bf0*/  LDL.LU.64 R14, [R1+0x728] ;  /* 0x00072800010e7983 */ /* 0x000ee80000300a00 */
[----:B----4-:R-:W4:Y:S04]  /*25c00*/  LDL.LU.64 R8, [R1+0x710] ;  /* 0x0007100001087983 */ /* 0x010f280000300a00 */
[----:B------:R-:W4:Y:S01]  /*25c10*/  LDL.LU.64 R10, [R1+0x718] ;  /* 0x00071800010a7983 */ /* 0x000f220000300a00 */
[C---:B------:R-:W-:Y:S08]  /*25c20*/  HMMA.1688.F32.TF32 R76, R88.reuse, R200, R76 ;  /* 0x000000c8584c723c */ /* 0x040ff0000008104c */
[----:B------:R-:W-:Y:S11]  /*25c30*/  HMMA.1688.F32.TF32 R48, R88, R196, R64 ;  /* 0x000000c45830723c */ /* 0x000ff60000081040 */
[----:B------:R-:W-:Y:S01]  /*25c40*/  MOV R94, R78 ;  /* 0x0000004e005e7202 */ /* 0x000fe20000000f00 */
[----:B------:R-:W-:-:S02]  /*25c50*/  IMAD.MOV.U32 R95, RZ, RZ, R79 ;  /* 0x000000ffff5f7224 */ /* 0x000fc400078e004f */
[----:B------:R-:W-:-:S05]  /*25c60*/  IMAD.MOV.U32 R92, RZ, RZ, R76 ;  /* 0x000000ffff5c7224 */ /* 0x000fca00078e004c */
[----:B------:R-:W-:Y:S01]  /*25c70*/  IMAD.MOV.U32 R46, RZ, RZ, R48 ;  /* 0x000000ffff2e7224 */ /* 0x000fe200078e0030 */
[----:B------:R-:W-:Y:S01]  /*25c80*/  MOV R47, R49 ;  /* 0x00000031002f7202 */ /* 0x000fe20000000f00 */
[----:B------:R-:W-:Y:S02]  /*25c90*/  IMAD.MOV.U32 R166, RZ, RZ, R50 ;  /* 0x000000ffffa67224 */ /* 0x000fe400078e0032 */
[----:B------:R-:W-:Y:S02]  /*25ca0*/  IMAD.MOV.U32 R167, RZ, RZ, R51 ;  /* 0x000000ffffa77224 */ /* 0x000fe400078e0033 */
[----:B------:R-:W-:Y:S01]  /*25cb0*/  IMAD.MOV.U32 R93, RZ, RZ, R77 ;  /* 0x000000ffff5d7224 */ /* 0x000fe200078e004d */
[----:B------:R-:W-:Y:S04]  /*25cc0*/  STL.64 [R1+0x2860], R94 ;  /* 0x0028605e01007387 */ /* 0x000fe80000100a00 */
[----:B------:R-:W-:Y:S04]  /*25cd0*/  STL.64 [R1+0x2858], R92 ;  /* 0x0028585c01007387 */ /* 0x000fe80000100a00 */
[----:B------:R-:W-:Y:S04]  /*25ce0*/  STL.64 [R1+0x2870], R46 ;  /* 0x0028702e01007387 */ /* 0x000fe80000100a00 */
[----:B------:R-:W-:Y:S01]  /*25cf0*/  STL.64 [R1+0x2868], R44 ;  /* 0x0028682c01007387 */ /* 0x000fe20000100a00 */
[C---:B--2---:R-:W-:Y:S08]  /*25d00*/  HMMA.1688.F32.TF32 R48, R88.reuse, R152, R60 ;  /* 0x000000985830723c */ /* 0x044ff0000008103c */
[C---:B------:R-:W-:Y:S08]  /*25d10*/  HMMA.1688.F32.TF32 R136, R88.reuse, R148, R56 ;  /* 0x000000945888723c */ /* 0x040ff00000081038 */
[C---:B------:R-:W-:Y:S03]  /*25d20*/  HMMA.1688.F32.TF32 R52, R88.reuse, R192, R52 ;  /* 0x000000c05834723c */ /* 0x040fe60000081034 */
[----:B------:R-:W-:Y:S04]  /*25d30*/  STL.64 [R1+0x2880], R50 ;  /* 0x0028803201007387 */ /* 0x000fe80000100a00 */
[----:B------:R-:W-:Y:S04]  /*25d40*/  STL.64 [R1+0x2878], R48 ;  /* 0x0028783001007387 */ /* 0x000fe80000100a00 */
[----:B------:R-:W-:Y:S04]  /*25d50*/  STL.64 [R1+0x2890], R138 ;  /* 0x0028908a01007387 */ /* 0x000fe80000100a00 */
[----:B------:R1:W-:Y:S04]  /*25d60*/  STL.64 [R1+0x2888], R136 ;  /* 0x0028888801007387 */ /* 0x0003e80000100a00 */
[----:B------:R-:W-:Y:S04]  /*25d70*/  STL.64 [R1+0x28a0], R54 ;  /* 0x0028a03601007387 */ /* 0x000fe80000100a00 */
[----:B------:R2:W-:Y:S04]  /*25d80*/  STL.64 [R1+0x2898], R52 ;  /* 0x0028983401007387 */ /* 0x0005e80000100a00 */
        /* <DEDUP_REMOVED lines=10> */
[----:B-1----:R-:W4:Y:S04]  /*25e30*/  LDL.LU.64 R136, [R1+0x6b0] ;  /* 0x0006b00001887983 */ /* 0x002f280000300a00 */
        /* <DEDUP_REMOVED lines=9> */
[----:B--2---:R-:W2:Y:S04]  /*25ed0*/  LDL.LU.64 R52, [R1+0x660] ;  /* 0x0006600001347983 */ /* 0x004ea80000300a00 */
[----:B------:R-:W2:Y:S01]  /*25ee0*/  LDL.LU.64 R54, [R1+0x668] ;  /* 0x0006680001367983 */ /* 0x000ea20000300a00 */
[C---:B------:R-:W-:Y:S03]  /*25ef0*/  HMMA.1688.F32.TF32 R56, R88.reuse, R188, R40 ;  /* 0x000000bc5838723c */ /* 0x040fe60000081028 */
[----:B------:R-:W2:Y:S04]  /*25f00*/  LDL.LU.64 R48, [R1+0x640] ;  /* 0x0006400001307983 */ /* 0x000ea80000300a00 */
[----:B------:R-:W2:Y:S01]  /*25f10*/  LDL.LU.64 R50, [R1+0x648] ;  /* 0x0006480001327983 */ /* 0x000ea20000300a00 */
[C---:B---3--:R-:W-:Y:S03]  /*25f20*/  HMMA.1688.F32.TF32 R60, R88.reuse, R184, R16 ;  /* 0x000000b8583c723c */ /* 0x048fe60000081010 */
[----:B------:R-:W3:Y:S04]  /*25f30*/  LDL.LU.64 R44, [R1+0x630] ;  /* 0x00063000012c7983 */ /* 0x000ee80000300a00 */
[----:B------:R-:W3:Y:S04]  /*25f40*/  LDL.LU.64 R46, [R1+0x638] ;  /* 0x00063800012e7983 */ /* 0x000ee80000300a00 */
[----:B------:R-:W3:Y:S04]  /*25f50*/  LDL.LU.64 R40, [R1+0x620] ;  /* 0x0006200001287983 */ /* 0x000ee80000300a00 */
[----:B------:R-:W3:Y:S04]  /*25f60*/  LDL.LU.64 R42, [R1+0x628] ;  /* 0x00062800012a7983 */ /* 0x000ee80000300a00 */
[----:B------:R-:W3:Y:S04]  /*25f70*/  LDL.LU.64 R16, [R1+0x610] ;  /* 0x0006100001107983 */ /* 0x000ee80000300a00 */
[----:B------:R-:W3:Y:S01]  /*25f80*/  LDL.LU.64 R18, [R1+0x618] ;  /* 0x0006180001127983 */ /* 0x000ee20000300a00 */
[C---:B------:R-:W-:Y:S03]  /*25f90*/  HMMA.1688.F32.TF32 R64, R88.reuse, R180, R12 ;  /* 0x000000b45840723c */ /* 0x040fe6000008100c */
[----:B------:R-:W3:Y:S04]  /*25fa0*/  LDL.LU.64 R12, [R1+0x600] ;  /* 0x00060000010c7983 */ /* 0x000ee80000300a00 */
[----:B------:R-:W3:Y:S01]  /*25fb0*/  LDL.LU.64 R14, [R1+0x608] ;  /* 0x00060800010e7983 */ /* 0x000ee20000300a00 */
[----:B----4-:R-:W-:Y:S03]  /*25fc0*/  HMMA.1688.F32.TF32 R76, R88, R176, R8 ;  /* 0x000000b0584c723c */ /* 0x010fe60000081008 */
[----:B------:R-:W4:Y:S04]  /*25fd0*/  LDL.LU.64 R8, [R1+0x5f0] ;  /* 0x0005f00001087983 */ /* 0x000f280000300a00 */
[----:B------:R-:W4:Y:S01]  /*25fe0*/  LDL.LU.64 R10, [R1+0x5f8] ;  /* 0x0005f800010a7983 */ /* 0x000f220000300a00 */
[C---:B------:R-:W-:Y:S08]  /*25ff0*/  HMMA.1688.F32.TF32 R156, R96.reuse, R200, R156 ;  /* 0x000000c8609c723c */ /* 0x040ff0000008109c */
[C---:B------:R-:W-:Y:S08]  /*26000*/  HMMA.1688.F32.TF32 R140, R96.reuse, R196, R140 ;  /* 0x000000c4608c723c */ /* 0x040ff0000008108c */
[C---:B------:R-:W-:Y:S08]  /*26010*/  HMMA.1688.F32.TF32 R136, R96.reuse, R152, R136 ;  /* 0x000000986088723c */ /* 0x040ff00000081088 */
[C---:B------:R-:W-:Y:S08]  /*26020*/  HMMA.1688.F32.TF32 R132, R96.reuse, R148, R132 ;  /* 0x000000946084723c */ /* 0x040ff00000081084 */
[C---:B------:R-:W-:Y:S08]  /*26030*/  HMMA.1688.F32.TF32 R128, R96.reuse, R192, R128 ;  /* 0x000000c06080723c */ /* 0x040ff00000081080 */
[C---:B------:R-:W-:Y:S01]  /*26040*/  HMMA.1688.F32.TF32 R100, R96.reuse, R188, R100 ;  /* 0x000000bc6064723c */ /* 0x040fe20000081064 */
[----:B------:R-:W-:Y:S07]  /*26050*/  STL.64 [R1+0x380], R156 ;  /* 0x0003809c01007387 */ /* 0x000fee0000100a00 */
[C---:B------:R-:W-:Y:S01]  /*26060*/  HMMA.1688.F32.TF32 R92, R96.reuse, R184, R92 ;  /* 0x000000b8605c723c */ /* 0x040fe2000008105c */
[----:B------:R-:W-:Y:S07]  /*26070*/  STL.64 [R1+0x388], R158 ;  /* 0x0003889e01007387 */ /* 0x000fee0000100a00 */
[C---:B--2---:R-:W-:Y:S01]  /*26080*/  HMMA.1688.F32.TF32 R52, R96.reuse, R180, R52 ;  /* 0x000000b46034723c */ /* 0x044fe20000081034 */
[----:B------:R-:W-:Y:S07]  /*26090*/  STL.64 [R1+0x3c0], R140 ;  /* 0x0003c08c01007387 */ /* 0x000fee0000100a00 */
[C---:B------:R-:W-:Y:S01]  /*260a0*/  HMMA.1688.F32.TF32 R48, R96.reuse, R176, R48 ;  /* 0x000000b06030723c */ /* 0x040fe20000081030 */
[----:B------:R-:W-:Y:S07]  /*260b0*/  STL.64 [R1+0x3c8], R142 ;  /* 0x0003c88e01007387 */ /* 0x000fee0000100a00 */
[C---:B---3--:R-:W-:Y:S01]  /*260c0*/  HMMA.1688.F32.TF32 R44, R96.reuse, R172, R44 ;  /* 0x000000ac602c723c */ /* 0x048fe2000008102c */
[----:B------:R-:W-:Y:S07]  /*260d0*/  STL.64 [R1+0x3d0], R136 ;  /* 0x0003d08801007387 */ /* 0x000fee0000100a00 */
[C---:B------:R-:W-:Y:S01]  /*260e0*/  HMMA.1688.F32.TF32 R40, R96.reuse, R168, R40 ;  /* 0x000000a86028723c */ /* 0x040fe20000081028 */
[----:B------:R-:W-:Y:S04]  /*260f0*/  STL.64 [R1+0x3d8], R138 ;  /* 0x0003d88a01007387 */ /* 0x000fe80000100a00 */
[----:B------:R-:W-:Y:S03]  /*26100*/  STL.64 [R1+0x3e0], R132 ;  /* 0x0003e08401007387 */ /* 0x000fe60000100a00 */
[----:B------:R-:W-:Y:S01]  /*26110*/  HMMA.1688.F32.TF32 R16, R96, R164, R16 ;  /* 0x000000a46010723c */ /* 0x000fe20000081010 */
        /* <DEDUP_REMOVED lines=14> */
[----:B------:R2:W-:Y:S04]  /*26200*/  STL.64 [R1+0x478], R42 ;  /* 0x0004782a01007387 */ /* 0x0005e80000100a00 */
[----:B------:R3:W-:Y:S04]  /*26210*/  STL.64 [R1+0x460], R16 ;  /* 0x0004601001007387 */ /* 0x0007e80000100a00 */
[----:B------:R3:W-:Y:S04]  /*26220*/  STL.64 [R1+0x468], R18 ;  /* 0x0004681201007387 */ /* 0x0007e80000100a00 */
[----:B-1----:R-:W4:Y:S04]  /*26230*/  LDL.LU.64 R40, [R1+0x5e0] ;  /* 0x0005e00001287983 */ /* 0x002f280000300a00 */
[----:B--2---:R-:W2:Y:S04]  /*26240*/  LDL.LU.64 R42, [R1+0x5e8] ;  /* 0x0005e800012a7983 */ /* 0x004ea80000300a00 */
[----:B------:R-:W2:Y:S04]  /*26250*/  LDL.LU.64 R132, [R1+0x560] ;  /* 0x0005600001847983 */ /* 0x000ea80000300a00 */
[----:B------:R-:W2:Y:S01]  /*26260*/  LDL.LU.64 R134, [R1+0x568] ;  /* 0x0005680001867983 */ /* 0x000ea20000300a00 */
[C---:B------:R-:W-:Y:S03]  /*26270*/  HMMA.1688.F32.TF32 R96, R144.reuse, R200, R12 ;  /* 0x000000c89060723c */ /* 0x040fe6000008100c */
[----:B------:R-:W2:Y:S04]  /*26280*/  LDL.LU.64 R140, [R1+0x550] ;  /* 0x00055000018c7983 */ /* 0x000ea80000300a00 */
[----:B------:R-:W2:Y:S04]  /*26290*/  LDL.LU.64 R142, [R1+0x558] ;  /* 0x00055800018e7983 */ /* 0x000ea80000300a00 */
[----:B---3--:R-:W3:Y:S04]  /*262a0*/  LDL.LU.64 R16, [R1+0x540] ;  /* 0x0005400001107983 */ /* 0x008ee80000300a00 */
[----:B------:R-:W3:Y:S01]  /*262b0*/  LDL.LU.64 R18, [R1+0x548] ;  /* 0x0005480001127983 */ /* 0x000ee20000300a00 */
[----:B----4-:R-:W-:Y:S03]  /*262c0*/  HMMA.1688.F32.TF32 R100, R144, R196, R8 ;  /* 0x000000c49064723c */ /* 0x010fe60000081008 */
[----:B------:R-:W4:Y:S04]  /*262d0*/  LDL.LU.64 R12, [R1+0x4a0] ;  /* 0x0004a000010c7983 */ /* 0x000f280000300a00 */
[----:B------:R-:W4:Y:S04]  /*262e0*/  LDL.LU.64 R14, [R1+0x4a8] ;  /* 0x0004a800010e7983 */ /* 0x000f280000300a00 */
        /* <DEDUP_REMOVED lines=9> */
[C---:B------:R-:W-:Y:S08]  /*26380*/  HMMA.1688.F32.TF32 R84, R88.reuse, R168, R84 ;  /* 0x000000a85854723c */ /* 0x040ff00000081054 */
[----:B------:R-:W-:Y:S01]  /*26390*/  HMMA.1688.F32.TF32 R88, R88, R164, R232 ;  /* 0x000000a45858723c */ /* 0x000fe200000810e8 */
        /* <DEDUP_REMOVED lines=12> */
[C---:B--2---:R-:W-:Y:S03]  /*26460*/  HMMA.1688.F32.TF32 R128, R144.reuse, R176, R40 ;  /* 0x000000b09080723c */ /* 0x044fe60000081028 */
[----:B------:R-:W2:Y:S04]  /*26470*/  LDL.LU.64 R40, [R1+0x310] ;  /* 0x0003100001287983 */ /* 0x000ea80000300a00 */
[----:B------:R-:W2:Y:S01]  /*26480*/  LDL.LU.64 R42, [R1+0x318] ;  /* 0x00031800012a7983 */ /* 0x000ea20000300a00 */
[C---:B------:R-:W-:Y:S08]  /*26490*/  HMMA.1688.F32.TF32 R104, R144.reuse, R152, R104 ;  /* 0x000000989068723c */ /* 0x040ff00000081068 */
[----:B------:R-:W-:Y:S08]  /*264a0*/  HMMA.1688.F32.TF32 R108, R144, R148, R108 ;  /* 0x00000094906c723c */ /* 0x000ff0000008106c */
[C---:B----4-:R-:W-:Y:S08]  /*264b0*/  HMMA.1688.F32.TF32 R12, R208.reuse, R200, R12 ;  /* 0x000000c8d00c723c */ /* 0x050ff0000008100c */
[C---:B---3--:R-:W-:Y:S08]  /*264c0*/  HMMA.1688.F32.TF32 R8, R208.reuse, R196, R8 ;  /* 0x000000c4d008723c */ /* 0x048ff00000081008 */
[C---:B------:R-:W-:Y:S08]  /*264d0*/  HMMA.1688.F32.TF32 R156, R208.reuse, R152, R156 ;  /* 0x00000098d09c723c */ /* 0x040ff0000008109c */
[----:B------:R-:W-:Y:S08]  /*264e0*/  HMMA.1688.F32.TF32 R248, R208, R148, R248 ;  /* 0x00000094d0f8723c */ /* 0x000ff000000810f8 */
[C---:B------:R-:W-:Y:S08]  /*264f0*/  HMMA.1688.F32.TF32 R112, R144.reuse, R192, R112 ;  /* 0x000000c09070723c */ /* 0x040ff00000081070 */
[C---:B------:R-:W-:Y:S08]  /*26500*/  HMMA.1688.F32.TF32 R116, R144.reuse, R188, R116 ;  /* 0x000000bc9074723c */ /* 0x040ff00000081074 */
[C---:B------:R-:W-:Y:S08]  /*26510*/  HMMA.1688.F32.TF32 R120, R144.reuse, R184, R120 ;  /* 0x000000b89078723c */ /* 0x040ff00000081078 */
[C---:B------:R-:W-:Y:S08]  /*26520*/  HMMA.1688.F32.TF32 R124, R144.reuse, R180, R124 ;  /* 0x000000b4907c723c */ /* 0x040ff0000008107c */
[C---:B------:R-:W-:Y:S08]  /*26530*/  HMMA.1688.F32.TF32 R132, R144.reuse, R172, R132 ;  /* 0x000000ac9084723c */ /* 0x040ff00000081084 */
[C---:B------:R-:W-:Y:S08]  /*26540*/  HMMA.1688.F32.TF32 R140, R144.reuse, R168, R140 ;  /* 0x000000a8908c723c */ /* 0x040ff0000008108c */
[----:B------:R-:W-:Y:S01]  /*26550*/  HMMA.1688.F32.TF32 R144, R144, R164, R16 ;  /* 0x000000a49090723c */ /* 0x000fe20000081010 */
[----:B------:R-:W3:Y:S04]  /*26560*/  LDL.LU.64 R18, [R1+0x2960] ;  /* 0x0029600001127983 */ /* 0x000ee80000300a00 */
[----:B------:R-:W3:Y:S04]  /*26570*/  LDL.LU.64 R16, [R1+0x2958] ;  /* 0x0029580001107983 */ /* 0x000ee80000300a00 */
[----:B------:R-:W-:Y:S04]  /*26580*/  STL.64 [R1+0x4a0], R12 ;  /* 0x0004a00c01007387 */ /* 0x000fe80000100a00 */
[----:B------:R1:W-:Y:S04]  /*26590*/  STL.64 [R1+0x4a8], R14 ;  /* 0x0004a80e01007387 */ /* 0x0003e80000100a00 */
[----:B-1----:R-:W4:Y:S04]  /*265a0*/  LDL.LU.64 R14, [R1+0x2950] ;  /* 0x00295000010e7983 */ /* 0x002f280000300a00 */
[----:B------:R-:W4:Y:S04]  /*265b0*/  LDL.LU.64 R12, [R1+0x2948] ;  /* 0x00294800010c7983 */ /* 0x000f280000300a00 */
[----:B------:R-:W-:Y:S04]  /*265c0*/  STL.64 [R1+0x4b0], R8 ;  /* 0x0004b00801007387 */ /* 0x000fe80000100a00 */
[----:B------:R1:W-:Y:S04]  /*265d0*/  STL.64 [R1+0x4b8], R10 ;  /* 0x0004b80a01007387 */ /* 0x0003e80000100a00 */
[----:B-1----:R-:W3:Y:S04]  /*265e0*/  LDL.LU.64 R10, [R1+0x2940] ;  /* 0x00294000010a7983 */ /* 0x002ee80000300a00 */
[----:B------:R-:W3:Y:S04]  /*265f0*/  LDL.LU.64 R8, [R1+0x2938] ;  /* 0x0029380001087983 */ /* 0x000ee80000300a00 */
[----:B------:R-:W-:Y:S04]  /*26600*/  STL.64 [R1+0x4c0], R156 ;  /* 0x0004c09c01007387 */ /* 0x000fe80000100a00 */
[----:B------:R1:W-:Y:S04]  /*26610*/  STL.64 [R1+0x4c8], R158 ;  /* 0x0004c89e01007387 */ /* 0x0003e80000100a00 */
[----:B-1----:R-:W3:Y:S04]  /*26620*/  LDL.LU.64 R158, [R1+0x2930] ;  /* 0x00293000019e7983 */ /* 0x002ee80000300a00 */
[----:B------:R-:W3:Y:S04]  /*26630*/  LDL.LU.64 R156, [R1+0x2928] ;  /* 0x00292800019c7983 */ /* 0x000ee80000300a00 */
[----:B------:R-:W-:Y:S04]  /*26640*/  STL.64 [R1+0x4d0], R248 ;  /* 0x0004d0f801007387 */ /* 0x000fe80000100a00 */
[----:B------:R1:W-:Y:S02]  /*26650*/  STL.64 [R1+0x4d8], R250 ;  /* 0x0004d8fa01007387 */ /* 0x0003e40000100a00 */
[C---:B-1----:R-:W-:Y:S08]  /*26660*/  HMMA.1688.F32.TF32 R248, R208.reuse, R192, R236 ;  /* 0x000000c0d0f8723c */ /* 0x042ff000000810ec */
[C---:B------:R-:W-:Y:S08]  /*26670*/  HMMA.1688.F32.TF32 R236, R208.reuse, R188, R232 ;  /* 0x000000bcd0ec723c */ /* 0x040ff000000810e8 */
[C---:B------:R-:W-:Y:S08]  /*26680*/  HMMA.1688.F32.TF32 R232, R208.reuse, R184, R136 ;  /* 0x000000b8d0e8723c */ /* 0x040ff00000081088 */
[C---:B------:R-:W-:Y:S08]  /*26690*/  HMMA.1688.F32.TF32 R136, R208.reuse, R180, R92 ;  /* 0x000000b4d088723c */ /* 0x040ff0000008105c */
[C---:B------:R-:W-:Y:S08]  /*266a0*/  HMMA.1688.F32.TF32 R92, R208.reuse, R176, R52 ;  /* 0x000000b0d05c723c */ /* 0x040ff00000081034 */
[C---:B------:R-:W-:Y:S01]  /*266b0*/  HMMA.1688.F32.TF32 R52, R208.reuse, R172, R48 ;  /* 0x000000acd034723c */ /* 0x040fe20000081030 */
[----:B------:R-:W-:Y:S07]  /*266c0*/  STL.64 [R1+0x4e0], R248 ;  /* 0x0004e0f801007387 */ /* 0x000fee0000100a00 */
[C---:B------:R-:W-:Y:S01]  /*266d0*/  HMMA.1688.F32.TF32 R44, R208.reuse, R168, R44 ;  /* 0x000000a8d02c723c */ /* 0x040fe2000008102c */
        /* <DEDUP_REMOVED lines=9> */
[----:B------:R-:W3:Y:S01]  /*26770*/  LDL.LU.64 R48, [R1+0x1b0] ;  /* 0x0001b00001307983 */ /* 0x000ee20000300a00 */
[----:B--2---:R-:W-:Y:S03]  /*26780*/  HMMA.1688.F32.TF32 R40, R208, R164, R40 ;  /* 0x000000a4d028723c */ /* 0x004fe60000081028 */
[----:B------:R-:W-:Y:S04]  /*26790*/  STL.64 [R1+0x540], R52 ;  /* 0x0005403401007387 */ /* 0x000fe80000100a00 */
[----:B------:R-:W-:Y:S04]  /*267a0*/  STL.64 [R1+0x548], R54 ;  /* 0x0005483601007387 */ /* 0x000fe80000100a00 */
[----:B------:R-:W3:Y:S04]  /*267b0*/  LDL.LU.64 R50, [R1+0x1b8] ;  /* 0x0001b80001327983 */ /* 0x000ee80000300a00 */
[----:B------:R2:W-:Y:S04]  /*267c0*/  STL.64 [R1+0x530], R44 ;  /* 0x0005302c01007387 */ /* 0x0005e80000100a00 */
[----:B------:R2:W-:Y:S04]  /*267d0*/  STL.64 [R1+0x538], R46 ;  /* 0x0005382e01007387 */ /* 0x0005e80000100a00 */
[----:B-1----:R-:W4:Y:S04]  /*267e0*/  LDL.LU.64 R136, [R1+0x1c0] ;  /* 0x0001c00001887983 */ /* 0x002f280000300a00 */
[----:B------:R-:W4:Y:S04]  /*267f0*/  LDL.LU.64 R138, [R1+0x1c8] ;  /* 0x0001c800018a7983 */ /* 0x000f280000300a00 */
[----:B------:R1:W-:Y:S04]  /*26800*/  STL.64 [R1+0x3b0], R40 ;  /* 0x0003b02801007387 */ /* 0x0003e80000100a00 */
[----:B------:R1:W-:Y:S04]  /*26810*/  STL.64 [R1+0x3b8], R42 ;  /* 0x0003b82a01007387 */ /* 0x0003e80000100a00 */
[----:B------:R-:W4:Y:S04]  /*26820*/  LDL.LU.64 R92, [R1+0x210] ;  /* 0x00021000015c7983 */ /* 0x000f280000300a00 */
[----:B------:R-:W4:Y:S04]  /*26830*/  LDL.LU.64 R94, [R1+0x218] ;  /* 0x00021800015e7983 */ /* 0x000f280000300a00 */
[----:B--2---:R-:W2:Y:S04]  /*26840*/  LDL.LU.64 R44, [R1+0x1f0] ;  /* 0x0001f000012c7983 */ /* 0x004ea80000300a00 */
[----:B------:R-:W2:Y:S04]  /*26850*/  LDL.LU.64 R46, [R1+0x1f8] ;  /* 0x0001f800012e7983 */ /* 0x000ea80000300a00 */
[----:B-1----:R-:W2:Y:S04]  /*26860*/  LDL.LU.64 R40, [R1+0x190] ;  /* 0x0001900001287983 */ /* 0x002ea80000300a00 */
[----:B------:R-:W2:Y:S01]  /*26870*/  LDL.LU.64 R42, [R1+0x198] ;  /* 0x00019800012a7983 */ /* 0x000ea20000300a00 */
[C---:B------:R-:W-:Y:S03]  /*26880*/  HMMA.1688.F32.TF32 R208, R204.reuse, R152, R212 ;  /* 0x00000098ccd0723c */ /* 0x040fe600000810d4 */
[----:B------:R-:W2:Y:S04]  /*26890*/  LDL.LU.64 R52, [R1+0x170] ;  /* 0x0001700001347983 */ /* 0x000ea80000300a00 */
[----:B------:R-:W2:Y:S01]  /*268a0*/  LDL.LU.64 R54, [R1+0x178] ;  /* 0x0001780001367983 */ /* 0x000ea20000300a00 */
[C---:B------:R-:W-:Y:S08]  /*268b0*/  HMMA.1688.F32.TF32 R212, R204.reuse, R148, R216 ;  /* 0x00000094ccd4723c */ /* 0x040ff000000810d8 */
[C---:B------:R-:W-:Y:S08]  /*268c0*/  HMMA.1688.F32.TF32 R216, R204.reuse, R192, R220 ;  /* 0x000000c0ccd8723c */ /* 0x040ff000000810dc */
[C---:B------:R-:W-:Y:S08]  /*268d0*/  HMMA.1688.F32.TF32 R220, R204.reuse, R188, R224 ;  /* 0x000000bcccdc723c */ /* 0x040ff000000810e0 */
[C---:B------:R-:W-:Y:S08]  /*268e0*/  HMMA.1688.F32.TF32 R224, R204.reuse, R184, R228 ;  /* 0x000000b8cce0723c */ /* 0x040ff000000810e4 */
[C---:B------:R-:W-:Y:S08]  /*268f0*/  HMMA.1688.F32.TF32 R228, R204.reuse, R180, R240 ;  /* 0x000000b4cce4723c */ /* 0x040ff000000810f0 */
[C---:B------:R-:W-:Y:S08]  /*26900*/  HMMA.1688.F32.TF32 R68, R204.reuse, R200, R68 ;  /* 0x000000c8cc44723c */ /* 0x040ff00000081044 */
[C---:B------:R-:W-:Y:S08]  /*26910*/  HMMA.1688.F32.TF32 R72, R204.reuse, R196, R72 ;  /* 0x000000c4cc48723c */ /* 0x040ff00000081048 */
[C---:B---3--:R-:W-:Y:S01]  /*26920*/  HMMA.1688.F32.TF32 R232, R204.reuse, R176, R48 ;  /* 0x000000b0cce8723c */ /* 0x048fe20000081030 */
[----:B------:R-:W3:Y:S04]  /*26930*/  LDL.LU.64 R48, [R1+0x140] ;  /* 0x0001400001307983 */ /* 0x000ee80000300a00 */
[----:B------:R-:W3:Y:S03]  /*26940*/  LDL.LU.64 R50, [R1+0x148] ;  /* 0x0001480001327983 */ /* 0x000ee60000300a00 */
[C---:B----4-:R-:W-:Y:S08]  /*26950*/  HMMA.1688.F32.TF32 R236, R204.reuse, R172, R136 ;  /* 0x000000acccec723c */ /* 0x050ff00000081088 */
[----:B------:R-:W-:Y:S08]  /*26960*/  HMMA.1688.F32.TF32 R240, R204, R168, R92 ;  /* 0x000000a8ccf0723c */ /* 0x000ff0000008105c */
[----:B--2---:R-:W-:Y:S08]  /*26970*/  HMMA.1688.F32.TF32 R40, R160, R200, R40 ;  /* 0x000000c8a028723c */ /* 0x004ff00000081028 */
[----:B------:R-:W-:Y:S01]  /*26980*/  HMMA.1688.F32.TF32 R204, R204, R164, R44 ;  /* 0x000000a4cccc723c */ /* 0x000fe2000008102c */
[----:B------:R-:W2:Y:S04]  /*26990*/  LDL.LU.64 R44, [R1+0x100] ;  /* 0x00010000012c7983 */ /* 0x000ea80000300a00 */
[----:B------:R-:W2:Y:S06]  /*269a0*/  LDL.LU.64 R46, [R1+0x108] ;  /* 0x00010800012e7983 */ /* 0x000eac0000300a00 */
[----:B------:R-:W-:Y:S04]  /*269b0*/  STL.64 [R1+0x360], R40 ;  /* 0x0003602801007387 */ /* 0x000fe80000100a00 */
[----:B------:R1:W-:Y:S02]  /*269c0*/  STL.64 [R1+0x368], R42 ;  /* 0x0003682a01007387 */ /* 0x0003e40000100a00 */
[C---:B-1----:R-:W-:Y:S08]  /*269d0*/  HMMA.1688.F32.TF32 R40, R160.reuse, R196, R244 ;  /* 0x000000c4a028723c */ /* 0x042ff000000810f4 */
[----:B------:R-:W-:Y:S01]  /*269e0*/  HMMA.1688.F32.TF32 R52, R160, R152, R52 ;  /* 0x00000098a034723c */ /* 0x000fe20000081034 */
[----:B------:R-:W-:Y:S01]  /*269f0*/  MOV R31, R4 ;  /* 0x00000004001f7202 */ /* 0x000fe20000000f00 */
[----:B------:R-:W-:-:S06]  /*26a00*/  IMAD.MOV.U32 R34, RZ, RZ, R5 ;  /* 0x000000ffff227224 */ /* 0x000fcc00078e0005 */
[C---:B------:R-:W-:Y:S08]  /*26a10*/  HMMA.1688.F32.TF32 R24, R160.reuse, R184, R24 ;  /* 0x000000b8a018723c */ /* 0x040ff00000081018 */
[----:B------:R-:W-:Y:S01]  /*26a20*/  HMMA.1688.F32.TF32 R20, R160, R180, R20 ;  /* 0x000000b4a014723c */ /* 0x000fe20000081014 */
[----:B------:R1:W-:Y:S01]  /*26a30*/  STL.64 [R1+0x350], R40 ;  /* 0x0003502801007387 */ /* 0x0003e20000100a00 */
[----:B------:R-:W-:-:S03]  /*26a40*/  MOV R252, R43 ;  /* 0x0000002b00fc7202 */ /* 0x000fc60000000f00 */
[----:B------:R4:W-:Y:S03]  /*26a50*/  STL [R1+0x358], R42 ;  /* 0x0003582a01007387 */ /* 0x0009e60000100800 */
[C---:B------:R-:W-:Y:S08]  /*26a60*/  HMMA.1688.F32.TF32 R16, R160.reuse, R176, R16 ;  /* 0x000000b0a010723c */ /* 0x040ff00000081010 */
[C---:B------:R-:W-:Y:S01]  /*26a70*/  HMMA.1688.F32.TF32 R12, R160.reuse, R172, R12 ;  /* 0x000000aca00c723c */ /* 0x040fe2000008100c */
[----:B-1----:R-:W2:Y:S04]  /*26a80*/  LDL.LU.64 R40, [R1+0xc0] ;  /* 0x0000c00001287983 */ /* 0x002ea80000300a00 */
[----:B----4-:R-:W4:Y:S04]  /*26a90*/  LDL.LU.64 R42, [R1+0xc8] ;  /* 0x0000c800012a7983 */ /* 0x010f280000300a00 */
[----:B------:R1:W-:Y:S04]  /*26aa0*/  STL [R1+0x27c4], R252 ;  /* 0x0027c4fc01007387 */ /* 0x0003e80000100800 */
[----:B------:R-:W-:Y:S04]  /*26ab0*/  STL.64 [R1+0x340], R52 ;  /* 0x0003403401007387 */ /* 0x000fe80000100a00 */
[----:B------:R-:W-:Y:S01]  /*26ac0*/  STL.64 [R1+0x348], R54 ;  /* 0x0003483601007387 */ /* 0x000fe20000100a00 */
[----:B------:R-:W-:Y:S01]  /*26ad0*/  MOV R32, R19 ;  /* 0x0000001300207202 */ /* 0x000fe20000000f00 */
[----:B------:R-:W-:Y:S01]  /*26ae0*/  IMAD.MOV.U32 R33, RZ, RZ, R18 ;  /* 0x000000ffff217224 */ /* 0x000fe200078e0012 */
[----:B------:R-:W-:Y:S01]  /*26af0*/  MOV R37, R16 ;  /* 0x0000001000257202 */ /* 0x000fe20000000f00 */
[----:B------:R-:W-:Y:S01]  /*26b00*/  IMAD.MOV.U32 R36, RZ, RZ, R17 ;  /* 0x000000ffff247224 */ /* 0x000fe200078e0011 */
[----:B------:R-:W-:Y:S01]  /*26b10*/  MOV R16, R183 ;  /* 0x000000b700107202 */ /* 0x000fe20000000f00 */
[C---:B---3--:R-:W-:Y:S08]  /*26b20*/  HMMA.1688.F32.TF32 R48, R160.reuse, R148, R48 ;  /* 0x00000094a030723c */ /* 0x048ff00000081030 */
[----:B------:R-:W-:Y:S01]  /*26b30*/  HMMA.1688.F32.TF32 R8, R160, R168, R8 ;  /* 0x000000a8a008723c */ /* 0x000fe20000081008 */
[----:B------:R-:W-:Y:S01]  /*26b40*/  MOV R248, R191 ;  /* 0x000000bf00f87202 */ /* 0x000fe20000000f00 */
[----:B------:R-:W-:Y:S01]  /*26b50*/  IMAD.MOV.U32 R249, RZ, RZ, R194 ;  /* 0x000000fffff97224 */ /* 0x000fe200078e00c2 */
[----:B------:R-:W-:Y:S01]  /*26b60*/  MOV R251, R150 ;  /* 0x0000009600fb7202 */ /* 0x000fe20000000f00 */
[----:B------:R-:W-:Y:S01]  /*26b70*/  IMAD.MOV.U32 R250, RZ, RZ, R195 ;  /* 0x000000fffffa7224 */ /* 0x000fe200078e00c3 */
[----:B------:R-:W-:Y:S01]  /*26b80*/  MOV R93, R202 ;  /* 0x000000ca005d7202 */ /* 0x000fe20000000f00 */
[----:B------:R-:W-:Y:S01]  /*26b90*/  IMAD.MOV.U32 R92, RZ, RZ, R199 ;  /* 0x000000ffff5c7224 */ /* 0x000fe200078e00c7 */
[----:B------:R-:W-:Y:S04]  /*26ba0*/  LDS R244, [R0+UR12+0x1000] ;  /* 0x0010000c00f47984 */ /* 0x000fe80008000800 */
[----:B------:R-:W-:Y:S01]  /*26bb0*/  IMAD.MOV.U32 R4, RZ, RZ, R51 ;  /* 0x000000ffff047224 */ /* 0x000fe200078e0033 */
[----:B------:R-:W-:Y:S01]  /*26bc0*/  MOV R5, R50 ;  /* 0x0000003200057202 */ /* 0x000fe20000000f00 */
[----:B------:R-:W-:Y:S01]  /*26bd0*/  IMAD.MOV.U32 R28, RZ, RZ, R49 ;  /* 0x000000ffff1c7224 */ /* 0x000fe200078e0031 */
[----:B------:R-:W-:Y:S01]  /*26be0*/  LDS R246, [R0+UR12+0x1800] ;  /* 0x0018000c00f67984 */ /* 0x000fe20008000800 */
[----:B------:R-:W-:-:S03]  /*26bf0*/  IMAD.MOV.U32 R29, RZ, RZ, R48 ;  /* 0x000000ffff1d7224 */ /* 0x000fc600078e0030 */
[----:B------:R-:W-:Y:S04]  /*26c00*/  STL [R1+0x27d4], R4 ;  /* 0x0027d40401007387 */ /* 0x000fe80000100800 */
[----:B------:R-:W-:Y:S04]  /*26c10*/  STL [R1+0x27d0], R5 ;  /* 0x0027d00501007387 */ /* 0x000fe80000100800 */
[----:B------:R-:W-:Y:S01]  /*26c20*/  STL [R1+0x27cc], R28 ;  /* 0x0027cc1c01007387 */ /* 0x000fe20000100800 */
[----:B--2---:R-:W-:Y:S03]  /*26c30*/  HMMA.1688.F32.TF32 R44, R160, R192, R44 ;  /* 0x000000c0a02c723c */ /* 0x004fe6000008102c */
[----:B------:R-:W-:Y:S01]  /*26c40*/  STL [R1+0x27c8], R29 ;  /* 0x0027c81d01007387 */ /* 0x000fe20000100800 */
[----:B------:R-:W-:-:S02]  /*26c50*/  IMAD.MOV.U32 R94, RZ, RZ, R203 ;  /* 0x000000ffff5e7224 */ /* 0x000fc400078e00cb */
[----:B------:R-:W-:Y:S01]  /*26c60*/  IMAD.MOV.U32 R95, RZ, RZ, R6 ;  /* 0x000000ffff5f7224 */ /* 0x000fe200078e0006 */
[----:B------:R-:W-:Y:S04]  /*26c70*/  LDS R245, [R3+UR12+0x1000] ;  /* 0x0010000c03f57984 */ /* 0x000fe80008000800 */
[----:B------:R-:W2:Y:S08]  /*26c80*/  LDS R247, [R3+UR12+0x1800] ;  /* 0x0018000c03f77984 */ /* 0x000eb00008000800 */
[----:B-1----:R-:W-:Y:S01]  /*26c90*/  IMAD.MOV.U32 R252, RZ, RZ, R47 ;  /* 0x000000fffffc7224 */ /* 0x002fe200078e002f */
[----:B------:R-:W-:Y:S04]  /*26ca0*/  STL.64 [R1+0x320], R44 ;  /* 0x0003202c01007387 */ /* 0x000fe80000100a00 */
[----:B------:R-:W-:Y:S04]  /*26cb0*/  STL [R1+0x328], R46 ;  /* 0x0003282e01007387 */ /* 0x000fe80000100800 */
[----:B------:R1:W-:Y:S02]  /*26cc0*/  STL [R1+0x27d8], R252 ;  /* 0x0027d8fc01007387 */ /* 0x0003e40000100800 */
[----:B-1----:R-:W-:Y:S01]  /*26cd0*/  IMAD.MOV.U32 R252, RZ, RZ, R27 ;  /* 0x000000fffffc7224 */ /* 0x002fe200078e001b */
[----:B----4-:R-:W-:-:S15]  /*26ce0*/  HMMA.1688.F32.TF32 R40, R160, R188, R40 ;  /* 0x000000bca028723c */ /* 0x010fde0000081028 */
[----:B------:R-:W-:-:S04]  /*26cf0*/  NOP ;  /* 0x0000000000007918 */ /* 0x000fc80000000000 */
[----:B------:R-:W-:Y:S01]  /*26d00*/  MOV R29, R43 ;  /* 0x0000002b001d7202 */ /* 0x000fe20000000f00 */
[----:B------:R-:W-:Y:S01]  /*26d10*/  IMAD.MOV.U32 R28, RZ, RZ, R42 ;  /* 0x000000ffff1c7224 */ /* 0x000fe200078e002a */
[----:B------:R-:W-:Y:S01]  /*26d20*/  MOV R4, R40 ;  /* 0x0000002800047202 */ /* 0x000fe20000000f00 */
[----:B------:R-:W-:Y:S02]  /*26d30*/  IMAD.MOV.U32 R5, RZ, RZ, R41 ;  /* 0x000000ffff057224 */ /* 0x000fe400078e0029 */
[----:B------:R1:W-:Y:S04]  /*26d40*/  STL [R1+0x27e8], R29 ;  /* 0x0027e81d01007387 */ /* 0x0003e80000100800 */
[----:B------:R3:W-:Y:S04]  /*26d50*/  STL [R1+0x27e4], R28 ;  /* 0x0027e41c01007387 */ /* 0x0007e80000100800 */
[----:B------:R4:W-:Y:S01]  /*26d60*/  STL [R1+0x27e0], R4 ;  /* 0x0027e00401007387 */ /* 0x0009e20000100800 */
[----:B-1----:R-:W-:-:S03]  /*26d70*/  IMAD.MOV.U32 R29, RZ, RZ, R20 ;  /* 0x000000ffff1d7224 */ /* 0x002fc600078e0014 */
[----:B------:R1:W-:Y:S01]  /*26d80*/  STL [R1+0x27dc], R5 ;  /* 0x0027dc0501007387 */ /* 0x0003e20000100800 */
[----:B---3--:R-:W-:-:S03]  /*26d90*/  MOV R28, R21 ;  /* 0x00000015001c7202 */ /* 0x008fc60000000f00 */
[----:B------:R-:W-:Y:S01]  /*26da0*/  STL.64 [R1+0x1f0], R24 ;  /* 0x0001f01801007387 */ /* 0x000fe20000100a00 */
[----:B----4-:R-:W-:-:S03]  /*26db0*/  IMAD.MOV.U32 R4, RZ, RZ, R22 ;  /* 0x000000ffff047224 */ /* 0x010fc600078e0016 */
[----:B------:R-:W-:Y:S01]  /*26dc0*/  STL [R1+0x1f8], R26 ;  /* 0x0001f81a01007387 */ /* 0x000fe20000100800 */
[----:B-1----:R-:W-:-:S03]  /*26dd0*/  IMAD.MOV.U32 R5, RZ, RZ, R23 ;  /* 0x000000ffff057224 */ /* 0x002fc600078e0017 */
[----:B------:R-:W-:Y:S04]  /*26de0*/  STL [R1+0x27ec], R252 ;  /* 0x0027ecfc01007387 */ /* 0x000fe80000100800 */
[----:B------:R-:W-:Y:S04]  /*26df0*/  STL [R1+0x27fc], R29 ;  /* 0x0027fc1d01007387 */ /* 0x000fe80000100800 */
[----:B------:R-:W-:Y:S04]  /*26e00*/  STL [R1+0x27f8], R28 ;  /* 0x0027f81c01007387 */ /* 0x000fe80000100800 */
[----:B------:R1:W-:Y:S04]  /*26e10*/  STL [R1+0x27f4], R4 ;  /* 0x0027f40401007387 */ /* 0x0003e80000100800 */
[----:B------:R3:W-:Y:S04]  /*26e20*/  STL [R1+0x27f0], R5 ;  /* 0x0027f00501007387 */ /* 0x0007e80000100800 */
[----:B------:R-:W-:Y:S01]  /*26e30*/  STL [R1+0x280c], R32 ;  /* 0x00280c2001007387 */ /* 0x000fe20000100800 */
[----:B-1----:R-:W-:-:S03]  /*26e40*/  IMAD.MOV.U32 R4, RZ, RZ, R12 ;  /* 0x000000ffff047224 */ /* 0x002fc600078e000c */
[----:B------:R-:W-:Y:S01]  /*26e50*/  STL [R1+0x2808], R33 ;  /* 0x0028082101007387 */ /* 0x000fe20000100800 */
[----:B---3--:R-:W-:-:S03]  /*26e60*/  IMAD.MOV.U32 R5, RZ, RZ, R13 ;  /* 0x000000ffff057224 */ /* 0x008fc600078e000d */
[----:B------:R1:W-:Y:S04]  /*26e70*/  STL [R1+0x2804], R36 ;  /* 0x0028042401007387 */ /* 0x0003e80000100800 */
[----:B------:R3:W-:Y:S04]  /*26e80*/  STL [R1+0x2800], R37 ;  /* 0x0028002501007387 */ /* 0x0007e80000100800 */
[----:B------:R4:W-:Y:S04]  /*26e90*/  STL [R1+0x148], R14 ;  /* 0x0001480e01007387 */ /* 0x0009e80000100800 */
[----:B------:R-:W-:Y:S04]  /*26ea0*/  STL [R1+0x2814], R5 ;  /* 0x0028140501007387 */ /* 0x000fe80000100800 */
[----:B------:R-:W-:Y:S04]  /*26eb0*/  STL [R1+0x2810], R4 ;  /* 0x0028100401007387 */ /* 0x000fe80000100800 */
[----:B------:R-:W2:Y:S01]  /*26ec0*/  LDL.LU R183, [R1+0x2920] ;  /* 0x0029200001b77983 */ /* 0x000ea20000300800 */
[----:B------:R-:W-:Y:S01]  /*26ed0*/  IMAD.MOV.U32 R17, RZ, RZ, R170 ;  /* 0x000000ffff117224 */ /* 0x000fe200078e00aa */
[----:B------:R-:W-:Y:S01]  /*26ee0*/  MOV R29, R10 ;  /* 0x0000000a001d7202 */ /* 0x000fe20000000f00 */
[----:B-1----:R-:W-:Y:S01]  /*26ef0*/  IMAD.MOV.U32 R36, RZ, RZ, R8 ;  /* 0x000000ffff247224 */ /* 0x002fe200078e0008 */
[----:B------:R-:W4:Y:S01]  /*26f00*/  LDL.LU R170, [R1+0x291c] ;  /* 0x00291c0001aa7983 */ /* 0x000f220000300800 */
[----:B---3--:R-:W-:Y:S01]  /*26f10*/  IMAD.MOV.U32 R37, RZ, RZ, R9 ;  /* 0x000000ffff257224 */ /* 0x008fe200078e0009 */
[----:B------:R-:W-:Y:S01]  /*26f20*/  MOV R19, R174 ;  /* 0x000000ae00137202 */ /* 0x000fe20000000f00 */
[----:B------:R-:W-:-:S02]  /*26f30*/  IMAD.MOV.U32 R28, RZ, RZ, R11 ;  /* 0x000000ffff1c7224 */ /* 0x000fc400078e000b */
[----:B------:R-:W-:Y:S01]  /*26f40*/  IMAD.MOV.U32 R18, RZ, RZ, R171 ;  /* 0x000000ffff127224 */ /* 0x000fe200078e00ab */
[----:B------:R-:W-:Y:S01]  /*26f50*/  HMMA.1688.F32.TF32 R8, R160, R164, R156 ;  /* 0x000000a4a008723c */ /* 0x000fe2000008109c */
[----:B------:R-:W3:Y:S01]  /*26f60*/  LDL.LU R171, [R1+0x2918] ;  /* 0x0029180001ab7983 */ /* 0x000ee20000300800 */
[----:B------:R-:W-:Y:S01]  /*26f70*/  IMAD.MOV.U32 R160, RZ, RZ, R175 ;  /* 0x000000ffffa07224 */ /* 0x000fe200078e00af */
[----:B------:R-:W-:Y:S01]  /*26f80*/  MOV R162, R179 ;  /* 0x000000b300a27202 */ /* 0x000fe20000000f00 */
[----:B------:R-:W-:Y:S01]  /*26f90*/  IMAD.MOV.U32 R161, RZ, RZ, R178 ;  /* 0x000000ffffa17224 */ /* 0x000fe200078e00b2 */
[----:B------:R-:W3:Y:S01]  /*26fa0*/  LDL.LU R174, [R1+0x2914] ;  /* 0x0029140001ae7983 */ /* 0x000ee20000300800 */
[----:B------:R-:W-:-:S03]  /*26fb0*/  IMAD.MOV.U32 R163, RZ, RZ, R182 ;  /* 0x000000ffffa37224 */ /* 0x000fc600078e00b6 */
[----:B------:R-:W3:Y:S01]  /*26fc0*/  LDL.LU R175, [R1+0x2910] ;  /* 0x0029100001af7983 */ /* 0x000ee20000300800 */
[----:B------:R-:W-:-:S03]  /*26fd0*/  MOV R25, R186 ;  /* 0x000000ba00197202 */ /* 0x000fc60000000f00 */
[----:B------:R-:W3:Y:S01]  /*26fe0*/  LDL.LU R178, [R1+0x290c] ;  /* 0x00290c0001b27983 */ /* 0x000ee20000300800 */
[----:B------:R-:W-:-:S03]  /*26ff0*/  IMAD.MOV.U32 R26, RZ, RZ, R187 ;  /* 0x000000ffff1a7224 */ /* 0x000fc600078e00bb */
[----:B------:R-:W3:Y:S01]  /*27000*/  LDL.LU R179, [R1+0x2908] ;  /* 0x0029080001b37983 */ /* 0x000ee20000300800 */
[----:B------:R-:W-:-:S03]  /*27010*/  IMAD.MOV.U32 R27, RZ, RZ, R190 ;  /* 0x000000ffff1b7224 */ /* 0x000fc600078e00be */
[----:B------:R-:W3:Y:S01]  /*27020*/  LDL.LU R182, [R1+0x2904] ;  /* 0x0029040001b67983 */ /* 0x000ee20000300800 */
[----:B------:R-:W-:Y:S01]  /*27030*/  MOV R252, R15 ;  /* 0x0000000f00fc7202 */ /* 0x000fe20000000f00 */
[----:B------:R-:W-:Y:S01]  /*27040*/  IMAD.MOV.U32 R40, RZ, RZ, R151 ;  /* 0x000000ffff287224 */ /* 0x000fe200078e0097 */
[----:B------:R-:W-:Y:S01]  /*27050*/  MOV R42, R155 ;  /* 0x0000009b002a7202 */ /* 0x000fe20000000f00 */
[----:B------:R-:W-:Y:S02]  /*27060*/  IMAD.MOV.U32 R41, RZ, RZ, R154 ;  /* 0x000000ffff297224 */ /* 0x000fe400078e009a */
[----:B------:R-:W-:Y:S01]  /*27070*/  IMAD.MOV.U32 R43, RZ, RZ, R198 ;  /* 0x000000ffff2b7224 */ /* 0x000fe200078e00c6 */
[----:B------:R-:W-:Y:S01]  /*27080*/  MOV R44, R7 ;  /* 0x00000007002c7202 */ /* 0x000fe20000000f00 */
[----:B------:R-:W-:Y:S01]  /*27090*/  IMAD.MOV.U32 R45, RZ, RZ, R30 ;  /* 0x000000ffff2d7224 */ /* 0x000fe200078e001e */
[----:B------:R-:W-:Y:S01]  /*270a0*/  MOV R47, R39 ;  /* 0x00000027002f7202 */ /* 0x000fe20000000f00 */
[----:B------:R-:W-:-:S02]  /*270b0*/  IMAD.MOV.U32 R46, RZ, RZ, R38 ;  /* 0x000000ffff2e7224 */ /* 0x000fc400078e0026 */
[----:B------:R-:W-:Y:S01]  /*270c0*/  IMAD.MOV.U32 R48, RZ, RZ, R31 ;  /* 0x000000ffff307224 */ /* 0x000fe200078e001f */
[----:B------:R-:W-:Y:S01]  /*270d0*/  MOV R50, R35 ;  /* 0x0000002300327202 */ /* 0x000fe20000000f00 */
[----:B------:R-:W-:Y:S02]  /*270e0*/  IMAD.MOV.U32 R49, RZ, RZ, R34 ;  /* 0x000000ffff317224 */ /* 0x000fe400078e0022 */
[----:B--2---:R-:W-:Y:S02]  /*270f0*/  IMAD.MOV.U32 R24, RZ, RZ, R183 ;  /* 0x000000ffff187224 */ /* 0x004fe400078e00b7 */
[----:B------:R-:W3:Y:S04]  /*27100*/  LDL.LU R183, [R1+0x2900] ;  /* 0x0029000001b77983 */ /* 0x000ee80000300800 */
[----:B------:R-:W2:Y:S04]  /*27110*/  LDL.LU R186, [R1+0x28fc] ;  /* 0x0028fc0001ba7983 */ /* 0x000ea80000300800 */
[----:B------:R-:W2:Y:S04]  /*27120*/  LDL.LU R187, [R1+0x28f8] ;  /* 0x0028f80001bb7983 */ /* 0x000ea80000300800 */
[----:B------:R-:W3:Y:S04]  /*27130*/  LDL.LU R190, [R1+0x28f4] ;  /* 0x0028f40001be7983 */ /* 0x000ee80000300800 */
[----:B------:R-:W3:Y:S04]  /*27140*/  LDL.LU R20, [R1+0x80] ;  /* 0x0000800001147983 */ /* 0x000ee80000300800 */
[----:B------:R-:W3:Y:S04]  /*27150*/  LDL.LU R21, [R1+0x84] ;  /* 0x0000840001157983 */ /* 0x000ee80000300800 */
[----:B------:R-:W3:Y:S04]  /*27160*/  LDL.LU R22, [R1+0x88] ;  /* 0x0000880001167983 */ /* 0x000ee80000300800 */
[----:B------:R-:W3:Y:S04]  /*27170*/  LDL.LU R23, [R1+0x8c] ;  /* 0x00008c0001177983 */ /* 0x000ee80000300800 */
[----:B------:R-:W3:Y:S04]  /*27180*/  LDL.LU R12, [R1+0xd0] ;  /* 0x0000d000010c7983 */ /* 0x000ee80000300800 */
[----:B------:R-:W3:Y:S04]  /*27190*/  LDL.LU R13, [R1+0xd4] ;  /* 0x0000d400010d7983 */ /* 0x000ee80000300800 */
[----:B----4-:R-:W3:Y:S04]  /*271a0*/  LDL.LU R14, [R1+0xd8] ;  /* 0x0000d800010e7983 */ /* 0x010ee80000300800 */
[----:B------:R-:W3:Y:S04]  /*271b0*/  LDL.LU R15, [R1+0xdc] ;  /* 0x0000dc00010f7983 */ /* 0x000ee80000300800 */
[----:B------:R-:W4:Y:S04]  /*271c0*/  LDL.LU R52, [R1+0x200] ;  /* 0x0002000001347983 */ /* 0x000f280000300800 */
[----:B------:R-:W4:Y:S04]  /*271d0*/  LDL.LU R53, [R1+0x204] ;  /* 0x0002040001357983 */ /* 0x000f280000300800 */
[----:B------:R-:W4:Y:S04]  /*271e0*/  LDL.LU R54, [R1+0x208] ;  /* 0x0002080001367983 */ /* 0x000f280000300800 */
[----:B------:R-:W4:Y:S04]  /*271f0*/  LDL.LU R55, [R1+0x20c] ;  /* 0x00020c0001377983 */ /* 0x000f280000300800 */
[----:B------:R-:W3:Y:S04]  /*27200*/  LDL.LU R136, [R1+0x130] ;  /* 0x0001300001887983 */ /* 0x000ee80000300800 */
        /* <DEDUP_REMOVED lines=20> */
[----:B------:R-:W4:Y:S04]  /*27350*/  LDL.LU R30, [R1+0x28bc] ;  /* 0x0028bc00011e7983 */ /* 0x000f280000300800 */
[----:B------:R-:W4:Y:S04]  /*27360*/  LDL.LU R38, [R1+0x28b8] ;  /* 0x0028b80001267983 */ /* 0x000f280000300800 */
[----:B------:R-:W4:Y:S04]  /*27370*/  LDL.LU R39, [R1+0x28b4] ;  /* 0x0028b40001277983 */ /* 0x000f280000300800 */
[----:B------:R-:W4:Y:S04]  /*27380*/  LDL.LU R31, [R1+0x28b0] ;  /* 0x0028b000011f7983 */ /* 0x000f280000300800 */
[----:B------:R-:W4:Y:S04]  /*27390*/  LDL.LU R34, [R1+0x28ac] ;  /* 0x0028ac0001227983 */ /* 0x000f280000300800 */
[----:B------:R-:W4:Y:S01]  /*273a0*/  LDL.LU R35, [R1+0x28a8] ;  /* 0x0028a80001237983 */ /* 0x000f220000300800 */
[----:B------:R-:W-:Y:S01]  /*273b0*/  IMAD.MOV.U32 R51, RZ, RZ, R2 ;  /* 0x000000ffff337224 */ /* 0x000fe200078e0002 */
[C---:B--2---:R-:W-:Y:S08]  /*273c0*/  HMMA.1688.F32.TF32 R248, R244.reuse, R186, R248 ;  /* 0x000000baf4f8723c */ /* 0x044ff000000810f8 */
[C---:B---3--:R-:W-:Y:S08]  /*273d0*/  HMMA.1688.F32.TF32 R12, R244.reuse, R6, R12 ;  /* 0x00000006f40c723c */ /* 0x048ff0000008100c */
[C---:B----4-:R-:W-:Y:S08]  /*273e0*/  HMMA.1688.F32.TF32 R52, R244.reuse, R38, R52 ;  /* 0x00000026f434723c */ /* 0x050ff00000081034 */
[C---:B------:R-:W-:Y:S08]  /*273f0*/  HMMA.1688.F32.TF32 R156, R244.reuse, R30, R156 ;  /* 0x0000001ef49c723c */ /* 0x040ff0000008109c */
[----:B------:R-:W-:Y:S03]  /*27400*/  HMMA.1688.F32.TF32 R136, R244, R34, R136 ;  /* 0x00000022f488723c */ /* 0x000fe60000081088 */
[----:B------:R-:W-:Y:S01]  /*27410*/  IMAD.MOV.U32 R188, RZ, RZ, R54 ;  /* 0x000000ffffbc7224 */ /* 0x000fe200078e0036 */
[----:B------:R-:W-:Y:S01]  /*27420*/  MOV R189, R53 ;  /* 0x0000003500bd7202 */ /* 0x000fe20000000f00 */
[----:B------:R-:W-:-:S02]  /*27430*/  IMAD.MOV.U32 R2, RZ, RZ, R55 ;  /* 0x000000ffff027224 */ /* 0x000fc400078e0037 */
[----:B------:R-:W-:Y:S01]  /*27440*/  IMAD.MOV.U32 R192, RZ, RZ, R52 ;  /* 0x000000ffffc07224 */ /* 0x000fe200078e0034 */
[----:B------:R-:W2:Y:S04]  /*27450*/  LDL.LU.64 R54, [R1+0x28a0] ;  /* 0x0028a00001367983 */ /* 0x000ea80000300a00 */
[----:B------:R-:W2:Y:S07]  /*27460*/  LDL.LU.64 R52, [R1+0x2898] ;  /* 0x0028980001347983 */ /* 0x000eae0000300a00 */
[----:B------:R-:W-:Y:S04]  /*27470*/  STL.64 [R1+0x130], R136 ;  /* 0x0001308801007387 */ /* 0x000fe80000100a00 */
[----:B------:R1:W-:Y:S04]  /*27480*/  STL.64 [R1+0x138], R138 ;  /* 0x0001388a01007387 */ /* 0x0003e80000100a00 */
[----:B-1----:R-:W3:Y:S04]  /*27490*/  LDL.LU.64 R138, [R1+0x2890] ;  /* 0x00289000018a7983 */ /* 0x002ee80000300a00 */
[----:B------:R-:W3:Y:S04]  /*274a0*/  LDL.LU.64 R136, [R1+0x2888] ;  /* 0x0028880001887983 */ /* 0x000ee80000300a00 */
[----:B------:R-:W-:Y:S04]  /*274b0*/  STL.64 [R1+0xf0], R156 ;  /* 0x0000f09c01007387 */ /* 0x000fe80000100a00 */
[----:B------:R1:W-:Y:S04]  /*274c0*/  STL.64 [R1+0xf8], R158 ;  /* 0x0000f89e01007387 */ /* 0x0003e80000100a00 */
[----:B------:R-:W-:Y:S04]  /*274d0*/  STL.64 [R1+0xd0], R12 ;  /* 0x0000d00c01007387 */ /* 0x000fe80000100a00 */
[----:B------:R4:W-:Y:S01]  /*274e0*/  STL.64 [R1+0xd8], R14 ;  /* 0x0000d80e01007387 */ /* 0x0009e20000100a00 */
[C---:B-1----:R-:W-:Y:S03]  /*274f0*/  HMMA.1688.F32.TF32 R156, R244.reuse, R202, R20 ;  /* 0x000000caf49c723c */ /* 0x042fe60000081014 */
[----:B------:R-:W2:Y:S05]  /*27500*/  LDL.LU R20, [R1+0xe0] ;  /* 0x0000e00001147983 */ /* 0x000eaa0000300800 */
[C---:B----4-:R-:W-:Y:S08]  /*27510*/  HMMA.1688.F32.TF32 R12, R244.reuse, R198, R24 ;  /* 0x000000c6f40c723c */ /* 0x050ff00000081018 */
[C---:B------:R-:W-:Y:S03]  /*27520*/  HMMA.1688.F32.TF32 R48, R244.reuse, R154, R48 ;  /* 0x0000009af430723c */ /* 0x040fe60000081030 */
[----:B------:R1:W-:Y:S04]  /*27530*/  STL.64 [R1+0x630], R156 ;  /* 0x0006309c01007387 */ /* 0x0003e80000100a00 */
[----:B------:R4:W-:Y:S01]  /*27540*/  STL.64 [R1+0x638], R158 ;  /* 0x0006389e01007387 */ /* 0x0009e20000100a00 */
[C---:B------:R-:W-:Y:S03]  /*27550*/  HMMA.1688.F32.TF32 R44, R244.reuse, R150, R44 ;  /* 0x00000096f42c723c */ /* 0x040fe6000008102c */
[----:B------:R1:W-:Y:S04]  /*27560*/  STL.64 [R1+0x620], R12 ;  /* 0x0006200c01007387 */ /* 0x0003e80000100a00 */
[----:B------:R1:W-:Y:S04]  /*27570*/  STL.64 [R1+0x628], R14 ;  /* 0x0006280e01007387 */ /* 0x0003e80000100a00 */
[----:B------:R-:W2:Y:S01]  /*27580*/  LDL.LU R21, [R1+0xe4] ;  /* 0x0000e40001157983 */ /* 0x000ea20000300800 */
[C---:B------:R-:W-:Y:S03]  /*27590*/  HMMA.1688.F32.TF32 R92, R244.reuse, R194, R92 ;  /* 0x000000c2f45c723c */ /* 0x040fe6000008105c */
[----:B------:R-:W2:Y:S04]  /*275a0*/  LDL.LU R22, [R1+0xe8] ;  /* 0x0000e80001167983 */ /* 0x000ea80000300800 */
[----:B------:R-:W2:Y:S04]  /*275b0*/  LDL.LU R23, [R1+0xec] ;  /* 0x0000ec0001177983 */ /* 0x000ea80000300800 */
[----:B-1----:R-:W2:Y:S04]  /*275c0*/  LDL.LU R156, [R1+0x220] ;  /* 0x00022000019c7983 */ /* 0x002ea80000300800 */
[----:B------:R-:W2:Y:S01]  /*275d0*/  LDL.LU R157, [R1+0x224] ;  /* 0x00022400019d7983 */ /* 0x000ea20000300800 */
[C---:B------:R-:W-:Y:S03]  /*275e0*/  HMMA.1688.F32.TF32 R40, R244.reuse, R190, R40 ;  /* 0x000000bef428723c */ /* 0x040fe60000081028 */
[----:B----4-:R-:W2:Y:S04]  /*275f0*/  LDL.LU R158, [R1+0x228] ;  /* 0x00022800019e7983 */ /* 0x010ea80000300800 */
[----:B------:R-:W2:Y:S04]  /*27600*/  LDL.LU R159, [R1+0x22c] ;  /* 0x00022c00019f7983 */ /* 0x000ea80000300800 */
[----:B------:R-:W4:Y:S04]  /*27610*/  LDL.LU R12, [R1+0x180] ;  /* 0x00018000010c7983 */ /* 0x000f280000300800 */
[----:B------:R-:W4:Y:S04]  /*27620*/  LDL.LU R13, [R1+0x184] ;  /* 0x00018400010d7983 */ /* 0x000f280000300800 */
[----:B------:R-:W4:Y:S04]  /*27630*/  LDL.LU R14, [R1+0x188] ;  /* 0x00018800010e7983 */ /* 0x000f280000300800 */
[----:B------:R-:W4:Y:S04]  /*27640*/  LDL.LU R15, [R1+0x18c] ;  /* 0x00018c00010f7983 */ /* 0x000f280000300800 */
[----:B------:R-:W2:Y:S04]  /*27650*/  LDL.LU R24, [R1+0xb0] ;  /* 0x0000b00001187983 */ /* 0x000ea80000300800 */
[----:B------:R-:W2:Y:S04]  /*27660*/  LDL.LU R25, [R1+0xb4] ;  /* 0x0000b40001197983 */ /* 0x000ea80000300800 */
[----:B------:R-:W2:Y:S04]  /*27670*/  LDL.LU R26, [R1+0xb8] ;  /* 0x0000b800011a7983 */ /* 0x000ea80000300800 */
[----:B------:R-:W2:Y:S04]  /*27680*/  LDL.LU R27, [R1+0xbc] ;  /* 0x0000bc00011b7983 */ /* 0x000ea80000300800 */
[----:B------:R-:W-:Y:S04]  /*27690*/  STL.64 [R1+0x610], R48 ;  /* 0x0006103001007387 */ /* 0x000fe80000100a00 */
[----:B------:R1:W-:Y:S04]  /*276a0*/  STL.64 [R1+0x618], R50 ;  /* 0x0006183201007387 */ /* 0x0003e80000100a00 */
[----:B-1----:R-:W2:Y:S04]  /*276b0*/  LDL.LU.64 R50, [R1+0x2880] ;  /* 0x0028800001327983 */ /* 0x002ea80000300a00 */
[----:B------:R-:W2:Y:S04]  /*276c0*/  LDL.LU.64 R48, [R1+0x2878] ;  /* 0x0028780001307983 */ /* 0x000ea80000300a00 */
[----:B------:R-:W-:Y:S04]  /*276d0*/  STL.64 [R1+0x600], R44 ;  /* 0x0006002c01007387 */ /* 0x000fe80000100a00 */
[----:B------:R1:W-:Y:S04]  /*276e0*/  STL.64 [R1+0x608], R46 ;  /* 0x0006082e01007387 */ /* 0x0003e80000100a00 */
[----:B-1----:R-:W2:Y:S04]  /*276f0*/  LDL.LU.64 R46, [R1+0x2870] ;  /* 0x00287000012e7983 */ /* 0x002ea80000300a00 */
[----:B------:R-:W3:Y:S04]  /*27700*/  LDL.LU.64 R44, [R1+0x2868] ;  /* 0x00286800012c7983 */ /* 0x000ee80000300a00 */
        /* <DEDUP_REMOVED lines=11> */
[----:B------:R-:W3:Y:S01]  /*277c0*/  LDL.LU.64 R248, [R1+0x2838] ;  /* 0x0028380001f87983 */ /* 0x000ee20000300a00 */
[----:B------:R-:W-:-:S15]  /*277d0*/  HMMA.1688.F32.TF32 R160, R244, R182, R160 ;  /* 0x000000b6f4a0723c */ /* 0x000fde00000810a0 */
[----:B------:R-:W-:-:S04]  /*277e0*/  NOP ;  /* 0x0000000000007918 */ /* 0x000fc80000000000 */
[----:B------:R-:W-:Y:S04]  /*277f0*/  STL.64 [R1+0x30], R160 ;  /* 0x000030a001007387 */ /* 0x000fe80000100a00 */
[----:B------:R1:W-:Y:S02]  /*27800*/  STL.64 [R1+0x38], R162 ;  /* 0x000038a201007387 */ /* 0x0003e40000100a00 */
[----:B-1----:R-:W-:-:S15]  /*27810*/  HMMA.1688.F32.TF32 R160, R244, R178, R16 ;  /* 0x000000b2f4a0723c */ /* 0x002fde0000081010 */
[----:B------:R-:W-:-:S04]  /*27820*/  NOP ;  /* 0x0000000000007918 */ /* 0x000fc80000000000 */
[----:B------:R-:W-:Y:S04]  /*27830*/  STL.64 [R1+0x80], R160 ;  /* 0x000080a001007387 */ /* 0x000fe80000100a00 */
[----:B------:R1:W-:Y:S02]  /*27840*/  STL.64 [R1+0x88], R162 ;  /* 0x000088a201007387 */ /* 0x0003e40000100a00 */
[----:B-1----:R-:W-:Y:S01]  /*27850*/  IMAD.MOV.U32 R162, RZ, RZ, R166 ;  /* 0x000000ffffa27224 */ /* 0x002fe200078e00a6 */
[----:B------:R-:W-:Y:S02]  /*27860*/  MOV R163, R167 ;  /* 0x000000a700a37202 */ /* 0x000fe40000000f00 */
[----:B--2---:R-:W-:Y:S02]  /*27870*/  MOV R160, R46 ;  /* 0x0000002e00a07202 */ /* 0x004fe40000000f00 */
[----:B------:R-:W2:Y:S01]  /*27880*/  LDL.LU R46, [R1+0x2834] ;  /* 0x00283400012e7983 */ /* 0x000ea20000300800 */
[----:B------:R-:W-:Y:S01]  /*27890*/  IMAD.MOV.U32 R161, RZ, RZ, R47 ;  /* 0x000000ffffa17224 */ /* 0x000fe200078e002f */
[----:B---3--:R-:W-:-:S15]  /*278a0*/  HMMA.1688.F32.TF32 R16, R244, R174, R248 ;  /* 0x000000aef410723c */ /* 0x008fde00000810f8 */
[----:B------:R-:W-:-:S04]  /*278b0*/  NOP ;  /* 0x0000000000007918 */ /* 0x000fc80000000000 */
[----:B------:R-:W-:Y:S04]  /*278c0*/  STL.64 [R1+0x70], R16 ;  /* 0x0000701001007387 */ /* 0x000fe80000100a00 */
[----:B------:R1:W-:Y:S04]  /*278d0*/  STL.64 [R1+0x78], R18 ;  /* 0x0000781201007387 */ /* 0x0003e80000100a00 */
[----:B------:R-:W2:Y:S04]  /*278e0*/  LDL.LU R47, [R1+0x2830] ;  /* 0x00283000012f7983 */ /* 0x000ea80000300800 */
[----:B------:R-:W2:Y:S04]  /*278f0*/  LDL.LU R166, [R1+0x282c] ;  /* 0x00282c0001a67983 */ /* 0x000ea80000300800 */
[----:B------:R-:W2:Y:S01]  /*27900*/  LDL.LU R167, [R1+0x2828] ;  /* 0x0028280001a77983 */ /* 0x000ea20000300800 */
[----:B------:R-:W-:Y:S01]  /*27910*/  IMAD.MOV.U32 R5, RZ, RZ, R8 ;  /* 0x000000ffff057224 */ /* 0x000fe200078e0008 */
[----:B------:R-:W-:Y:S01]  /*27920*/  MOV R4, R9 ;  /* 0x0000000900047202 */ /* 0x000fe20000000f00 */
[----:B------:R-:W-:Y:S01]  /*27930*/  IMAD.MOV.U32 R32, RZ, RZ, R10 ;  /* 0x000000ffff207224 */ /* 0x000fe200078e000a */
[----:B------:R-:W-:Y:S01]  /*27940*/  LDS R8, [R0+UR12+0x1080] ;  /* 0x0010800c00087984 */ /* 0x000fe20008000800 */
[----:B------:R-:W-:-:S03]  /*27950*/  IMAD.MOV.U32 R33, RZ, RZ, R11 ;  /* 0x000000ffff217224 */ /* 0x000fc600078e000b */
[----:B------:R-:W-:Y:S04]  /*27960*/  LDS R10, [R0+UR12+0x1880] ;  /* 0x0018800c000a7984 */ /* 0x000fe80008000800 */
[----:B------:R-:W-:Y:S04]  /*27970*/  LDS R9, [R3+UR12+0x1080] ;  /* 0x0010800c03097984 */ /* 0x000fe80008000800 */
[----:B------:R-:W3:Y:S01]  /*27980*/  LDS R11, [R3+UR12+0x1880] ;  /* 0x0018800c030b7984 */ /* 0x000ee20008000800 */
[----:B-1----:R-:W-:Y:S01]  /*27990*/  HMMA.1688.F32.TF32 R16, R244, R170, R40 ;  /* 0x000000aaf410723c */ /* 0x002fe20000081028 */
[----:B------:R-:W-:-:S02]  /*279a0*/  IMAD.MOV.U32 R40, RZ, RZ, R92 ;  /* 0x000000ffff287224 */ /* 0x000fc400078e005c */
[----:B------:R-:W4:Y:S01]  /*279b0*/  LDL.LU R92, [R1+0x2824] ;  /* 0x00282400015c7983 */ /* 0x000f220000300800 */
[----:B------:R-:W-:Y:S01]  /*279c0*/  IMAD.MOV.U32 R41, RZ, RZ, R93 ;  /* 0x000000ffff297224 */ /* 0x000fe200078e005d */
[----:B------:R-:W-:Y:S01]  /*279d0*/  MOV R42, R94 ;  /* 0x0000005e002a7202 */ /* 0x000fe20000000f00 */
[----:B------:R-:W-:-:S13]  /*279e0*/  IMAD.MOV.U32 R43, RZ, RZ, R95 ;  /* 0x000000ffff2b7224 */ /* 0x000fda00078e005f */
[----:B------:R-:W-:Y:S01]  /*279f0*/  STL.64 [R1+0x60], R16 ;  /* 0x0000601001007387 */ /* 0x000fe20000100a00 */
[----:B---3--:R-:W-:Y:S03]  /*27a00*/  HMMA.1688.F32.TF32 R156, R8, R38, R156 ;  /* 0x00000026089c723c */ /* 0x008fe6000008109c */
[----:B------:R-:W-:Y:S04]  /*27a10*/  STL.64 [R1+0x68], R18 ;  /* 0x0000681201007387 */ /* 0x000fe80000100a00 */
[----:B------:R-:W3:Y:S04]  /*27a20*/  LDL.LU R93, [R1+0x2820] ;  /* 0x00282000015d7983 */ /* 0x000ee80000300800 */
[----:B------:R-:W3:Y:S04]  /*27a30*/  LDL.LU R94, [R1+0x281c] ;  /* 0x00281c00015e7983 */ /* 0x000ee80000300800 */
[----:B------:R-:W3:Y:S01]  /*27a40*/  LDL.LU R95, [R1+0x2818] ;  /* 0x00281800015f7983 */ /* 0x000ee20000300800 */
[----:B--2---:R-:W-:Y:S03]  /*27a50*/  HMMA.1688.F32.TF32 R44, R244, R166, R44 ;  /* 0x000000a6f42c723c */ /* 0x004fe6000008102c */
[----:B------:R-:W-:Y:S01]  /*27a60*/  IMAD.MOV.U32 R248, RZ, RZ, R156 ;  /* 0x000000fffff87224 */ /* 0x000fe200078e009c */
[----:B------:R-:W-:Y:S01]  /*27a70*/  MOV R245, R157 ;  /* 0x0000009d00f57202 */ /* 0x000fe20000000f00 */
[----:B------:R-:W-:Y:S01]  /*27a80*/  IMAD.MOV.U32 R244, RZ, RZ, R158 ;  /* 0x000000fffff47224 */ /* 0x000fe200078e009e */
[----:B------:R-:W-:Y:S01]  /*27a90*/  LDS R16, [R0+UR12+0x1100] ;  /* 0x0011000c00107984 */ /* 0x000fe20008000800 */
[----:B------:R-:W-:-:S02]  /*27aa0*/  IMAD.MOV.U32 R193, RZ, RZ, R159 ;  /* 0x000000ffffc17224 */ /* 0x000fc400078e009f */
[C---:B----4-:R-:W-:Y:S01]  /*27ab0*/  HMMA.1688.F32.TF32 R156, R8.reuse, R34, R12 ;  /* 0x00000022089c723c */ /* 0x050fe2000008100c */
[----:B------:R-:W-:Y:S04]  /*27ac0*/  LDS R18, [R0+UR12+0x1900] ;  /* 0x0019000c00127984 */ /* 0x000fe80008000800 */
[----:B------:R-:W-:Y:S03]  /*27ad0*/  LDS R17, [R3+UR12+0x1100] ;  /* 0x0011000c03117984 */ /* 0x000fe60008000800 */
[C---:B------:R-:W-:Y:S01]  /*27ae0*/  HMMA.1688.F32.TF32 R40, R8.reuse, R202, R40 ;  /* 0x000000ca0828723c */ /* 0x040fe20000081028 */
[----:B------:R-:W3:Y:S04]  /*27af0*/  LDS R19, [R3+UR12+0x1900] ;  /* 0x0019000c03137984 */ /* 0x000ee80008000800 */
[----:B------:R-:W-:Y:S04]  /*27b00*/  STL.64 [R1+0x50], R44 ;  /* 0x0000502c01007387 */ /* 0x000fe80000100a00 */
[----:B------:R1:W-:Y:S02]  /*27b10*/  STL.64 [R1+0x58], R46 ;  /* 0x0000582e01007387 */ /* 0x0003e40000100a00 */
[C---:B-1----:R-:W-:Y:S02]  /*27b20*/  HMMA.1688.F32.TF32 R44, R8.reuse, R30, R20 ;  /* 0x0000001e082c723c */ /* 0x042fe40000081014 */
[----:B------:R-:W-:Y:S04]  /*27b30*/  STL [R1+0x2718], R248 ;  /* 0x002718f801007387 */ /* 0x000fe80000100800 */
[----:B------:R1:W-:Y:S04]  /*27b40*/  STL.64 [R1+0x10], R156 ;  /* 0x0000109c01007387 */ /* 0x0003e80000100a00 */
[----:B------:R2:W-:Y:S04]  /*27b50*/  STL.64 [R1+0x18], R158 ;  /* 0x0000189e01007387 */ /* 0x0005e80000100a00 */
[----:B------:R-:W4:Y:S05]  /*27b60*/  LDL.LU R20, [R1+0x1d0] ;  /* 0x0001d00001147983 */ /* 0x000f2a0000300800 */
[----:B------:R-:W-:Y:S04]  /*27b70*/  STL.64 [R1], R44 ;  /* 0x0000002c01007387 */ /* 0x000fe80000100a00 */
[----:B------:R-:W-:Y:S04]  /*27b80*/  STL.64 [R1+0x8], R46 ;  /* 0x0000082e01007387 */ /* 0x000fe80000100a00 */
[----:B------:R-:W4:Y:S04]  /*27b90*/  LDL.LU R21, [R1+0x1d4] ;  /* 0x0001d40001157983 */ /* 0x000f280000300800 */
[----:B------:R-:W4:Y:S04]  /*27ba0*/  LDL.LU R22, [R1+0x1d8] ;  /* 0x0001d80001167983 */ /* 0x000f280000300800 */
[----:B------:R-:W4:Y:S04]  /*27bb0*/  LDL.LU R23, [R1+0x1dc] ;  /* 0x0001dc0001177983 */ /* 0x000f280000300800 */
[----:B-1----:R-:W4:Y:S04]  /*27bc0*/  LDL.LU R156, [R1+0x260] ;  /* 0x00026000019c7983 */ /* 0x002f280000300800 */
[----:B------:R-:W4:Y:S04]  /*27bd0*/  LDL.LU R157, [R1+0x264] ;  /* 0x00026400019d7983 */ /* 0x000f280000300800 */
[----:B--2---:R-:W2:Y:S04]  /*27be0*/  LDL.LU R158, [R1+0x268] ;  /* 0x00026800019e7983 */ /* 0x004ea80000300800 */
[----:B------:R-:W2:Y:S01]  /*27bf0*/  LDL.LU R159, [R1+0x26c] ;  /* 0x00026c00019f7983 */ /* 0x000ea20000300800 */
[C---:B------:R-:W-:Y:S03]  /*27c00*/  HMMA.1688.F32.TF32 R12, R8.reuse, R6, R24 ;  /* 0x00000006080c723c */ /* 0x040fe60000081018 */
[----:B------:R-:W2:Y:S04]  /*27c10*/  LDL.LU R24, [R1+0x120] ;  /* 0x0001200001187983 */ /* 0x000ea80000300800 */
[----:B------:R-:W2:Y:S04]  /*27c20*/  LDL.LU R25, [R1+0x124] ;  /* 0x0001240001197983 */ /* 0x000ea80000300800 */
[----:B------:R-:W2:Y:S04]  /*27c30*/  LDL.LU R26, [R1+0x128] ;  /* 0x00012800011a7983 */ /* 0x000ea80000300800 */
[----:B------:R-:W2:Y:S04]  /*27c40*/  LDL.LU R27, [R1+0x12c] ;  /* 0x00012c00011b7983 */ /* 0x000ea80000300800 */
[----:B------:R-:W-:Y:S04]  /*27c50*/  STL.64 [R1+0x2700], R14 ;  /* 0x0027000e01007387 */ /* 0x000fe80000100a00 */
[----:B------:R1:W-:Y:S02]  /*27c60*/  STL.64 [R1+0x26f8], R12 ;  /* 0x0026f80c01007387 */ /* 0x0003e40000100a00 */
[C---:B-1----:R-:W-:Y:S02]  /*27c70*/  HMMA.1688.F32.TF32 R12, R8.reuse, R198, R160 ;  /* 0x000000c6080c723c */ /* 0x042fe400000810a0 */
[----:B------:R-:W-:Y:S04]  /*27c80*/  STL.64 [R1+0x700], R40 ;  /* 0x0007002801007387 */ /* 0x000fe80000100a00 */
[----:B------:R1:W-:Y:S02]  /*27c90*/  STL.64 [R1+0x708], R42 ;  /* 0x0007082a01007387 */ /* 0x0003e40000100a00 */
[----:B-1----:R-:W-:Y:S11]  /*27ca0*/  HMMA.1688.F32.TF32 R40, R8, R154, R48 ;  /* 0x0000009a0828723c */ /* 0x002ff60000081030 */
[----:B------:R-:W-:Y:S01]  /*27cb0*/  MOV R172, R12 ;  /* 0x0000000c00ac7202 */ /* 0x000fe20000000f00 */
[----:B------:R1:W-:Y:S01]  /*27cc0*/  STL.64 [R1+0x6f8], R14 ;  /* 0x0006f80e01007387 */ /* 0x0003e20000100a00 */
[----:B------:R-:W-:-:S02]  /*27cd0*/  IMAD.MOV.U32 R173, RZ, RZ, R13 ;  /* 0x000000ffffad7224 */ /* 0x000fc400078e000d */
[C---:B-1----:R-:W-:Y:S03]  /*27ce0*/  HMMA.1688.F32.TF32 R12, R8.reuse, R150, R136 ;  /* 0x00000096080c723c */ /* 0x042fe60000081088 */
[----:B------:R-:W-:Y:S04]  /*27cf0*/  STL [R1+0x26ec], R173 ;  /* 0x0026ecad01007387 */ /* 0x000fe80000100800 */
[----:B------:R-:W-:Y:S01]  /*27d00*/  STL [R1+0x26e8], R172 ;  /* 0x0026e8ac01007387 */ /* 0x000fe20000100800 */
[----:B------:R-:W-:Y:S03]  /*27d10*/  HMMA.1688.F32.TF32 R44, R8, R194, R52 ;  /* 0x000000c2082c723c */ /* 0x000fe60000081034 */
[----:B------:R-:W-:Y:S04]  /*27d20*/  STL.64 [R1+0x6e0], R40 ;  /* 0x0006e02801007387 */ /* 0x000fe80000100a00 */
[----:B------:R1:W-:Y:S01]  /*27d30*/  STL.64 [R1+0x6e8], R42 ;  /* 0x0006e82a01007387 */ /* 0x0003e20000100a00 */
[----:B---3--:R-:W-:Y:S03]  /*27d40*/  HMMA.1688.F32.TF32 R92, R16, R6, R92 ;  /* 0x00000006105c723c */ /* 0x008fe6000008105c */
[----:B------:R-:W-:Y:S04]  /*27d50*/  LDS R52, [R0+UR12+0x1180] ;  /* 0x0011800c00347984 */ /* 0x000fe80008000800 */
[----:B------:R-:W-:Y:S01]  /*27d60*/  STL.64 [R1+0x6d0], R12 ;  /* 0x0006d00c01007387 */ /* 0x000fe20000100a00 */
[C---:B-1----:R-:W-:Y:S03]  /*27d70*/  HMMA.1688.F32.TF32 R40, R8.reuse, R190, R56 ;  /* 0x000000be0828723c */ /* 0x042fe60000081038 */
[----:B------:R1:W-:Y:S04]  /*27d80*/  STL.64 [R1+0x6d8], R14 ;  /* 0x0006d80e01007387 */ /* 0x0003e80000100a00 */
[----:B------:R-:W-:Y:S04]  /*27d90*/  LDS R54, [R0+UR12+0x1980] ;  /* 0x0019800c00367984 */ /* 0x000fe80008000800 */
[----:B------:R-:W-:Y:S01]  /*27da0*/  LDS R53, [R3+UR12+0x1180] ;  /* 0x0011800c03357984 */ /* 0x000fe20008000800 */
[----:B-1----:R-:W-:Y:S03]  /*27db0*/  HMMA.1688.F32.TF32 R12, R8, R186, R60 ;  /* 0x000000ba080c723c */ /* 0x002fe6000008103c */
[----:B------:R-:W-:Y:S04]  /*27dc0*/  STL.64 [R1+0x6c0], R44 ;  /* 0x0006c02c01007387 */ /* 0x000fe80000100a00 */
[----:B------:R-:W-:Y:S04]  /*27dd0*/  STL.64 [R1+0x6c8], R46 ;  /* 0x0006c82e01007387 */ /* 0x000fe80000100a00 */
[----:B------:R-:W-:Y:S04]  /*27de0*/  STL.64 [R1+0x6b0], R40 ;  /* 0x0006b02801007387 */ /* 0x000fe80000100a00 */
[----:B------:R-:W-:Y:S04]  /*27df0*/  STL.64 [R1+0x6b8], R42 ;  /* 0x0006b82a01007387 */ /* 0x000fe80000100a00 */
[----:B------:R-:W1:Y:S01]  /*27e00*/  LDS R55, [R3+UR12+0x1980] ;  /* 0x0019800c03377984 */ /* 0x000e620008000800 */
[----:B------:R-:W-:Y:S01]  /*27e10*/  IMAD.MOV.U32 R173, RZ, RZ, R13 ;  /* 0x000000ffffad7224 */ /* 0x000fe200078e000d */
[----:B------:R-:W-:-:S02]  /*27e20*/  MOV R172, R14 ;  /* 0x0000000e00ac7202 */ /* 0x000fc40000000f00 */
[----:B------:R-:W-:Y:S04]  /*27e30*/  STL [R1+0x6a0], R12 ;  /* 0x0006a00c01007387 */ /* 0x000fe80000100800 */
[----:B------:R3:W-:Y:S02]  /*27e40*/  STL [R1+0x6ac], R15 ;  /* 0x0006ac0f01007387 */ /* 0x0007e40000100800 */
[C---:B---3--:R-:W-:Y:S02]  /*27e50*/  HMMA.1688.F32.TF32 R12, R8.reuse, R182, R64 ;  /* 0x000000b6080c723c */ /* 0x048fe40000081040 */
[----:B------:R-:W-:Y:S06]  /*27e60*/  STL [R1+0x26f0], R172 ;  /* 0x0026f0ac01007387 */ /* 0x000fec0000100800 */
[C---:B------:R-:W-:Y:S08]  /*27e70*/  HMMA.1688.F32.TF32 R44, R8.reuse, R178, R76 ;  /* 0x000000b2082c723c */ /* 0x040ff0000008104c */
[C---:B------:R-:W-:Y:S03]  /*27e80*/  HMMA.1688.F32.TF32 R40, R8.reuse, R174, R80 ;  /* 0x000000ae0828723c */ /* 0x040fe60000081050 */
[----:B------:R-:W-:Y:S04]  /*27e90*/  STL.64 [R1+0x690], R12 ;  /* 0x0006900c01007387 */ /* 0x000fe80000100a00 */
[----:B------:R3:W-:Y:S02]  /*27ea0*/  STL.64 [R1+0x698], R14 ;  /* 0x0006980e01007387 */ /* 0x0007e40000100a00 */
[C---:B---3--:R-:W-:Y:S08]  /*27eb0*/  HMMA.1688.F32.TF32 R12, R8.reuse, R170, R84 ;  /* 0x000000aa080c723c */ /* 0x048ff00000081054 */
[----:B------:R-:W-:Y:S01]  /*27ec0*/  HMMA.1688.F32.TF32 R8, R8, R166, R88 ;  /* 0x000000a60808723c */ /* 0x000fe20000081058 */
[----:B------:R-:W-:Y:S04]  /*27ed0*/  STL.64 [R1+0x680], R44 ;  /* 0x0006802c01007387 */ /* 0x000fe80000100a00 */
[----:B------:R-:W-:Y:S06]  /*27ee0*/  STL.64 [R1+0x688], R46 ;  /* 0x0006882e01007387 */ /* 0x000fec0000100a00 */
[----:B------:R-:W-:Y:S04]  /*27ef0*/  STL [R1+0x664], R13 ;  /* 0x0006640d01007387 */ /* 0x000fe80000100800 */
[----:B------:R-:W-:Y:S04]  /*27f00*/  STL.64 [R1+0x670], R40 ;  /* 0x0006702801007387 */ /* 0x000fe80000100a00 */
[----:B------:R-:W-:Y:S04]  /*27f10*/  STL.64 [R1+0x678], R42 ;  /* 0x0006782a01007387 */ /* 0x000fe80000100a00 */
[----:B------:R3:W-:Y:S04]  /*27f20*/  STL.64 [R1+0x668], R14 ;  /* 0x0006680e01007387 */ /* 0x0007e80000100a00 */
[----:B------:R-:W-:Y:S04]  /*27f30*/  STL.64 [R1+0x640], R8 ;  /* 0x0006400801007387 */ /* 0x000fe80000100a00 */
[----:B------:R2:W-:Y:S01]  /*27f40*/  STL.64 [R1+0x648], R10 ;  /* 0x0006480a01007387 */ /* 0x0005e20000100a00 */
[----:B------:R-:W-:-:S02]  /*27f50*/  IMAD.MOV.U32 R172, RZ, RZ, R12 ;  /* 0x000000ffffac7224 */ /* 0x000fc400078e000c */
[C---:B---3--:R-:W-:Y:S08]  /*27f60*/  HMMA.1688.F32.TF32 R12, R16.reuse, R198, R100 ;  /* 0x000000c6100c723c */ /* 0x048ff00000081064 */
[C---:B----4-:R-:W-:Y:S08]  /*27f70*/  HMMA.1688.F32.TF32 R20, R16.reuse, R34, R20 ;  /* 0x000000221014723c */ /* 0x050ff00000081014 */
[C---:B--2---:R-:W-:Y:S08]  /*27f80*/  HMMA.1688.F32.TF32 R8, R16.reuse, R38, R156 ;  /* 0x000000261008723c */ /* 0x044ff0000008109c */
[C---:B------:R-:W-:Y:S11]  /*27f90*/  HMMA.1688.F32.TF32 R24, R16.reuse, R30, R24 ;  /* 0x0000001e1018723c */ /* 0x040ff60000081018 */
[----:B------:R-:W-:Y:S04]  /*27fa0*/  STL.64 [R1+0x2710], R10 ;  /* 0x0027100a01007387 */ /* 0x000fe80000100a00 */
[----:B------:R2:W-:Y:S04]  /*27fb0*/  STL.64 [R1+0x2708], R8 ;  /* 0x0027080801007387 */ /* 0x0005e80000100a00 */
[----:B------:R-:W-:Y:S04]  /*27fc0*/  STL.64 [R1+0x2728], R22 ;  /* 0x0027281601007387 */ /* 0x000fe80000100a00 */
[----:B------:R3:W-:Y:S01]  /*27fd0*/  STL.64 [R1+0x2720], R20 ;  /* 0x0027201401007387 */ /* 0x0007e20000100a00 */
[C---:B--2---:R-:W-:Y:S08]  /*27fe0*/  HMMA.1688.F32.TF32 R8, R16.reuse, R154, R104 ;  /* 0x0000009a1008723c */ /* 0x044ff00000081068 */
[----:B---3--:R-:W-:Y:S01]  /*27ff0*/  HMMA.1688.F32.TF32 R20, R16, R202, R96 ;  /* 0x000000ca1014723c */ /* 0x008fe20000081060 */
[----:B------:R-:W-:Y:S04]  /*28000*/  STL.64 [R1+0x2738], R26 ;  /* 0x0027381a01007387 */ /* 0x000fe80000100a00 */
[----:B------:R-:W-:Y:S04]  /*28010*/  STL.64 [R1+0x2730], R24 ;  /* 0x0027301801007387 */ /* 0x000fe80000100a00 */
[----:B------:R-:W-:Y:S04]  /*28020*/  STL.64 [R1+0x2748], R94 ;  /* 0x0027485e01007387 */ /* 0x000fe80000100a00 */
[----:B------:R-:W-:Y:S01]  /*28030*/  STL.64 [R1+0x2740], R92 ;  /* 0x0027405c01007387 */ /* 0x000fe20000100a00 */
[----:B------:R-:W-:Y:S01]  /*28040*/  IMAD.MOV.U32 R148, RZ, RZ, R8 ;  /* 0x000000ffff947224 */ /* 0x000fe200078e0008 */
[----:B------:R-:W-:-:S04]  /*28050*/  MOV R149, R9 ;  /* 0x0000000900957202 */ /* 0x000fc80000000f00 */
[----:B------:R-:W-:Y:S04]  /*28060*/  STL.64 [R1+0x7f0], R20 ;  /* 0x0007f01401007387 */ /* 0x000fe80000100a00 */
[----:B------:R-:W-:Y:S04]  /*28070*/  STL.64 [R1+0x7f8], R22 ;  /* 0x0007f81601007387 */ /* 0x000fe80000100a00 */
[----:B------:R-:W-:Y:S04]  /*28080*/  STL.64 [R1+0x7e0], R12 ;  /* 0x0007e00c01007387 */ /* 0x000fe80000100a00 */
[----:B------:R-:W-:Y:S04]  /*28090*/  STL.64 [R1+0x7e8], R14 ;  /* 0x0007e80e01007387 */ /* 0x000fe80000100a00 */
[----:B------:R2:W-:Y:S02]  /*280a0*/  STL.64 [R1+0x7a8], R10 ;  /* 0x0007a80a01007387 */ /* 0x0005e40000100a00 */
[----:B--2---:R-:W-:Y:S02]  /*280b0*/  HMMA.1688.F32.TF32 R8, R16, R150, R108 ;  /* 0x000000961008723c */ /* 0x004fe4000008106c */
[----:B------:R-:W-:Y:S04]  /*280c0*/  STL [R1+0x25f8], R149 ;  /* 0x0025f89501007387 */ /* 0x000fe80000100800 */
[----:B------:R-:W-:-:S13]  /*280d0*/  STL [R1+0x25f4], R148 ;  /* 0x0025f49401007387 */ /* 0x000fda0000100800 */
[----:B------:R-:W-:Y:S01]  /*280e0*/  IMAD.MOV.U32 R152, RZ, RZ, R8 ;  /* 0x000000ffff987224 */ /* 0x000fe200078e0008 */
[----:B------:R2:W-:Y:S01]  /*280f0*/  STL.64 [R1+0x798], R10 ;  /* 0x0007980a01007387 */ /* 0x0005e20000100a00 */
[----:B------:R-:W-:Y:S02]  /*28100*/  IMAD.MOV.U32 R153, RZ, RZ, R9 ;  /* 0x000000ffff997224 */ /* 0x000fe400078e0009 */
[C---:B--2---:R-:W-:Y:S03]  /*28110*/  HMMA.1688.F32.TF32 R8, R16.reuse, R194, R112 ;  /* 0x000000c21008723c */ /* 0x044fe60000081070 */
[----:B------:R-:W-:Y:S04]  /*28120*/  STL [R1+0x2600], R153 ;  /* 0x0026009901007387 */ /* 0x000fe80000100800 */
[----:B------:R-:W-:Y:S01]  /*28130*/  STL [R1+0x25fc], R152 ;  /* 0x0025fc9801007387 */ /* 0x000fe20000100800 */
[----:B------:R-:W-:Y:S11]  /*28140*/  HMMA.1688.F32.TF32 R12, R16, R190, R116 ;  /* 0x000000be100c723c */ /* 0x000ff60000081074 */
[----:B------:R-:W-:Y:S01]  /*28150*/  MOV R149, R8 ;  /* 0x0000000800957202 */ /* 0x000fe20000000f00 */
[----:B------:R2:W-:Y:S01]  /*28160*/  STL.64 [R1+0x788], R10 ;  /* 0x0007880a01007387 */ /* 0x0005e20000100a00 */
[----:B------:R-:W-:-:S02]  /*28170*/  IMAD.MOV.U32 R148, RZ, RZ, R9 ;  /* 0x000000ffff947224 */ /* 0x000fc400078e0009 */
[----:B--2---:R-:W-:Y:S01]  /*28180*/  HMMA.1688.F32.TF32 R8, R16, R186, R120 ;  /* 0x000000ba1008723c */ /* 0x004fe20000081078 */
[----:B------:R-:W-:Y:S04]  /*28190*/  STL [R1+0x2608], R149 ;  /* 0x0026089501007387 */ /* 0x000fe80000100800 */
[----:B------:R-:W-:Y:S04]  /*281a0*/  STL [R1+0x2604], R148 ;  /* 0x0026049401007387 */ /* 0x000fe80000100800 */
[----:B------:R-:W-:Y:S04]  /*281b0*/  STL.64 [R1+0x770], R12 ;  /* 0x0007700c01007387 */ /* 0x000fe80000100a00 */
[----:B------:R-:W-:Y:S06]  /*281c0*/  STL.64 [R1+0x778], R14 ;  /* 0x0007780e01007387 */ /* 0x000fec0000100a00 */
[----:B------:R-:W-:Y:S01]  /*281d0*/  IMAD.MOV.U32 R164, RZ, RZ, R8 ;  /* 0x000000ffffa47224 */ /* 0x000fe200078e0008 */
[----:B------:R-:W-:Y:S01]  /*281e0*/  MOV R165, R9 ;  /* 0x0000000900a57202 */ /* 0x000fe20000000f00 */
[----:B------:R2:W-:Y:S01]  /*281f0*/  STL [R1+0x76c], R11 ;  /* 0x00076c0b01007387 */ /* 0x0005e20000100800 */
[----:B------:R-:W-:-:S02]  /*28200*/  IMAD.MOV.U32 R152, RZ, RZ, R10 ;  /* 0x000000ffff987224 */ /* 0x000fc400078e000a */
[----:B--2---:R-:W-:Y:S01]  /*28210*/  HMMA.1688.F32.TF32 R8, R16, R182, R124 ;  /* 0x000000b61008723c */ /* 0x004fe2000008107c */
[----:B------:R-:W-:-:S15]  /*28220*/  STL [R1+0x2614], R165 ;  /* 0x002614a501007387 */ /* 0x000fde0000100800 */
[----:B------:R-:W-:-:S03]  /*28230*/  NOP ;  /* 0x0000000000007918 */ /* 0x000fc60000000000 */
[----:B------:R-:W-:Y:S01]  /*28240*/  IMAD.MOV.U32 R168, RZ, RZ, R8 ;  /* 0x000000ffffa87224 */ /* 0x000fe200078e0008 */
[----:B------:R-:W-:Y:S01]  /*28250*/  MOV R169, R9 ;  /* 0x0000000900a97202 */ /* 0x000fe20000000f00 */
[----:B------:R-:W-:Y:S02]  /*28260*/  IMAD.MOV.U32 R148, RZ, RZ, R10 ;  /* 0x000000ffff947224 */ /* 0x000fe400078e000a */
[----:B------:R-:W-:Y:S02]  /*28270*/  IMAD.MOV.U32 R153, RZ, RZ, R11 ;  /* 0x000000ffff997224 */ /* 0x000fe400078e000b */
[----:B------:R-:W-:Y:S01]  /*28280*/  HMMA.1688.F32.TF32 R8, R16, R178, R128 ;  /* 0x000000b21008723c */ /* 0x000fe20000081080 */
[----:B------:R-:W-:Y:S04]  /*28290*/  STL [R1+0x2610], R164 ;  /* 0x002610a401007387 */ /* 0x000fe80000100800 */
[----:B------:R2:W-:-:S14]  /*282a0*/  STL [R1+0x260c], R152 ;  /* 0x00260c9801007387 */ /* 0x0005dc0000100800 */
[----:B------:R-:W-:Y:S01]  /*282b0*/  MOV R176, R8 ;  /* 0x0000000800b07202 */ /* 0x000fe20000000f00 */
[----:B------:R-:W-:Y:S01]  /*282c0*/  IMAD.MOV.U32 R177, RZ, RZ, R9 ;  /* 0x000000ffffb17224 */ /* 0x000fe200078e0009 */
[----:B------:R-:W-:Y:S01]  /*282d0*/  MOV R149, R11 ;  /* 0x0000000b00957202 */ /* 0x000fe20000000f00 */
[----:B--2---:R-:W-:Y:S02]  /*282e0*/  IMAD.MOV.U32 R152, RZ, RZ, R10 ;  /* 0x000000ffff987224 */ /* 0x004fe400078e000a */
[----:B------:R-:W-:Y:S01]  /*282f0*/  HMMA.1688.F32.TF32 R8, R16, R174, R132 ;  /* 0x000000ae1008723c */ /* 0x000fe20000081084 */
        /* <DEDUP_REMOVED lines=8> */
[----:B------:R2:W-:Y:S04]  /*28380*/  STL.64 [R1+0x738], R10 ;  /* 0x0007380a01007387 */ /* 0x0005e80000100a00 */
        /* <DEDUP_REMOVED lines=15> */
[----:B------:R-:W4:Y:S01]  /*28480*/  LDL.LU R163, [R1+0x16c] ;  /* 0x00016c0001a37983 */ /* 0x000f220000300800 */
[----:B------:R-:W-:-:S02]  /*28490*/  IMAD.MOV.U32 R180, RZ, RZ, R8 ;  /* 0x000000ffffb47224 */ /* 0x000fc400078e0008 */
[----:B------:R-:W-:Y:S02]  /*284a0*/  IMAD.MOV.U32 R181, RZ, RZ, R9 ;  /* 0x000000ffffb57224 */ /* 0x000fe400078e0009 */
[----:B--2---:R-:W-:-:S15]  /*284b0*/  HMMA.1688.F32.TF32 R8, R16, R170, R140 ;  /* 0x000000aa1008723c */ /* 0x004fde000008108c */
[----:B------:R-:W-:-:S04]  /*284c0*/  NOP ;  /* 0x0000000000007918 */ /* 0x000fc80000000000 */
[----:B------:R-:W-:Y:S01]  /*284d0*/  MOV R184, R8 ;  /* 0x0000000800b87202 */ /* 0x000fe20000000f00 */
[----:B------:R-:W-:Y:S01]  /*284e0*/  IMAD.MOV.U32 R185, RZ, RZ, R9 ;  /* 0x000000ffffb97224 */ /* 0x000fe200078e0009 */
[----:B------:R-:W-:Y:S01]  /*284f0*/  MOV R164, R11 ;  /* 0x0000000b00a47202 */ /* 0x000fe20000000f00 */
[----:B------:R-:W-:Y:S02]  /*28500*/  IMAD.MOV.U32 R165, RZ, RZ, R10 ;  /* 0x000000ffffa57224 */ /* 0x000fe400078e000a */
[----:B------:R-:W-:Y:S01]  /*28510*/  HMMA.1688.F32.TF32 R8, R16, R166, R144 ;  /* 0x000000a61008723c */ /* 0x000fe20000081090 */
[----:B------:R-:W-:Y:S04]  /*28520*/  STL [R1+0x25f0], R181 ;  /* 0x0025f0b501007387 */ /* 0x000fe80000100800 */
[----:B------:R-:W-:Y:S03]  /*28530*/  STL [R1+0x25ec], R180 ;  /* 0x0025ecb401007387 */ /* 0x000fe60000100800 */
[----:B-1----:R-:W-:Y:S01]  /*28540*/  HMMA.1688.F32.TF32 R12, R52, R202, R68 ;  /* 0x000000ca340c723c */ /* 0x002fe20000081044 */
[----:B------:R-:W-:Y:S04]  /*28550*/  STL [R1+0x2644], R164 ;  /* 0x002644a401007387 */ /* 0x000fe80000100800 */
[----:B------:R-:W-:Y:S06]  /*28560*/  STL [R1+0x2640], R165 ;  /* 0x002640a501007387 */ /* 0x000fec0000100800 */
[----:B------:R-:W-:Y:S01]  /*28570*/  IMAD.MOV.U32 R153, RZ, RZ, R8 ;  /* 0x000000ffff997224 */ /* 0x000fe200078e0008 */
[----:B------:R-:W-:Y:S01]  /*28580*/  MOV R169, R10 ;  /* 0x0000000a00a97202 */ /* 0x000fe20000000f00 */
[----:B------:R-:W-:-:S02]  /*28590*/  IMAD.MOV.U32 R148, RZ, RZ, R9 ;  /* 0x000000ffff947224 */ /* 0x000fc400078e0009 */
[----:B------:R-:W-:Y:S02]  /*285a0*/  IMAD.MOV.U32 R168, RZ, RZ, R11 ;  /* 0x000000ffffa87224 */ /* 0x000fe400078e000b */
[C---:B------:R-:W-:Y:S01]  /*285b0*/  HMMA.1688.F32.TF32 R8, R52.reuse, R198, R72 ;  /* 0x000000c63408723c */ /* 0x040fe20000081048 */
[----:B------:R-:W-:Y:S04]  /*285c0*/  STL [R1+0x263c], R185 ;  /* 0x00263cb901007387 */ /* 0x000fe80000100800 */
[----:B------:R-:W-:Y:S04]  /*285d0*/  STL [R1+0x2638], R184 ;  /* 0x002638b801007387 */ /* 0x000fe80000100800 */
[----:B------:R-:W-:Y:S04]  /*285e0*/  STL [R1+0x2654], R168 ;  /* 0x002654a801007387 */ /* 0x000fe80000100800 */
[----:B------:R-:W-:Y:S04]  /*285f0*/  STL [R1+0x2650], R169 ;  /* 0x002650a901007387 */ /* 0x000fe80000100800 */
[----:B------:R-:W-:Y:S04]  /*28600*/  STL [R1+0x264c], R148 ;  /* 0x00264c9401007387 */ /* 0x000fe80000100800 */
[----:B------:R-:W-:Y:S01]  /*28610*/  STL [R1+0x2648], R153 ;  /* 0x0026489901007387 */ /* 0x000fe20000100800 */
[----:B------:R-:W-:Y:S01]  /*28620*/  IMAD.MOV.U32 R196, RZ, RZ, R8 ;  /* 0x000000ffffc47224 */ /* 0x000fe200078e0008 */
[----:B------:R-:W-:Y:S01]  /*28630*/  MOV R197, R9 ;  /* 0x0000000900c57202 */ /* 0x000fe20000000f00 */
[C---:B---3--:R-:W-:Y:S08]  /*28640*/  HMMA.1688.F32.TF32 R48, R52.reuse, R6, R156 ;  /* 0x000000063430723c */ /* 0x048ff0000008109c */
[C---:B----4-:R-:W-:Y:S08]  /*28650*/  HMMA.1688.F32.TF32 R16, R52.reuse, R34, R40 ;  /* 0x000000223410723c */ /* 0x050ff00000081028 */
[C---:B------:R-:W-:Y:S08]  /*28660*/  HMMA.1688.F32.TF32 R44, R52.reuse, R38, R44 ;  /* 0x00000026342c723c */ /* 0x040ff0000008102c */
[C---:B------:R-:W-:Y:S11]  /*28670*/  HMMA.1688.F32.TF32 R40, R52.reuse, R30, R160 ;  /* 0x0000001e3428723c */ /* 0x040ff600000810a0 */
        /* <DEDUP_REMOVED lines=10> */
[----:B------:R1:W-:Y:S02]  /*28720*/  STL.64 [R1+0x8b8], R10 ;  /* 0x0008b80a01007387 */ /* 0x0003e40000100a00 */
[C---:B-1----:R-:W-:Y:S02]  /*28730*/  HMMA.1688.F32.TF32 R8, R52.reuse, R154, R208 ;  /* 0x0000009a3408723c */ /* 0x042fe400000810d0 */
[----:B------:R-:W-:Y:S04]  /*28740*/  STL [R1+0x25d0], R197 ;  /* 0x0025d0c501007387 */ /* 0x000fe80000100800 */
[----:B------:R-:W-:Y:S02]  /*28750*/  STL [R1+0x25cc], R196 ;  /* 0x0025ccc401007387 */ /* 0x000fe40000100800 */
[----:B------:R-:W-:Y:S11]  /*28760*/  HMMA.1688.F32.TF32 R12, R52, R150, R212 ;  /* 0x00000096340c723c */ /* 0x000ff600000810d4 */
[----:B------:R-:W-:Y:S01]  /*28770*/  IMAD.MOV.U32 R200, RZ, RZ, R8 ;  /* 0x000000ffffc87224 */ /* 0x000fe200078e0008 */
[----:B------:R1:W-:Y:S01]  /*28780*/  STL.64 [R1+0x8a8], R10 ;  /* 0x0008a80a01007387 */ /* 0x0003e20000100a00 */
[----:B------:R-:W-:-:S02]  /*28790*/  IMAD.MOV.U32 R201, RZ, RZ, R9 ;  /* 0x000000ffffc97224 */ /* 0x000fc400078e0009 */
[C---:B-1----:R-:W-:Y:S03]  /*287a0*/  HMMA.1688.F32.TF32 R8, R52.reuse, R194, R216 ;  /* 0x000000c23408723c */ /* 0x042fe600000810d8 */
[----:B------:R-:W-:Y:S04]  /*287b0*/  STL [R1+0x25d8], R201 ;  /* 0x0025d8c901007387 */ /* 0x000fe80000100800 */
[----:B------:R-:W-:Y:S01]  /*287c0*/  STL [R1+0x25d4], R200 ;  /* 0x0025d4c801007387 */ /* 0x000fe20000100800 */
[C---:B------:R-:W-:Y:S03]  /*287d0*/  HMMA.1688.F32.TF32 R16, R52.reuse, R190, R220 ;  /* 0x000000be3410723c */ /* 0x040fe600000810dc */
[----:B------:R-:W-:Y:S04]  /*287e0*/  STL.64 [R1+0x890], R12 ;  /* 0x0008900c01007387 */ /* 0x000fe80000100a00 */
[----:B------:R1:W-:Y:S04]  /*287f0*/  STL.64 [R1+0x898], R14 ;  /* 0x0008980e01007387 */ /* 0x0003e80000100a00 */
[----:B------:R-:W-:Y:S04]  /*28800*/  STL.64 [R1+0x880], R8 ;  /* 0x0008800801007387 */ /* 0x000fe80000100a00 */
[----:B------:R2:W-:Y:S01]  /*28810*/  STL.64 [R1+0x888], R10 ;  /* 0x0008880a01007387 */ /* 0x0005e20000100a00 */
[C---:B-1----:R-:W-:Y:S08]  /*28820*/  HMMA.1688.F32.TF32 R12, R52.reuse, R186, R224 ;  /* 0x000000ba340c723c */ /* 0x042ff000000810e0 */
[C---:B--2---:R-:W-:Y:S01]  /*28830*/  HMMA.1688.F32.TF32 R8, R52.reuse, R182, R228 ;  /* 0x000000b63408723c */ /* 0x044fe200000810e4 */
[----:B------:R-:W-:Y:S04]  /*28840*/  STL.64 [R1+0x870], R16 ;  /* 0x0008701001007387 */ /* 0x000fe80000100a00 */
[----:B------:R1:W-:Y:S06]  /*28850*/  STL.64 [R1+0x878], R18 ;  /* 0x0008781201007387 */ /* 0x0003ec0000100a00 */
[----:B------:R-:W-:Y:S04]  /*28860*/  STL.64 [R1+0x860], R12 ;  /* 0x0008600c01007387 */ /* 0x000fe80000100a00 */
[----:B------:R2:W-:Y:S01]  /*28870*/  STL.64 [R1+0x868], R14 ;  /* 0x0008680e01007387 */ /* 0x0005e20000100a00 */
[----:B-1----:R-:W-:Y:S03]  /*28880*/  HMMA.1688.F32.TF32 R16, R52, R178, R232 ;  /* 0x000000b23410723c */ /* 0x002fe600000810e8 */
[----:B------:R-:W-:Y:S01]  /*28890*/  STL [R1+0x850], R8 ;  /* 0x0008500801007387 */ /* 0x000fe20000100800 */
[----:B------:R-:W-:Y:S01]  /*288a0*/  MOV R201, R9 ;  /* 0x0000000900c97202 */ /* 0x000fe20000000f00 */
[----:B------:R-:W-:-:S02]  /*288b0*/  IMAD.MOV.U32 R200, RZ, RZ, R10 ;  /* 0x000000ffffc87224 */ /* 0x000fc400078e000a */
[----:B------:R1:W-:Y:S01]  /*288c0*/  STL [R1+0x85c], R11 ;  /* 0x00085c0b01007387 */ /* 0x0003e20000100800 */
[C---:B--2---:R-:W-:Y:S08]  /*288d0*/  HMMA.1688.F32.TF32 R12, R52.reuse, R174, R236 ;  /* 0x000000ae340c723c */ /* 0x044ff000000810ec */
[----:B-1----:R-:W-:Y:S01]  /*288e0*/  HMMA.1688.F32.TF32 R8, R52, R170, R240 ;  /* 0x000000aa3408723c */ /* 0x002fe200000810f0 */
[----:B------:R-:W-:Y:S04]  /*288f0*/  STL [R1+0x25e0], R200 ;  /* 0x0025e0c801007387 */ /* 0x000fe80000100800 */
[----:B------:R-:W-:Y:S04]  /*28900*/  STL [R1+0x25dc], R201 ;  /* 0x0025dcc901007387 */ /* 0x000fe80000100800 */
[----:B------:R-:W-:Y:S04]  /*28910*/  STL.64 [R1+0x840], R16 ;  /* 0x0008401001007387 */ /* 0x000fe80000100a00 */
[----:B------:R-:W-:Y:S04]  /*28920*/  STL.64 [R1+0x848], R18 ;  /* 0x0008481201007387 */ /* 0x000fe80000100a00 */
[----:B------:R-:W2:Y:S04]  /*28930*/  LDL.LU R160, [R1+0x300] ;  /* 0x0003000001a07983 */ /* 0x000ea80000300800 */
[----:B------:R1:W-:Y:S04]  /*28940*/  STL.64 [R1+0x830], R12 ;  /* 0x0008300c01007387 */ /* 0x0003e80000100a00 */
[----:B------:R3:W-:Y:S04]  /*28950*/  STL.64 [R1+0x838], R14 ;  /* 0x0008380e01007387 */ /* 0x0007e80000100a00 */
[----:B------:R4:W-:Y:S04]  /*28960*/  STL.64 [R1+0x820], R8 ;  /* 0x0008200801007387 */ /* 0x0009e80000100a00 */
[----:B------:R1:W-:Y:S04]  /*28970*/  STL.64 [R1+0x828], R10 ;  /* 0x0008280a01007387 */ /* 0x0003e80000100a00 */
[----:B------:R-:W2:Y:S04]  /*28980*/  LDL.LU R161, [R1+0x304] ;  /* 0x0003040001a17983 */ /* 0x000ea80000300800 */
[----:B------:R-:W2:Y:S04]  /*28990*/  LDL.LU R162, [R1+0x308] ;  /* 0x0003080001a27983 */ /* 0x000ea80000300800 */
[----:B------:R-:W2:Y:S04]  /*289a0*/  LDL.LU R163, [R1+0x30c] ;  /* 0x00030c0001a37983 */ /* 0x000ea80000300800 */
[----:B------:R-:W2:Y:S04]  /*289b0*/  LDL.LU R248, [R1+0x2d0] ;  /* 0x0002d00001f87983 */ /* 0x000ea80000300800 */
[----:B------:R-:W2:Y:S04]  /*289c0*/  LDL.LU R249, [R1+0x2d4] ;  /* 0x0002d40001f97983 */ /* 0x000ea80000300800 */
[----:B------:R-:W2:Y:S04]  /*289d0*/  LDL.LU R250, [R1+0x2d8] ;  /* 0x0002d80001fa7983 */ /* 0x000ea80000300800 */
[----:B------:R-:W2:Y:S04]  /*289e0*/  LDL.LU R251, [R1+0x2dc] ;  /* 0x0002dc0001fb7983 */ /* 0x000ea80000300800 */
[----:B-1----:R-:W2:Y:S04]  /*289f0*/  LDL.LU R12, [R1+0x2b0] ;  /* 0x0002b000010c7983 */ /* 0x002ea80000300800 */
[----:B------:R-:W2:Y:S04]  /*28a00*/  LDL.LU R13, [R1+0x2b4] ;  /* 0x0002b400010d7983 */ /* 0x000ea80000300800 */
[----:B---3--:R-:W3:Y:S04]  /*28a10*/  LDL.LU R14, [R1+0x2b8] ;  /* 0x0002b800010e7983 */ /* 0x008ee80000300800 */
        /* <DEDUP_REMOVED lines=17> */
[----:B----4-:R-:W4:Y:S04]  /*28b30*/  LDL.LU R8, [R1+0x1a0] ;  /* 0x0001a00001087983 */ /* 0x010f280000300800 */
        /* <DEDUP_REMOVED lines=35> */
[----:B------:R-:W-:-:S02]  /*28d70*/  LOP3.LUT R246, R0, 0x40, RZ, 0x3c, !PT ;  /* 0x0000004000f67812 */ /* 0x000fc400078e3cff */
[----:B------:R-:W-:-:S03]  /*28d80*/  LOP3.LUT R247, R0, 0x60, RZ, 0x3c, !PT ;  /* 0x0000006000f77812 */ /* 0x000fc600078e3cff */
[----:B------:R-:W-:Y:S04]  /*28d90*/  LDS R76, [R246+UR12+0x1000] ;  /* 0x0010000cf64c7984 */ /* 0x000fe80008000800 */
[----:B------:R-:W-:Y:S04]  /*28da0*/  LDS R78, [R246+UR12+0x1800] ;  /* 0x0018000cf64e7984 */ /* 0x000fe80008000800 */
[----:B------:R-:W-:Y:S04]  /*28db0*/  LDS R77, [R247+UR12+0x1000] ;  /* 0x0010000cf74d7984 */ /* 0x000fe80008000800 */
[----:B------:R-:W2:Y:S01]  /*28dc0*/  LDS R79, [R247+UR12+0x1800] ;  /* 0x0018000cf74f7984 */ /* 0x000ea20008000800 */
[----:B------:R-:W-:Y:S03]  /*28dd0*/  HMMA.1688.F32.TF32 R16, R52, R166, R204 ;  /* 0x000000a63410723c */ /* 0x000fe600000810cc */
[----:B------:R-:W-:Y:S04]  /*28de0*/  LDS R56, [R246+UR12+0x1080] ;  /* 0x0010800cf6387984 */ /* 0x000fe80008000800 */
[----:B------:R-:W-:Y:S04]  /*28df0*/  LDS R58, [R246+UR12+0x1880] ;  /* 0x0018800cf63a7984 */ /* 0x000fe80008000800 */
[----:B------:R-:W-:Y:S04]  /*28e00*/  LDS R57, [R247+UR12+0x1080] ;  /* 0x0010800cf7397984 */ /* 0x000fe80008000800 */
[----:B------:R-:W1:Y:S04]  /*28e10*/  LDS R59, [R247+UR12+0x1880] ;  /* 0x0018800cf73b7984 */ /* 0x000e680008000800 */
[----:B------:R-:W-:Y:S01]  /*28e20*/  IMAD.MOV.U32 R200, RZ, RZ, R18 ;  /* 0x000000ffffc87224 */ /* 0x000fe200078e0012 */
[----:B------:R-:W-:Y:S01]  /*28e30*/  MOV R201, R19 ;  /* 0x0000001300c97202 */ /* 0x000fe20000000f00 */
[----:B------:R1:W-:Y:S04]  /*28e40*/  STL.64 [R1+0x810], R16 ;  /* 0x0008101001007387 */ /* 0x0003e80000100a00 */
[----:B------:R-:W-:Y:S04]  /*28e50*/  STL [R1+0x25e8], R200 ;  /* 0x0025e8c801007387 */ /* 0x000fe80000100800 */
[----:B------:R-:W-:Y:S04]  /*28e60*/  STL [R1+0x25e4], R201 ;  /* 0x0025e4c901007387 */ /* 0x000fe80000100800 */
[----:B------:R-:W-:Y:S04]  /*28e70*/  LDS R52, [R246+UR12+0x1180] ;  /* 0x0011800cf6347984 */ /* 0x000fe80008000800 */
[----:B------:R-:W-:Y:S01]  /*28e80*/  LDS R54, [R246+UR12+0x1980] ;  /* 0x0019800cf6367984 */ /* 0x000fe20008000800 */
[C---:B--2---:R-:W-:Y:S03]  /*28e90*/  HMMA.1688.F32.TF32 R72, R76.reuse, R170, R160 ;  /* 0x000000aa4c48723c */ /* 0x044fe600000810a0 */
[----:B------:R-:W-:Y:S04]  /*28ea0*/  LDS R53, [R247+UR12+0x1180] ;  /* 0x0011800cf7357984 */ /* 0x000fe80008000800 */
[----:B------:R-:W-:Y:S01]  /*28eb0*/  LDS R55, [R247+UR12+0x1980] ;  /* 0x0019800cf7377984 */ /* 0x000fe20008000800 */
[C---:B------:R-:W-:Y:S08]  /*28ec0*/  HMMA.1688.F32.TF32 R68, R76.reuse, R174, R248 ;  /* 0x000000ae4c44723c */ /* 0x040ff000000810f8 */
[C---:B---3--:R-:W-:Y:S08]  /*28ed0*/  HMMA.1688.F32.TF32 R108, R76.reuse, R154, R88 ;  /* 0x0000009a4c6c723c */ /* 0x048ff00000081058 */
[C---:B------:R-:W-:Y:S01]  /*28ee0*/  HMMA.1688.F32.TF32 R88, R76.reuse, R186, R60 ;  /* 0x000000ba4c58723c */ /* 0x040fe2000008103c */
[----:B------:R-:W-:Y:S04]  /*28ef0*/  LDS R60, [R246+UR12+0x1100] ;  /* 0x0011000cf63c7984 */ /* 0x000fe80008000800 */
[----:B------:R-:W-:Y:S03]  /*28f00*/  LDS R62, [R246+UR12+0x1900] ;  /* 0x0019000cf63e7984 */ /* 0x000fe60008000800 */
[C---:B----4-:R-:W-:Y:S01]  /*28f10*/  HMMA.1688.F32.TF32 R112, R76.reuse, R198, R8 ;  /* 0x000000c64c70723c */ /* 0x050fe20000081008 */
[----:B------:R-:W-:Y:S04]  /*28f20*/  LDS R61, [R247+UR12+0x1100] ;  /* 0x0011000cf73d7984 */ /* 0x000fe80008000800 */
[----:B------:R-:W2:Y:S03]  /*28f30*/  LDS R63, [R247+UR12+0x1900] ;  /* 0x0019000cf73f7984 */ /* 0x000ea60008000800 */
[C---:B------:R-:W-:Y:S08]  /*28f40*/  HMMA.1688.F32.TF32 R212, R76.reuse, R38, R100 ;  /* 0x000000264cd4723c */ /* 0x040ff00000081064 */
[C---:B------:R-:W-:Y:S08]  /*28f50*/  HMMA.1688.F32.TF32 R216, R76.reuse, R34, R96 ;  /* 0x000000224cd8723c */ /* 0x040ff00000081060 */
[C---:B------:R-:W-:Y:S03]  /*28f60*/  HMMA.1688.F32.TF32 R204, R76.reuse, R30, R92 ;  /* 0x0000001e4ccc723c */ /* 0x040fe6000008105c */
[----:B------:R-:W-:Y:S04]  /*28f70*/  STL.64 [R1+0x2798], R214 ;  /* 0x002798d601007387 */ /* 0x000fe80000100a00 */
[----:B------:R-:W-:Y:S04]  /*28f80*/  STL.64 [R1+0x2790], R212 ;  /* 0x002790d401007387 */ /* 0x000fe80000100a00 */
[----:B------:R-:W-:Y:S04]  /*28f90*/  STL.64 [R1+0x27a8], R218 ;  /* 0x0027a8da01007387 */ /* 0x000fe80000100a00 */
[----:B------:R-:W-:Y:S04]  /*28fa0*/  STL.64 [R1+0x27a0], R216 ;  /* 0x0027a0d801007387 */ /* 0x000fe80000100a00 */
[----:B------:R-:W-:Y:S04]  /*28fb0*/  STL.64 [R1+0x27b8], R206 ;  /* 0x0027b8ce01007387 */ /* 0x000fe80000100a00 */
[----:B------:R-:W-:Y:S01]  /*28fc0*/  STL.64 [R1+0x27b0], R204 ;  /* 0x0027b0cc01007387 */ /* 0x000fe20000100a00 */
[C---:B------:R-:W-:Y:S03]  /*28fd0*/  HMMA.1688.F32.TF32 R208, R76.reuse, R6, R24 ;  /* 0x000000064cd0723c */ /* 0x040fe60000081018 */
[----:B------:R-:W3:Y:S04]  /*28fe0*/  LDL.LU R248, [R1+0x400] ;  /* 0x0004000001f87983 */ /* 0x000ee80000300800 */
[----:B------:R-:W3:Y:S04]  /*28ff0*/  LDL.LU R249, [R1+0x404] ;  /* 0x0004040001f97983 */ /* 0x000ee80000300800 */
[----:B------:R-:W3:Y:S04]  /*29000*/  LDL.LU R250, [R1+0x408] ;  /* 0x0004080001fa7983 */ /* 0x000ee80000300800 */
[----:B------:R-:W3:Y:S04]  /*29010*/  LDL.LU R251, [R1+0x40c] ;  /* 0x00040c0001fb7983 */ /* 0x000ee80000300800 */
[----:B------:R-:W1:Y:S04]  /*29020*/  LDL.LU R24, [R1+0x380] ;  /* 0x0003800001187983 */ /* 0x000e680000300800 */
[----:B------:R-:W1:Y:S04]  /*29030*/  LDL.LU R25, [R1+0x384] ;  /* 0x0003840001197983 */ /* 0x000e680000300800 */
[----:B------:R-:W1:Y:S04]  /*29040*/  LDL.LU R26, [R1+0x388] ;  /* 0x00038800011a7983 */ /* 0x000e680000300800 */
[----:B------:R-:W1:Y:S04]  /*29050*/  LDL.LU R27, [R1+0x38c] ;  /* 0x00038c00011b7983 */ /* 0x000e680000300800 */
[----:B------:R-:W4:Y:S04]  /*29060*/  LDL.LU R92, [R1+0x420] ;  /* 0x00042000015c7983 */ /* 0x000f280000300800 */
[----:B------:R-:W4:Y:S01]  /*29070*/  LDL.LU R93, [R1+0x424] ;  /* 0x00042400015d7983 */ /* 0x000f220000300800 */
[C---:B------:R-:W-:Y:S03]  /*29080*/  HMMA.1688.F32.TF32 R104, R76.reuse, R150, R84 ;  /* 0x000000964c68723c */ /* 0x040fe60000081054 */
[----:B------:R-:W4:Y:S04]  /*29090*/  LDL.LU R94, [R1+0x428] ;  /* 0x00042800015e7983 */ /* 0x000f280000300800 */
[----:B------:R-:W4:Y:S01]  /*290a0*/  LDL.LU R95, [R1+0x42c] ;  /* 0x00042c00015f7983 */ /* 0x000f220000300800 */
[C---:B------:R-:W-:Y:S03]  /*290b0*/  HMMA.1688.F32.TF32 R100, R76.reuse, R194, R80 ;  /* 0x000000c24c64723c */ /* 0x040fe60000081050 */
[----:B------:R-:W2:Y:S04]  /*290c0*/  LDL.LU R120, [R1+0x570] ;  /* 0x0005700001787983 */ /* 0x000ea80000300800 */
[----:B------:R-:W2:Y:S01]  /*290d0*/  LDL.LU R121, [R1+0x574] ;  /* 0x0005740001797983 */ /* 0x000ea20000300800 */
[C---:B------:R-:W-:Y:S03]  /*290e0*/  HMMA.1688.F32.TF32 R116, R76.reuse, R202, R20 ;  /* 0x000000ca4c74723c */ /* 0x040fe60000081014 */
[----:B------:R-:W2:Y:S04]  /*290f0*/  LDL.LU R122, [R1+0x578] ;  /* 0x00057800017a7983 */ /* 0x000ea80000300800 */
[----:B------:R-:W2:Y:S01]  /*29100*/  LDL.LU R123, [R1+0x57c] ;  /* 0x00057c00017b7983 */ /* 0x000ea20000300800 */
[C---:B------:R-:W-:Y:S08]  /*29110*/  HMMA.1688.F32.TF32 R96, R76.reuse, R190, R64 ;  /* 0x000000be4c60723c */ /* 0x040ff00000081040 */
[C---:B------:R-:W-:Y:S08]  /*29120*/  HMMA.1688.F32.TF32 R84, R76.reuse, R182, R136 ;  /* 0x000000b64c54723c */ /* 0x040ff00000081088 */
[C---:B------:R-:W-:Y:S08]  /*29130*/  HMMA.1688.F32.TF32 R80, R76.reuse, R178, R12 ;  /* 0x000000b24c50723c */ /* 0x040ff0000008100c */
[----:B------:R-:W-:Y:S01]  /*29140*/  HMMA.1688.F32.TF32 R76, R76, R166, R156 ;  /* 0x000000a64c4c723c */ /* 0x000fe2000008109c */
[----:B------:R-:W2:Y:S04]  /*29150*/  LDL.LU R156, [R1+0x500] ;  /* 0x00050000019c7983 */ /* 0x000ea80000300800 */
        /* <DEDUP_REMOVED lines=27> */
[----:B-1----:R-:W-:-:S15]  /*29310*/  HMMA.1688.F32.TF32 R228, R56, R202, R24 ;  /* 0x000000ca38e4723c */ /* 0x002fde0000081018 */
[----:B------:R-:W-:-:S04]  /*29320*/  NOP ;  /* 0x0000000000007918 */ /* 0x000fc80000000000 */
[----:B------:R-:W-:Y:S04]  /*29330*/  STL [R1+0x26c8], R228 ;  /* 0x0026c8e401007387 */ /* 0x000fe80000100800 */
[----:B------:R-:W-:Y:S04]  /*29340*/  STL [R1+0x26c4], R229 ;  /* 0x0026c4e501007387 */ /* 0x000fe80000100800 */
[----:B------:R-:W-:Y:S04]  /*29350*/  STL [R1+0x26c0], R230 ;  /* 0x0026c0e601007387 */ /* 0x000fe80000100800 */
[----:B------:R-:W-:Y:S01]  /*29360*/  STL [R1+0x26bc], R231 ;  /* 0x0026bce701007387 */ /* 0x000fe20000100800 */
[C---:B--2---:R-:W-:Y:S08]  /*29370*/  HMMA.1688.F32.TF32 R232, R56.reuse, R198, R20 ;  /* 0x000000c638e8723c */ /* 0x044ff00000081014 */
[C---:B---3--:R-:W-:Y:S08]  /*29380*/  HMMA.1688.F32.TF32 R16, R56.reuse, R194, R12 ;  /* 0x000000c23810723c */ /* 0x048ff0000008100c */
[C---:B------:R-:W-:Y:S08]  /*29390*/  HMMA.1688.F32.TF32 R12, R56.reuse, R190, R248 ;  /* 0x000000be380c723c */ /* 0x040ff000000810f8 */
[C---:B----4-:R-:W-:Y:S01]  /*293a0*/  HMMA.1688.F32.TF32 R240, R56.reuse, R154, R8 ;  /* 0x0000009a38f0723c */ /* 0x050fe20000081008 */
[----:B------:R-:W-:Y:S07]  /*293b0*/  STL [R1+0x26d0], R232 ;  /* 0x0026d0e801007387 */ /* 0x000fee0000100800 */
[C---:B------:R-:W-:Y:S01]  /*293c0*/  HMMA.1688.F32.TF32 R8, R56.reuse, R150, R64 ;  /* 0x000000963808723c */ /* 0x040fe20000081040 */
[----:B------:R-:W-:Y:S04]  /*293d0*/  STL [R1+0x26cc], R233 ;  /* 0x0026cce901007387 */ /* 0x000fe80000100800 */
[----:B------:R-:W-:Y:S04]  /*293e0*/  STL [R1+0x26b8], R234 ;  /* 0x0026b8ea01007387 */ /* 0x000fe80000100800 */
[----:B------:R-:W-:Y:S04]  /*293f0*/  STL [R1+0x26b4], R235 ;  /* 0x0026b4eb01007387 */ /* 0x000fe80000100800 */
[----:B------:R-:W-:Y:S04]  /*29400*/  STL [R1+0x26d4], R240 ;  /* 0x0026d4f001007387 */ /* 0x000fe80000100800 */
[----:B------:R-:W-:Y:S04]  /*29410*/  STL [R1+0x26b0], R241 ;  /* 0x0026b0f101007387 */ /* 0x000fe80000100800 */
[----:B------:R-:W-:Y:S04]  /*29420*/  STL [R1+0x26ac], R242 ;  /* 0x0026acf201007387 */ /* 0x000fe80000100800 */
[----:B------:R-:W-:Y:S04]  /*29430*/  STL [R1+0x26a8], R243 ;  /* 0x0026a8f301007387 */ /* 0x000fe80000100800 */
[----:B------:R-:W-:Y:S04]  /*29440*/  STL.64 [R1+0xe0], R8 ;  /* 0x0000e00801007387 */ /* 0x000fe80000100a00 */
[----:B------:R1:W-:Y:S04]  /*29450*/  STL.64 [R1+0xe8], R10 ;  /* 0x0000e80a01007387 */ /* 0x0003e80000100a00 */
[----:B------:R-:W-:Y:S04]  /*29460*/  STL.64 [R1+0x150], R16 ;  /* 0x0001501001007387 */ /* 0x000fe80000100a00 */
[----:B------:R-:W-:Y:S04]  /*29470*/  STL.64 [R1+0x158], R18 ;  /* 0x0001581201007387 */ /* 0x000fe80000100a00 */
[----:B------:R2:W-:Y:S04]  /*29480*/  STL.64 [R1+0x1b0], R12 ;  /* 0x0001b00c01007387 */ /* 0x0005e80000100a00 */
[----:B------:R3:W-:Y:S01]  /*29490*/  STL.64 [R1+0x1b8], R14 ;  /* 0x0001b80e01007387 */ /* 0x0007e20000100a00 */
[----:B-1----:R-:W-:Y:S03]  /*294a0*/  HMMA.1688.F32.TF32 R8, R56, R186, R160 ;  /* 0x000000ba3808723c */ /* 0x002fe600000810a0 */
        /* <DEDUP_REMOVED lines=12> */
[----:B--2---:R-:W2:Y:S04]  /*29570*/  LDL.LU R12, [R1+0x440] ;  /* 0x00044000010c7983 */ /* 0x004ea80000300800 */
[----:B------:R-:W2:Y:S04]  /*29580*/  LDL.LU R13, [R1+0x444] ;  /* 0x00044400010d7983 */ /* 0x000ea80000300800 */
[----:B---3--:R-:W2:Y:S04]  /*29590*/  LDL.LU R14, [R1+0x448] ;  /* 0x00044800010e7983 */ /* 0x008ea80000300800 */
[----:B------:R-:W2:Y:S01]  /*295a0*/  LDL.LU R15, [R1+0x44c] ;  /* 0x00044c00010f7983 */ /* 0x000ea20000300800 */
[----:B------:R-:W-:Y:S01]  /*295b0*/  IMAD.MOV.U32 R240, RZ, RZ, R8 ;  /* 0x000000fffff07224 */ /* 0x000fe200078e0008 */
[----:B------:R-:W-:Y:S01]  /*295c0*/  MOV R233, R10 ;  /* 0x0000000a00e97202 */ /* 0x000fe20000000f00 */
[----:B------:R-:W-:Y:S01]  /*295d0*/  IMAD.MOV.U32 R232, RZ, RZ, R9 ;  /* 0x000000ffffe87224 */ /* 0x000fe200078e0009 */
[----:B------:R-:W3:Y:S01]  /*295e0*/  LDL.LU R8, [R1+0x580] ;  /* 0x0005800001087983 */ /* 0x000ee20000300800 */
[----:B------:R-:W-:-:S03]  /*295f0*/  IMAD.MOV.U32 R228, RZ, RZ, R11 ;  /* 0x000000ffffe47224 */ /* 0x000fc600078e000b */
[----:B------:R-:W3:Y:S04]  /*29600*/  LDL.LU R9, [R1+0x584] ;  /* 0x0005840001097983 */ /* 0x000ee80000300800 */
[----:B------:R-:W3:Y:S04]  /*29610*/  LDL.LU R10, [R1+0x588] ;  /* 0x00058800010a7983 */ /* 0x000ee80000300800 */
[----:B------:R-:W3:Y:S01]  /*29620*/  LDL.LU R11, [R1+0x58c] ;  /* 0x00058c00010b7983 */ /* 0x000ee20000300800 */
[C---:B------:R-:W-:Y:S03]  /*29630*/  HMMA.1688.F32.TF32 R132, R56.reuse, R38, R120 ;  /* 0x000000263884723c */ /* 0x040fe60000081078 */
[----:B------:R-:W3:Y:S04]  /*29640*/  LDL.LU R248, [R1+0x460] ;  /* 0x0004600001f87983 */ /* 0x000ee80000300800 */
[----:B------:R-:W3:Y:S04]  /*29650*/  LDL.LU R249, [R1+0x464] ;  /* 0x0004640001f97983 */ /* 0x000ee80000300800 */
[----:B------:R-:W3:Y:S04]  /*29660*/  LDL.LU R250, [R1+0x468] ;  /* 0x0004680001fa7983 */ /* 0x000ee80000300800 */
[----:B------:R-:W3:Y:S04]  /*29670*/  LDL.LU R251, [R1+0x46c] ;  /* 0x00046c0001fb7983 */ /* 0x000ee80000300800 */
[----:B------:R-:W3:Y:S04]  /*29680*/  LDL.LU R120, [R1+0x450] ;  /* 0x0004500001787983 */ /* 0x000ee80000300800 */
        /* <DEDUP_REMOVED lines=16> */
[----:B------:R1:W-:Y:S04]  /*29790*/  STL [R1+0x26e4], R228 ;  /* 0x0026e4e401007387 */ /* 0x0003e80000100800 */
[----:B------:R-:W-:Y:S04]  /*297a0*/  STL [R1+0x26e0], R233 ;  /* 0x0026e0e901007387 */ /* 0x000fe80000100800 */
[----:B------:R1:W-:Y:S04]  /*297b0*/  STL [R1+0x26dc], R232 ;  /* 0x0026dce801007387 */ /* 0x0003e80000100800 */
[----:B------:R1:W-:Y:S01]  /*297c0*/  STL [R1+0x26d8], R240 ;  /* 0x0026d8f001007387 */ /* 0x0003e20000100800 */
[----:B--2---:R-:W-:-:S15]  /*297d0*/  HMMA.1688.F32.TF32 R12, R56, R178, R12 ;  /* 0x000000b2380c723c */ /* 0x004fde000008100c */
[----:B------:R-:W-:-:S04]  /*297e0*/  NOP ;  /* 0x0000000000007918 */ /* 0x000fc80000000000 */
[----:B------:R-:W-:Y:S01]  /*297f0*/  MOV R229, R12 ;  /* 0x0000000c00e57202 */ /* 0x000fe20000000f00 */
[----:B------:R-:W-:Y:S01]  /*29800*/  IMAD.MOV.U32 R230, RZ, RZ, R13 ;  /* 0x000000ffffe67224 */ /* 0x000fe200078e000d */
[----:B------:R-:W2:Y:S01]  /*29810*/  LDL.LU R12, [R1+0x4b0] ;  /* 0x0004b000010c7983 */ /* 0x000ea20000300800 */
[----:B------:R-:W-:Y:S01]  /*29820*/  IMAD.MOV.U32 R231, RZ, RZ, R14 ;  /* 0x000000ffffe77224 */ /* 0x000fe200078e000e */
[----:B------:R-:W-:Y:S02]  /*29830*/  MOV R234, R15 ;  /* 0x0000000f00ea7202 */ /* 0x000fe40000000f00 */
[----:B------:R-:W2:Y:S04]  /*29840*/  LDL.LU R13, [R1+0x4b4] ;  /* 0x0004b400010d7983 */ /* 0x000ea80000300800 */
[----:B------:R-:W2:Y:S04]  /*29850*/  LDL.LU R14, [R1+0x4b8] ;  /* 0x0004b800010e7983 */ /* 0x000ea80000300800 */
[----:B------:R-:W2:Y:S01]  /*29860*/  LDL.LU R15, [R1+0x4bc] ;  /* 0x0004bc00010f7983 */ /* 0x000ea20000300800 */
[----:B----4-:R-:W-:-:S15]  /*29870*/  HMMA.1688.F32.TF32 R16, R56, R182, R124 ;  /* 0x000000b63810723c */ /* 0x010fde000008107c */
[----:B------:R-:W-:-:S04]  /*29880*/  NOP ;  /* 0x0000000000007918 */ /* 0x000fc80000000000 */
[----:B------:R-:W-:Y:S01]  /*29890*/  IMAD.MOV.U32 R235, RZ, RZ, R16 ;  /* 0x000000ffffeb7224 */ /* 0x000fe200078e0010 */
[----:B------:R-:W-:Y:S01]  /*298a0*/  MOV R241, R17 ;  /* 0x0000001100f17202 */ /* 0x000fe20000000f00 */
[----:B------:R-:W-:Y:S02]  /*298b0*/  IMAD.MOV.U32 R242, RZ, RZ, R18 ;  /* 0x000000fffff27224 */ /* 0x000fe400078e0012 */
[----:B------:R-:W-:Y:S02]  /*298c0*/  IMAD.MOV.U32 R243, RZ, RZ, R19 ;  /* 0x000000fffff37224 */ /* 0x000fe400078e0013 */
[C---:B---3--:R-:W-:Y:S08]  /*298d0*/  HMMA.1688.F32.TF32 R16, R56.reuse, R174, R120 ;  /* 0x000000ae3810723c */ /* 0x048ff00000081078 */
[----:B------:R-:W-:Y:S11]  /*298e0*/  HMMA.1688.F32.TF32 R40, R56, R170, R92 ;  /* 0x000000aa3828723c */ /* 0x000ff6000008105c */
[----:B-1----:R-:W-:Y:S01]  /*298f0*/  IMAD.MOV.U32 R228, RZ, RZ, R16 ;  /* 0x000000ffffe47224 */ /* 0x002fe200078e0010 */
[----:B------:R-:W-:Y:S01]  /*29900*/  MOV R232, R18 ;  /* 0x0000001200e87202 */ /* 0x000fe20000000f00 */
[----:B------:R-:W-:-:S02]  /*29910*/  IMAD.MOV.U32 R233, RZ, RZ, R17 ;  /* 0x000000ffffe97224 */ /* 0x000fc400078e0011 */
[----:B------:R-:W-:Y:S02]  /*29920*/  IMAD.MOV.U32 R240, RZ, RZ, R19 ;  /* 0x000000fffff07224 */ /* 0x000fe400078e0013 */
[----:B------:R-:W-:Y:S08]  /*29930*/  HMMA.1688.F32.TF32 R16, R56, R166, R248 ;  /* 0x000000a63810723c */ /* 0x000ff000000810f8 */
[C---:B------:R-:W-:Y:S08]  /*29940*/  HMMA.1688.F32.TF32 R220, R60.reuse, R30, R8 ;  /* 0x0000001e3cdc723c */ /* 0x040ff00000081008 */
[----:B------:R-:W-:Y:S01]  /*29950*/  HMMA.1688.F32.TF32 R8, R60, R202, R64 ;  /* 0x000000ca3c08723c */ /* 0x000fe20000081040 */
[----:B------:R-:W-:Y:S02]  /*29960*/  STL.64 [R1+0x250], R40 ;  /* 0x0002502801007387 */ /* 0x000fe40000100a00 */
[----:B------:R-:W-:-:S02]  /*29970*/  MOV R180, R19 ;  /* 0x0000001300b47202 */ /* 0x000fc40000000f00 */
[----:B------:R-:W-:Y:S01]  /*29980*/  STL.64 [R1+0x258], R42 ;  /* 0x0002582a01007387 */ /* 0x000fe20000100a00 */
[----:B------:R-:W-:-:S03]  /*29990*/  IMAD.MOV.U32 R181, RZ, RZ, R18 ;  /* 0x000000ffffb57224 */ /* 0x000fc600078e0012 */
[----:B------:R-:W-:Y:S04]  /*299a0*/  STL.64 [R1+0x240], R16 ;  /* 0x0002401001007387 */ /* 0x000fe80000100a00 */
[----:B------:R-:W3:Y:S04]  /*299b0*/  LDL.LU R248, [R1+0x4c0] ;  /* 0x0004c00001f87983 */ /* 0x000ee80000300800 */
[----:B------:R-:W3:Y:S04]  /*299c0*/  LDL.LU R249, [R1+0x4c4] ;  /* 0x0004c40001f97983 */ /* 0x000ee80000300800 */
[----:B------:R-:W3:Y:S01]  /*299d0*/  LDL.LU R250, [R1+0x4c8] ;  /* 0x0004c80001fa7983 */ /* 0x000ee20000300800 */
[----:B------:R-:W-:Y:S03]  /*299e0*/  HMMA.1688.F32.TF32 R224, R60, R34, R20 ;  /* 0x000000223ce0723c */ /* 0x000fe60000081014 */
[----:B------:R-:W3:Y:S01]  /*299f0*/  LDL.LU R251, [R1+0x4cc] ;  /* 0x0004cc0001fb7983 */ /* 0x000ee20000300800 */
[----:B------:R-:W-:Y:S01]  /*29a00*/  IMAD.MOV.U32 R176, RZ, RZ, R11 ;  /* 0x000000ffffb07224 */ /* 0x000fe200078e000b */
[----:B------:R-:W-:-:S02]  /*29a10*/  MOV R177, R10 ;  /* 0x0000000a00b17202 */ /* 0x000fc40000000f00 */
[----:B------:R-:W-:Y:S01]  /*29a20*/  STL [R1+0x265c], R180 ;  /* 0x00265cb401007387 */ /* 0x000fe20000100800 */
[----:B------:R-:W-:-:S03]  /*29a30*/  IMAD.MOV.U32 R152, RZ, RZ, R9 ;  /* 0x000000ffff987224 */ /* 0x000fc600078e0009 */
[----:B------:R-:W-:Y:S01]  /*29a40*/  STL [R1+0x2658], R181 ;  /* 0x002658b501007387 */ /* 0x000fe20000100800 */
[----:B------:R-:W-:-:S03]  /*29a50*/  IMAD.MOV.U32 R149, RZ, RZ, R8 ;  /* 0x000000ffff957224 */ /* 0x000fc600078e0008 */
[----:B------:R-:W4:Y:S04]  /*29a60*/  LDL.LU R20, [R1+0x4d0] ;  /* 0x0004d00001147983 */ /* 0x000f280000300800 */
[----:B------:R-:W4:Y:S04]  /*29a70*/  LDL.LU R21, [R1+0x4d4] ;  /* 0x0004d40001157983 */ /* 0x000f280000300800 */
[----:B------:R-:W4:Y:S04]  /*29a80*/  LDL.LU R22, [R1+0x4d8] ;  /* 0x0004d80001167983 */ /* 0x000f280000300800 */
[----:B------:R-:W4:Y:S04]  /*29a90*/  LDL.LU R23, [R1+0x4dc] ;  /* 0x0004dc0001177983 */ /* 0x000f280000300800 */
[----:B------:R-:W-:Y:S04]  /*29aa0*/  STL [R1+0x266c], R176 ;  /* 0x00266cb001007387 */ /* 0x000fe80000100800 */
[----:B------:R-:W-:Y:S04]  /*29ab0*/  STL [R1+0x2668], R177 ;  /* 0x002668b101007387 */ /* 0x000fe80000100800 */
[----:B------:R-:W-:Y:S04]  /*29ac0*/  STL [R1+0x2664], R152 ;  /* 0x0026649801007387 */ /* 0x000fe80000100800 */
[----:B------:R-:W-:Y:S04]  /*29ad0*/  STL [R1+0x2660], R149 ;  /* 0x0026609501007387 */ /* 0x000fe80000100800 */
[----:B------:R-:W4:Y:S01]  /*29ae0*/  LDL.LU R8, [R1+0x4e0] ;  /* 0x0004e00001087983 */ /* 0x000f220000300800 */
[----:B--2---:R-:W-:-:S15]  /*29af0*/  HMMA.1688.F32.TF32 R12, R60, R198, R12 ;  /* 0x000000c63c0c723c */ /* 0x004fde000008100c */
[----:B------:R-:W-:-:S04]  /*29b00*/  NOP ;  /* 0x0000000000007918 */ /* 0x000fc80000000000 */
[----:B------:R1:W-:Y:S04]  /*29b10*/  STL.64 [R1+0x370], R12 ;  /* 0x0003700c01007387 */ /* 0x0003e80000100a00 */
[----:B------:R2:W-:Y:S04]  /*29b20*/  STL.64 [R1+0x378], R14 ;  /* 0x0003780e01007387 */ /* 0x0005e80000100a00 */
[----:B------:R-:W4:Y:S04]  /*29b30*/  LDL.LU R9, [R1+0x4e4] ;  /* 0x0004e40001097983 */ /* 0x000f280000300800 */
[----:B------:R-:W4:Y:S04]  /*29b40*/  LDL.LU R10, [R1+0x4e8] ;  /* 0x0004e800010a7983 */ /* 0x000f280000300800 */
[----:B------:R-:W4:Y:S04]  /*29b50*/  LDL.LU R11, [R1+0x4ec] ;  /* 0x0004ec00010b7983 */ /* 0x000f280000300800 */
[----:B-1----:R-:W4:Y:S04]  /*29b60*/  LDL.LU R12, [R1+0x510] ;  /* 0x00051000010c7983 */ /* 0x002f280000300800 */
[----:B------:R-:W4:Y:S04]  /*29b70*/  LDL.LU R13, [R1+0x514] ;  /* 0x00051400010d7983 */ /* 0x000f280000300800 */
[----:B--2---:R-:W2:Y:S04]  /*29b80*/  LDL.LU R14, [R1+0x518] ;  /* 0x00051800010e7983 */ /* 0x004ea80000300800 */
[----:B------:R-:W2:Y:S04]  /*29b90*/  LDL.LU R15, [R1+0x51c] ;  /* 0x00051c00010f7983 */ /* 0x000ea80000300800 */
[----:B------:R-:W2:Y:S04]  /*29ba0*/  LDL.LU R64, [R1+0x4f0] ;  /* 0x0004f00001407983 */ /* 0x000ea80000300800 */
[----:B------:R-:W2:Y:S04]  /*29bb0*/  LDL.LU R65, [R1+0x4f4] ;  /* 0x0004f40001417983 */ /* 0x000ea80000300800 */
[----:B------:R-:W2:Y:S04]  /*29bc0*/  LDL.LU R66, [R1+0x4f8] ;  /* 0x0004f80001427983 */ /* 0x000ea80000300800 */
[----:B------:R-:W2:Y:S01]  /*29bd0*/  LDL.LU R67, [R1+0x4fc] ;  /* 0x0004fc0001437983 */ /* 0x000ea20000300800 */
[----:B---3--:R-:W-:Y:S03]  /*29be0*/  HMMA.1688.F32.TF32 R16, R60, R154, R248 ;  /* 0x0000009a3c10723c */ /* 0x008fe600000810f8 */
[----:B------:R-:W3:Y:S04]  /*29bf0*/  LDL.LU R248, [R1+0x560] ;  /* 0x0005600001f87983 */ /* 0x000ee80000300800 */
[----:B------:R-:W3:Y:S04]  /*29c00*/  LDL.LU R249, [R1+0x564] ;  /* 0x0005640001f97983 */ /* 0x000ee80000300800 */
[----:B------:R-:W3:Y:S04]  /*29c10*/  LDL.LU R250, [R1+0x568] ;  /* 0x0005680001fa7983 */ /* 0x000ee80000300800 */
[----:B------:R-:W3:Y:S04]  /*29c20*/  LDL.LU R251, [R1+0x56c] ;  /* 0x00056c0001fb7983 */ /* 0x000ee80000300800 */
[----:B------:R-:W-:Y:S01]  /*29c30*/  IMAD.MOV.U32 R164, RZ, RZ, R16 ;  /* 0x000000ffffa47224 */ /* 0x000fe200078e0010 */
[----:B------:R-:W-:Y:S01]  /*29c40*/  MOV R165, R17 ;  /* 0x0000001100a57202 */ /* 0x000fe20000000f00 */
[----:B------:R-:W-:-:S02]  /*29c50*/  IMAD.MOV.U32 R185, RZ, RZ, R18 ;  /* 0x000000ffffb97224 */ /* 0x000fc400078e0012 */
[----:B------:R-:W-:Y:S02]  /*29c60*/  IMAD.MOV.U32 R184, RZ, RZ, R19 ;  /* 0x000000ffffb87224 */ /* 0x000fe400078e0013 */
[----:B----4-:R-:W-:Y:S03]  /*29c70*/  HMMA.1688.F32.TF32 R16, R60, R150, R20 ;  /* 0x000000963c10723c */ /* 0x010fe60000081014 */
[----:B------:R-:W-:Y:S04]  /*29c80*/  STL [R1+0x267c], R184 ;  /* 0x00267cb801007387 */ /* 0x000fe80000100800 */
[----:B------:R-:W-:-:S12]  /*29c90*/  STL [R1+0x2678], R185 ;  /* 0x002678b901007387 */ /* 0x000fd80000100800 */
[----:B------:R-:W-:Y:S01]  /*29ca0*/  MOV R168, R16 ;  /* 0x0000001000a87202 */ /* 0x000fe20000000f00 */
[----:B------:R-:W-:Y:S01]  /*29cb0*/  IMAD.MOV.U32 R169, RZ, RZ, R17 ;  /* 0x000000ffffa97224 */ /* 0x000fe200078e0011 */
[----:B------:R-:W-:Y:S01]  /*29cc0*/  MOV R153, R19 ;  /* 0x0000001300997202 */ /* 0x000fe20000000f00 */
[----:B------:R-:W-:Y:S01]  /*29cd0*/  IMAD.MOV.U32 R148, RZ, RZ, R18 ;  /* 0x000000ffff947224 */ /* 0x000fe200078e0012 */
[----:B------:R-:W-:Y:S04]  /*29ce0*/  STL [R1+0x2674], R165 ;  /* 0x002674a501007387 */ /* 0x000fe80000100800 */
[----:B------:R1:W-:Y:S04]  /*29cf0*/  STL [R1+0x2670], R164 ;  /* 0x002670a401007387 */ /* 0x0003e80000100800 */
[----:B------:R-:W-:Y:S04]  /*29d00*/  STL [R1+0x268c], R153 ;  /* 0x00268c9901007387 */ /* 0x000fe80000100800 */
[----:B------:R-:W-:Y:S04]  /*29d10*/  STL [R1+0x2688], R148 ;  /* 0x0026889401007387 */ /* 0x000fe80000100800 */
[----:B------:R4:W-:Y:S04]  /*29d20*/  STL [R1+0x2684], R169 ;  /* 0x002684a901007387 */ /* 0x0009e80000100800 */
[----:B------:R1:W-:Y:S01]  /*29d30*/  STL [R1+0x2680], R168 ;  /* 0x002680a801007387 */ /* 0x0003e20000100800 */
[----:B------:R-:W-:-:S15]  /*29d40*/  HMMA.1688.F32.TF32 R8, R60, R194, R8 ;  /* 0x000000c23c08723c */ /* 0x000fde0000081008 */
[----:B------:R-:W-:-:S04]  /*29d50*/  NOP ;  /* 0x0000000000007918 */ /* 0x000fc80000000000 */
[----:B------:R-:W-:Y:S01]  /*29d60*/  IMAD.MOV.U32 R152, RZ, RZ, R8 ;  /* 0x000000ffff987224 */ /* 0x000fe200078e0008 */
[----:B------:R-:W-:Y:S01]  /*29d70*/  MOV R180, R10 ;  /* 0x0000000a00b47202 */ /* 0x000fe20000000f00 */
[----:B------:R-:W-:Y:S02]  /*29d80*/  IMAD.MOV.U32 R149, RZ, RZ, R9 ;  /* 0x000000ffff957224 */ /* 0x000fe400078e0009 */
[----:B------:R-:W-:Y:S02]  /*29d90*/  IMAD.MOV.U32 R181, RZ, RZ, R11 ;  /* 0x000000ffffb57224 */ /* 0x000fe400078e000b */
[C---:B--2---:R-:W-:Y:S08]  /*29da0*/  HMMA.1688.F32.TF32 R8, R60.reuse, R186, R12 ;  /* 0x000000ba3c08723c */ /* 0x044ff0000008100c */
[----:B------:R-:W-:Y:S01]  /*29db0*/  HMMA.1688.F32.TF32 R16, R60, R190, R64 ;  /* 0x000000be3c10723c */ /* 0x000fe20000081040 */
[----:B------:R-:W-:Y:S04]  /*29dc0*/  STL [R1+0x269c], R181 ;  /* 0x00269cb501007387 */ /* 0x000fe80000100800 */
[----:B------:R-:W-:Y:S04]  /*29dd0*/  STL [R1+0x2698], R180 ;  /* 0x002698b401007387 */ /* 0x000fe80000100800 */
[----:B------:R-:W-:Y:S02]  /*29de0*/  STL [R1+0x2694], R149 ;  /* 0x0026949501007387 */ /* 0x000fe40000100800 */
[----:B-1----:R-:W-:Y:S01]  /*29df0*/  MOV R164, R9 ;  /* 0x0000000900a47202 */ /* 0x002fe20000000f00 */
[----:B------:R-:W-:Y:S01]  /*29e00*/  IMAD.MOV.U32 R165, RZ, RZ, R8 ;  /* 0x000000ffffa57224 */ /* 0x000fe200078e0008 */
[----:B------:R-:W-:Y:S01]  /*29e10*/  STL [R1+0x2690], R152 ;  /* 0x0026909801007387 */ /* 0x000fe20000100800 */
[----:B------:R-:W-:-:S05]  /*29e20*/  IMAD.MOV.U32 R12, RZ, RZ, R5 ;  /* 0x000000ffff0c7224 */ /* 0x000fca00078e0005 */
[----:B------:R1:W-:Y:S01]  /*29e30*/  STL.64 [R1+0x3d0], R16 ;  /* 0x0003d01001007387 */ /* 0x0003e20000100a00 */
[----:B------:R-:W-:-:S03]  /*29e40*/  IMAD.MOV.U32 R13, RZ, RZ, R4 ;  /* 0x000000ffff0d7224 */ /* 0x000fc600078e0004 */
[----:B------:R2:W-:Y:S04]  /*29e50*/  STL.64 [R1+0x3d8], R18 ;  /* 0x0003d81201007387 */ /* 0x0005e80000100a00 */
[----:B------:R-:W-:Y:S04]  /*29e60*/  STL [R1+0x26a4], R164 ;  /* 0x0026a4a401007387 */ /* 0x000fe80000100800 */
[----:B------:R1:W-:Y:S04]  /*29e70*/  STL [R1+0x26a0], R165 ;  /* 0x0026a0a501007387 */ /* 0x0003e80000100800 */
[----:B------:R-:W2:Y:S04]  /*29e80*/  LDL.LU R5, [R1+0x2814] ;  /* 0x0028140001057983 */ /* 0x000ea80000300800 */
[----:B------:R-:W2:Y:S01]  /*29e90*/  LDL.LU R4, [R1+0x2810] ;  /* 0x0028100001047983 */ /* 0x000ea20000300800 */
[----:B------:R-:W-:-:S02]  /*29ea0*/  IMAD.MOV.U32 R176, RZ, RZ, R10 ;  /* 0x000000ffffb07224 */ /* 0x000fc400078e000a */
[----:B------:R-:W-:Y:S02]  /*29eb0*/  IMAD.MOV.U32 R177, RZ, RZ, R11 ;  /* 0x000000ffffb17224 */ /* 0x000fe400078e000b */
[----:B---3--:R-:W-:Y:S01]  /*29ec0*/  HMMA.1688.F32.TF32 R8, R60, R182, R248 ;  /* 0x000000b63c08723c */ /* 0x008fe200000810f8 */
[----:B------:R-:W-:Y:S01]  /*29ed0*/  MOV R14, R32 ;  /* 0x00000020000e7202 */ /* 0x000fe20000000f00 */
[----:B------:R-:W-:Y:S01]  /*29ee0*/  IMAD.MOV.U32 R15, RZ, RZ, R33 ;  /* 0x000000ffff0f7224 */ /* 0x000fe200078e0021 */
[----:B------:R-:W3:Y:S01]  /*29ef0*/  LDL.LU R32, [R1+0x280c] ;  /* 0x00280c0001207983 */ /* 0x000ee20000300800 */
[----:B------:R-:W-:Y:S01]  /*29f00*/  IMAD.MOV.U32 R64, RZ, RZ, R36 ;  /* 0x000000ffff407224 */ /* 0x000fe200078e0024 */
[----:B------:R-:W-:Y:S02]  /*29f10*/  MOV R65, R37 ;  /* 0x0000002500417202 */ /* 0x000fe40000000f00 */
[----:B------:R-:W3:Y:S01]  /*29f20*/  LDL.LU R33, [R1+0x2808] ;  /* 0x0028080001217983 */ /* 0x000ee20000300800 */
[----:B------:R-:W-:-:S03]  /*29f30*/  IMAD.MOV.U32 R66, RZ, RZ, R29 ;  /* 0x000000ffff427224 */ /* 0x000fc600078e001d */
[----:B------:R-:W3:Y:S01]  /*29f40*/  LDL.LU R36, [R1+0x2804] ;  /* 0x0028040001247983 */ /* 0x000ee20000300800 */
[----:B------:R-:W-:-:S03]  /*29f50*/  IMAD.MOV.U32 R67, RZ, RZ, R28 ;  /* 0x000000ffff437224 */ /* 0x000fc600078e001c */
[----:B------:R-:W3:Y:S04]  /*29f60*/  LDL.LU R37, [R1+0x2800] ;  /* 0x0028000001257983 */ /* 0x000ee80000300800 */
[----:B----4-:R-:W-:Y:S01]  /*29f70*/  MOV R169, R8 ;  /* 0x0000000800a97202 */ /* 0x010fe20000000f00 */
[----:B------:R-:W4:Y:S01]  /*29f80*/  LDL.LU R29, [R1+0x27fc] ;  /* 0x0027fc00011d7983 */ /* 0x000f220000300800 */
[----:B------:R-:W-:-:S03]  /*29f90*/  IMAD.MOV.U32 R168, RZ, RZ, R9 ;  /* 0x000000ffffa87224 */ /* 0x000fc600078e0009 */
[----:B------:R-:W3:Y:S01]  /*29fa0*/  LDL.LU R28, [R1+0x27f8] ;  /* 0x0027f800011c7983 */ /* 0x000ee20000300800 */
[----:B------:R-:W-:Y:S01]  /*29fb0*/  IMAD.MOV.U32 R184, RZ, RZ, R10 ;  /* 0x000000ffffb87224 */ /* 0x000fe200078e000a */
[----:B------:R-:W-:Y:S01]  /*29fc0*/  MOV R185, R11 ;  /* 0x0000000b00b97202 */ /* 0x000fe20000000f00 */
[----:B------:R-:W-:Y:S02]  /*29fd0*/  IMAD.MOV.U32 R11, RZ, RZ, R252 ;  /* 0x000000ffff0b7224 */ /* 0x000fe400078e00fc */
[----:B--2---:R-:W-:Y:S01]  /*29fe0*/  IMAD.MOV.U32 R9, RZ, RZ, R5 ;  /* 0x000000ffff097224 */ /* 0x004fe200078e0005 */
[----:B------:R-:W-:Y:S02]  /*29ff0*/  MOV R8, R4 ;  /* 0x0000000400087202 */ /* 0x000fe40000000f00 */
[----:B------:R-:W2:Y:S04]  /*2a000*/  LDL.LU R4, [R1+0x27f4] ;  /* 0x0027f40001047983 */ /* 0x000ea80000300800 */
[----:B------:R-:W2:Y:S04]  /*2a010*/  LDL.LU R5, [R1+0x27f0] ;  /* 0x0027f00001057983 */ /* 0x000ea80000300800 */
[----:B------:R-:W2:Y:S04]  /*2a020*/  LDL.LU R10, [R1+0x148] ;  /* 0x00014800010a7983 */ /* 0x000ea80000300800 */
[----:B------:R-:W2:Y:S01]  /*2a030*/  LDL.LU R252, [R1+0x27ec] ;  /* 0x0027ec0001fc7983 */ /* 0x000ea20000300800 */
[----:B----4-:R-:W-:-:S03]  /*2a040*/  MOV R124, R29 ;  /* 0x0000001d007c7202 */ /* 0x010fc60000000f00 */
[----:B------:R-:W4:Y:S01]  /*2a050*/  LDL.LU R29, [R1+0x27e8] ;  /* 0x0027e800011d7983 */ /* 0x000f220000300800 */
[----:B---3--:R-:W-:-:S03]  /*2a060*/  IMAD.MOV.U32 R125, RZ, RZ, R28 ;  /* 0x000000ffff7d7224 */ /* 0x008fc600078e001c */
[----:B------:R-:W3:Y:S01]  /*2a070*/  LDL.LU R28, [R1+0x27e4] ;  /* 0x0027e400011c7983 */ /* 0x000ee20000300800 */
[----:B--2---:R-:W-:-:S03]  /*2a080*/  IMAD.MOV.U32 R126, RZ, RZ, R4 ;  /* 0x000000ffff7e7224 */ /* 0x004fc600078e0004 */
[----:B------:R-:W2:Y:S01]  /*2a090*/  LDL.LU R4, [R1+0x27e0] ;  /* 0x0027e00001047983 */ /* 0x000ea20000300800 */
[----:B------:R-:W-:-:S03]  /*2a0a0*/  MOV R127, R5 ;  /* 0x00000005007f7202 */ /* 0x000fc60000000f00 */
[----:B------:R-:W2:Y:S04]  /*2a0b0*/  LDL.LU R5, [R1+0x27dc] ;  /* 0x0027dc0001057983 */ /* 0x000ea80000300800 */
[----:B------:R-:W2:Y:S01]  /*2a0c0*/  LDL.LU R140, [R1+0x1f0] ;  /* 0x0001f000018c7983 */ /* 0x000ea20000300800 */
[----:B------:R-:W-:-:S03]  /*2a0d0*/  IMAD.MOV.U32 R143, RZ, RZ, R252 ;  /* 0x000000ffff8f7224 */ /* 0x000fc600078e00fc */
[----:B------:R-:W2:Y:S04]  /*2a0e0*/  LDL.LU R141, [R1+0x1f4] ;  /* 0x0001f400018d7983 */ /* 0x000ea80000300800 */
[----:B------:R-:W2:Y:S04]  /*2a0f0*/  LDL.LU R142, [R1+0x1f8] ;  /* 0x0001f800018e7983 */ /* 0x000ea80000300800 */
[----:B------:R-:W2:Y:S01]  /*2a100*/  LDL.LU R252, [R1+0x27d8] ;  /* 0x0027d80001fc7983 */ /* 0x000ea20000300800 */
[----:B------:R-:W-:Y:S01]  /*2a110*/  HMMA.1688.F32.TF32 R156, R56, R34, R156 ;  /* 0x00000022389c723c */ /* 0x000fe2000008109c */
[----:B----4-:R-:W-:-:S02]  /*2a120*/  IMAD.MOV.U32 R239, RZ, RZ, R29 ;  /* 0x000000ffffef7224 */ /* 0x010fc400078e001d */
[----:B---3--:R-:W-:-:S05]  /*2a130*/  IMAD.MOV.U32 R238, RZ, RZ, R28 ;  /* 0x000000ffffee7224 */ /* 0x008fca00078e001c */
[----:B------:R-:W-:Y:S08]  /*2a140*/  HMMA.1688.F32.TF32 R136, R56, R30, R136 ;  /* 0x0000001e3888723c */ /* 0x000ff00000081088 */
[----:B------:R-:W-:Y:S01]  /*2a150*/  HMMA.1688.F32.TF32 R128, R60, R38, R24 ;  /* 0x000000263c80723c */ /* 0x000fe20000081018 */
[----:B--2---:R-:W-:Y:S02]  /*2a160*/  IMAD.MOV.U32 R236, RZ, RZ, R4 ;  /* 0x000000ffffec7224 */ /* 0x004fe400078e0004 */
[----:B------:R-:W2:Y:S01]  /*2a170*/  LDL.LU R4, [R1+0x27d4] ;  /* 0x0027d40001047983 */ /* 0x000ea20000300800 */
[----:B------:R-:W-:-:S03]  /*2a180*/  MOV R237, R5 ;  /* 0x0000000500ed7202 */ /* 0x000fc60000000f00 */
[----:B------:R-:W3:Y:S04]  /*2a190*/  LDL.LU R5, [R1+0x27d0] ;  /* 0x0027d00001057983 */ /* 0x000ee80000300800 */
[----:B------:R-:W4:Y:S04]  /*2a1a0*/  LDL.LU R28, [R1+0x27cc] ;  /* 0x0027cc00011c7983 */ /* 0x000f280000300800 */
[----:B------:R-:W2:Y:S04]  /*2a1b0*/  LDL.LU R29, [R1+0x27c8] ;  /* 0x0027c800011d7983 */ /* 0x000ea80000300800 */
[----:B------:R-:W2:Y:S01]  /*2a1c0*/  LDL.LU R56, [R1+0x320] ;  /* 0x0003200001387983 */ /* 0x000ea20000300800 */
[----:B------:R-:W-:-:S03]  /*2a1d0*/  MOV R59, R252 ;  /* 0x000000fc003b7202 */ /* 0x000fc60000000f00 */
        /* <DEDUP_REMOVED lines=31> */
[----:B-1----:R-:W4:Y:S04]  /*2a3d0*/  LDL.LU R16, [R1+0x5d0] ;  /* 0x0005d00001107983 */ /* 0x002f280000300800 */
        /* <DEDUP_REMOVED lines=14> */
[----:B------:R-:W-:Y:S01]  /*2a4c0*/  HMMA.1688.F32.TF32 R160, R60, R6, R160 ;  /* 0x000000063ca0723c */ /* 0x000fe200000810a0 */
[----:B------:R-:W-:Y:S01]  /*2a4d0*/  IMAD.MOV.U32 R120, RZ, RZ, R37 ;  /* 0x000000ffff787224 */ /* 0x000fe200078e0025 */
[----:B------:R-:W-:Y:S01]  /*2a4e0*/  MOV R121, R36 ;  /* 0x0000002400797202 */ /* 0x000fe20000000f00 */
[----:B------:R-:W-:-:S02]  /*2a4f0*/  IMAD.MOV.U32 R122, RZ, RZ, R33 ;  /* 0x000000ffff7a7224 */ /* 0x000fc400078e0021 */
[----:B------:R-:W-:Y:S02]  /*2a500*/  IMAD.MOV.U32 R123, RZ, RZ, R32 ;  /* 0x000000ffff7b7224 */ /* 0x000fe400078e0020 */
[----:B--2---:R-:W-:Y:S02]  /*2a510*/  IMAD.MOV.U32 R23, RZ, RZ, R252 ;  /* 0x000000ffff177224 */ /* 0x004fe400078e00fc */
[----:B------:R-:W2:Y:S01]  /*2a520*/  LDL.LU R252, [R1+0x27c0] ;  /* 0x0027c00001fc7983 */ /* 0x000ea20000300800 */
[C---:B---3--:R-:W-:Y:S08]  /*2a530*/  HMMA.1688.F32.TF32 R248, R52.reuse, R154, R248 ;  /* 0x0000009a34f8723c */ /* 0x048ff000000810f8 */
[----:B----4-:R-:W-:Y:S08]  /*2a540*/  HMMA.1688.F32.TF32 R24, R52, R202, R24 ;  /* 0x000000ca3418723c */ /* 0x010ff00000081018 */
[C---:B------:R-:W-:Y:S08]  /*2a550*/  HMMA.1688.F32.TF32 R204, R60.reuse, R178, R204 ;  /* 0x000000b23ccc723c */ /* 0x040ff000000810cc */
[C---:B------:R-:W-:Y:S11]  /*2a560*/  HMMA.1688.F32.TF32 R216, R60.reuse, R174, R216 ;  /* 0x000000ae3cd8723c */ /* 0x040ff600000810d8 */
[----:B------:R-:W-:Y:S01]  /*2a570*/  IMAD.MOV.U32 R153, RZ, RZ, R206 ;  /* 0x000000ffff997224 */ /* 0x000fe200078e00ce */
[C---:B------:R-:W-:Y:S01]  /*2a580*/  HMMA.1688.F32.TF32 R212, R60.reuse, R170, R212 ;  /* 0x000000aa3cd4723c */ /* 0x040fe200000810d4 */
[----:B------:R-:W-:Y:S01]  /*2a590*/  MOV R148, R207 ;  /* 0x000000cf00947202 */ /* 0x000fe20000000f00 */
[----:B------:R-:W-:Y:S01]  /*2a5a0*/  IMAD.MOV.U32 R152, RZ, RZ, R205 ;  /* 0x000000ffff987224 */ /* 0x000fe200078e00cd */
[----:B------:R-:W-:Y:S01]  /*2a5b0*/  MOV R149, R204 ;  /* 0x000000cc00957202 */ /* 0x000fe20000000f00 */
[----:B------:R-:W3:Y:S03]  /*2a5c0*/  LDL.LU.64 R206, [R1+0x27b8] ;  /* 0x0027b80001ce7983 */ /* 0x000ee60000300a00 */
[----:B------:R-:W-:Y:S01]  /*2a5d0*/  IMAD.MOV.U32 R200, RZ, RZ, R219 ;  /* 0x000000ffffc87224 */ /* 0x000fe200078e00db */
[----:B------:R-:W3:Y:S01]  /*2a5e0*/  LDL.LU.64 R204, [R1+0x27b0] ;  /* 0x0027b00001cc7983 */ /* 0x000ee20000300a00 */
[----:B------:R-:W-:Y:S03]  /*2a5f0*/  HMMA.1688.F32.TF32 R60, R60, R166, R48 ;  /* 0x000000a63c3c723c */ /* 0x000fe60000081030 */
[----:B------:R-:W-:Y:S07]  /*2a600*/  STL.64 [R1+0x430], R216 ;  /* 0x000430d801007387 */ /* 0x000fee0000100a00 */
[----:B------:R-:W-:Y:S01]  /*2a610*/  IMAD.MOV.U32 R181, RZ, RZ, R214 ;  /* 0x000000ffffb57224 */ /* 0x000fe200078e00d6 */
[----:B------:R1:W-:Y:S01]  /*2a620*/  STL [R1+0x438], R218 ;  /* 0x000438da01007387 */ /* 0x0003e20000100800 */
[----:B------:R-:W-:Y:S01]  /*2a630*/  IMAD.MOV.U32 R180, RZ, RZ, R215 ;  /* 0x000000ffffb47224 */ /* 0x000fe200078e00d7 */
[----:B------:R-:W-:Y:S01]  /*2a640*/  MOV R165, R213 ;  /* 0x000000d500a57202 */ /* 0x000fe20000000f00 */
[----:B------:R-:W-:Y:S01]  /*2a650*/  IMAD.MOV.U32 R164, RZ, RZ, R212 ;  /* 0x000000ffffa47224 */ /* 0x000fe200078e00d4 */
[----:B-1----:R-:W4:Y:S04]  /*2a660*/  LDL.LU.64 R218, [R1+0x27a8] ;  /* 0x0027a80001da7983 */ /* 0x002f280000300a00 */
[----:B------:R-:W4:Y:S04]  /*2a670*/  LDL.LU.64 R216, [R1+0x27a0] ;  /* 0x0027a00001d87983 */ /* 0x000f280000300a00 */
[----:B------:R-:W3:Y:S04]  /*2a680*/  LDL.LU.64 R214, [R1+0x2798] ;  /* 0x0027980001d67983 */ /* 0x000ee80000300a00 */
[----:B------:R-:W3:Y:S04]  /*2a690*/  LDL.LU.64 R212, [R1+0x2790] ;  /* 0x0027900001d47983 */ /* 0x000ee80000300a00 */
[----:B------:R-:W3:Y:S01]  /*2a6a0*/  LDL.LU.64 R50, [R1+0x2788] ;  /* 0x0027880001327983 */ /* 0x000ee20000300a00 */
[----:B------:R-:W-:Y:S03]  /*2a6b0*/  HMMA.1688.F32.TF32 R36, R52, R38, R40 ;  /* 0x000000263424723c */ /* 0x000fe60000081028 */
[----:B------:R-:W3:Y:S01]  /*2a6c0*/  LDL.LU.64 R48, [R1+0x2780] ;  /* 0x0027800001307983 */ /* 0x000ee20000300a00 */
[----:B------:R-:W-:-:S03]  /*2a6d0*/  MOV R197, R61 ;  /* 0x0000003d00c57202 */ /* 0x000fc60000000f00 */
[----:B------:R1:W-:Y:S01]  /*2a6e0*/  STL [R1+0x450], R60 ;  /* 0x0004503c01007387 */ /* 0x0003e20000100800 */
[----:B------:R-:W-:Y:S03]  /*2a6f0*/  HMMA.1688.F32.TF32 R32, R52, R34, R16 ;  /* 0x000000223420723c */ /* 0x000fe60000081010 */
[----:B------:R1:W-:Y:S01]  /*2a700*/  STL [R1+0x45c], R63 ;  /* 0x00045c3f01007387 */ /* 0x0003e20000100800 */
[----:B------:R-:W-:-:S03]  /*2a710*/  MOV R61, R28 ;  /* 0x0000001c003d7202 */ /* 0x000fc60000000f00 */
[----:B------:R-:W3:Y:S01]  /*2a720*/  LDL.LU.64 R42, [R1+0x2778] ;  /* 0x00277800012a7983 */ /* 0x000ee20000300a00 */
[----:B------:R-:W-:Y:S02]  /*2a730*/  IMAD.MOV.U32 R196, RZ, RZ, R62 ;  /* 0x000000ffffc47224 */ /* 0x000fe400078e003e */
[----:B-1----:R-:W-:Y:S01]  /*2a740*/  IMAD.MOV.U32 R60, RZ, RZ, R29 ;  /* 0x000000ffff3c7224 */ /* 0x002fe200078e001d */
[----:B------:R-:W3:Y:S01]  /*2a750*/  LDL.LU.64 R40, [R1+0x2770] ;  /* 0x0027700001287983 */ /* 0x000ee20000300a00 */
[C---:B------:R-:W-:Y:S03]  /*2a760*/  HMMA.1688.F32.TF32 R20, R52.reuse, R198, R20 ;  /* 0x000000c63414723c */ /* 0x040fe60000081014 */
[----:B------:R-:W3:Y:S01]  /*2a770*/  LDL.LU.64 R18, [R1+0x2768] ;  /* 0x0027680001127983 */ /* 0x000ee20000300a00 */
[----:B------:R-:W-:Y:S02]  /*2a780*/  IMAD.MOV.U32 R62, RZ, RZ, R5 ;  /* 0x000000ffff3e7224 */ /* 0x000fe400078e0005 */
[----:B------:R-:W-:Y:S01]  /*2a790*/  IMAD.MOV.U32 R63, RZ, RZ, R4 ;  /* 0x000000ffff3f7224 */ /* 0x000fe200078e0004 */
[----:B------:R-:W3:Y:S01]  /*2a7a0*/  LDL.LU.64 R16, [R1+0x2760] ;  /* 0x0027600001107983 */ /* 0x000ee20000300a00 */
[----:B------:R-:W-:Y:S03]  /*2a7b0*/  HMMA.1688.F32.TF32 R28, R52, R30, R44 ;  /* 0x0000001e341c723c */ /* 0x000fe6000008102c */
[----:B------:R-:W3:Y:S01]  /*2a7c0*/  LDL.LU.64 R46, [R1+0x2758] ;  /* 0x00275800012e7983 */ /* 0x000ee20000300a00 */
[----:B------:R-:W-:-:S03]  /*2a7d0*/  IMAD.MOV.U32 R203, RZ, RZ, R26 ;  /* 0x000000ffffcb7224 */ /* 0x000fc600078e001a */
[----:B------:R-:W3:Y:S01]  /*2a7e0*/  LDL.LU.64 R44, [R1+0x2750] ;  /* 0x00275000012c7983 */ /* 0x000ee20000300a00 */
[C---:B------:R-:W-:Y:S03]  /*2a7f0*/  HMMA.1688.F32.TF32 R4, R52.reuse, R6, R92 ;  /* 0x000000063404723c */ /* 0x040fe6000008105c */
[----:B------:R-:W3:Y:S01]  /*2a800*/  LDL.LU.64 R94, [R1+0x2748] ;  /* 0x00274800015e7983 */ /* 0x000ee20000300a00 */
[----:B------:R-:W-:Y:S01]  /*2a810*/  IMAD.MOV.U32 R202, RZ, RZ, R27 ;  /* 0x000000ffffca7224 */ /* 0x000fe200078e001b */
[----:B------:R-:W-:Y:S02]  /*2a820*/  MOV R201, R24 ;  /* 0x0000001800c97202 */ /* 0x000fe40000000f00 */
[----:B------:R-:W3:Y:S04]  /*2a830*/  LDL.LU.64 R92, [R1+0x2740] ;  /* 0x00274000015c7983 */ /* 0x000ee80000300a00 */
[----:B------:R1:W-:Y:S04]  /*2a840*/  STL [R1+0x4b4], R25 ;  /* 0x0004b41901007387 */ /* 0x0003e80000100800 */
[----:B------:R-:W3:Y:S04]  /*2a850*/  LDL.LU.64 R26, [R1+0x2738] ;  /* 0x00273800011a7983 */ /* 0x000ee80000300a00 */
[----:B-1----:R-:W3:Y:S04]  /*2a860*/  LDL.LU.64 R24, [R1+0x2730] ;  /* 0x0027300001187983 */ /* 0x002ee80000300a00 */
[----:B------:R-:W-:Y:S04]  /*2a870*/  STL.64 [R1+0x4a0], R20 ;  /* 0x0004a01401007387 */ /* 0x000fe80000100a00 */
[----:B------:R1:W-:Y:S04]  /*2a880*/  STL.64 [R1+0x4a8], R22 ;  /* 0x0004a81601007387 */ /* 0x0003e80000100a00 */
[----:B-1----:R-:W3:Y:S04]  /*2a890*/  LDL.LU.64 R22, [R1+0x2728] ;  /* 0x0027280001167983 */ /* 0x002ee80000300a00 */
[----:B------:R-:W3:Y:S04]  /*2a8a0*/  LDL.LU.64 R20, [R1+0x2720] ;  /* 0x0027200001147983 */ /* 0x000ee80000300a00 */
[----:B------:R1:W-:Y:S04]  /*2a8b0*/  STL.64 [R1+0x490], R248 ;  /* 0x000490f801007387 */ /* 0x0003e80000100a00 */
[----:B------:R-:W-:Y:S01]  /*2a8c0*/  STL.64 [R1+0x498], R250 ;  /* 0x000498fa01007387 */ /* 0x000fe20000100a00 */
[C---:B------:R-:W-:Y:S03]  /*2a8d0*/  HMMA.1688.F32.TF32 R60, R52.reuse, R150, R60 ;  /* 0x00000096343c723c */ /* 0x040fe6000008103c */
[----:B------:R-:W-:Y:S04]  /*2a8e0*/  LDS R250, [R0+UR12+0x2800] ;  /* 0x0028000c00fa7984 */ /* 0x000fe80008000800 */
[----:B-1----:R-:W3:Y:S01]  /*2a8f0*/  LDL.LU R248, [R1+0x2718] ;  /* 0x0027180001f87983 */ /* 0x002ee20000300800 */
[C---:B------:R-:W-:Y:S03]  /*2a900*/  HMMA.1688.F32.TF32 R56, R52.reuse, R194, R56 ;  /* 0x000000c23438723c */ /* 0x040fe60000081038 */
[----:B------:R-:W-:Y:S04]  /*2a910*/  LDS R249, [R3+UR12+0x2000] ;  /* 0x0020000c03f97984 */ /* 0x000fe80008000800 */
[----:B------:R-:W-:Y:S01]  /*2a920*/  LDS R251, [R3+UR12+0x2800] ;  /* 0x0028000c03fb7984 */ /* 0x000fe20008000800 */
[C---:B------:R-:W-:Y:S03]  /*2a930*/  HMMA.1688.F32.TF32 R236, R52.reuse, R190, R236 ;  /* 0x000000be34ec723c */ /* 0x040fe600000810ec */
[----:B------:R-:W-:Y:S04]  /*2a940*/  STL.64 [R1+0x480], R60 ;  /* 0x0004803c01007387 */ /* 0x000fe80000100a00 */
[----:B------:R1:W-:Y:S04]  /*2a950*/  STL.64 [R1+0x488], R62 ;  /* 0x0004883e01007387 */ /* 0x0003e80000100a00 */
[----:B------:R-:W-:Y:S04]  /*2a960*/  STL.64 [R1+0x470], R56 ;  /* 0x0004703801007387 */ /* 0x000fe80000100a00 */
[----:B------:R1:W-:Y:S02]  /*2a970*/  STL.64 [R1+0x478], R58 ;  /* 0x0004783a01007387 */ /* 0x0003e40000100a00 */
[C---:B-1----:R-:W-:Y:S02]  /*2a980*/  HMMA.1688.F32.TF32 R60, R52.reuse, R186, R140 ;  /* 0x000000ba343c723c */ /* 0x042fe4000008108c */
[----:B------:R-:W-:Y:S04]  /*2a990*/  LDS R190, [R0+UR12+0x2900] ;  /* 0x0029000c00be7984 */ /* 0x000fe80008000800 */
[----:B------:R-:W-:Y:S02]  /*2a9a0*/  LDS R191, [R3+UR12+0x2900] ;  /* 0x0029000c03bf7984 */ /* 0x000fe40008000800 */
[C---:B------:R-:W-:Y:S02]  /*2a9b0*/  HMMA.1688.F32.TF32 R56, R52.reuse, R182, R124 ;  /* 0x000000b63438723c */ /* 0x040fe4000008107c */
[----:B------:R-:W-:Y:S04]  /*2a9c0*/  STL.64 [R1+0x360], R236 ;  /* 0x000360ec01007387 */ /* 0x000fe80000100a00 */
[----:B------:R-:W-:Y:S02]  /*2a9d0*/  STL.64 [R1+0x368], R238 ;  /* 0x000368ee01007387 */ /* 0x000fe40000100a00 */
[C---:B------:R-:W-:Y:S02]  /*2a9e0*/  HMMA.1688.F32.TF32 R120, R52.reuse, R178, R120 ;  /* 0x000000b23478723c */ /* 0x040fe40000081078 */
[----:B------:R-:W-:Y:S04]  /*2a9f0*/  LDS R236, [R0+UR12+0x2180] ;  /* 0x0021800c00ec7984 */ /* 0x000fe80008000800 */
[----:B------:R-:W-:Y:S04]  /*2aa00*/  STL.64 [R1+0x340], R60 ;  /* 0x0003403c01007387 */ /* 0x000fe80000100a00 */
[----:B------:R1:W-:Y:S04]  /*2aa10*/  STL.64 [R1+0x348], R62 ;  /* 0x0003483e01007387 */ /* 0x0003e80000100a00 */
[----:B------:R-:W-:Y:S04]  /*2aa20*/  STL.64 [R1+0x330], R56 ;  /* 0x0003303801007387 */ /* 0x000fe80000100a00 */
[----:B------:R2:W-:Y:S01]  /*2aa30*/  STL.64 [R1+0x338], R58 ;  /* 0x0003383a01007387 */ /* 0x0005e20000100a00 */
[C---:B-1----:R-:W-:Y:S03]  /*2aa40*/  HMMA.1688.F32.TF32 R60, R52.reuse, R174, R8 ;  /* 0x000000ae343c723c */ /* 0x042fe60000081008 */
[----:B------:R-:W-:Y:S04]  /*2aa50*/  LDS R238, [R0+UR12+0x2980] ;  /* 0x0029800c00ee7984 */ /* 0x000fe80008000800 */
[----:B------:R-:W-:Y:S01]  /*2aa60*/  LDS R237, [R3+UR12+0x2180] ;  /* 0x0021800c03ed7984 */ /* 0x000fe20008000800 */
[C---:B--2---:R-:W-:Y:S03]  /*2aa70*/  HMMA.1688.F32.TF32 R56, R52.reuse, R170, R64 ;  /* 0x000000aa3438723c */ /* 0x044fe60000081040 */
[----:B------:R-:W-:Y:S04]  /*2aa80*/  LDS R239, [R3+UR12+0x2980] ;  /* 0x0029800c03ef7984 */ /* 0x000fe80008000800 */
[----:B------:R-:W-:Y:S01]  /*2aa90*/  LDS R124, [R246+UR12+0x2000] ;  /* 0x0020000cf67c7984 */ /* 0x000fe20008000800 */
[----:B------:R-:W-:Y:S03]  /*2aaa0*/  HMMA.1688.F32.TF32 R8, R52, R166, R12 ;  /* 0x000000a63408723c */ /* 0x000fe6000008100c */
        /* <DEDUP_REMOVED lines=8> */
[----:B------:R-:W-:Y:S04]  /*2ab30*/  LDS R120, [R0+UR12+0x2080] ;  /* 0x0020800c00787984 */ /* 0x000fe80008000800 */
[----:B------:R-:W-:Y:S01]  /*2ab40*/  LDS R122, [R0+UR12+0x2880] ;  /* 0x0028800c007a7984 */ /* 0x000fe20008000800 */
[----:B-1----:R-:W-:Y:S01]  /*2ab50*/  IMAD.MOV.U32 R11, RZ, RZ, R2 ;  /* 0x000000ffff0b7224 */ /* 0x002fe200078e0002 */
[----:B------:R-:W-:-:S02]  /*2ab60*/  LOP3.LUT R2, R252, 0x40, RZ, 0x3c, !PT ;  /* 0x00000040fc027812 */ /* 0x000fc400078e3cff */
[----:B------:R-:W-:Y:S04]  /*2ab70*/  LDS R121, [R3+UR12+0x2080] ;  /* 0x0020800c03797984 */ /* 0x000fe80008000800 */
[----:B------:R-:W1:Y:S04]  /*2ab80*/  LDSM.16.M88.4 R64, [R2+UR12+0x10000] ;  /* 0x0100000c0240783b */ /* 0x000e680008000200 */
[----:B------:R-:W2:Y:S04]  /*2ab90*/  LDSM.16.M88.4 R60, [R2+UR12+0x10800] ;  /* 0x0108000c023c783b */ /* 0x000ea80008000200 */
[----:B------:R-:W2:Y:S04]  /*2aba0*/  LDSM.16.M88.4 R56, [R2+UR12+0x11000] ;  /* 0x0110000c0238783b */ /* 0x000ea80008000200 */
[----:B------:R-:W4:Y:S01]  /*2abb0*/  LDSM.16.M88.4 R52, [R2+UR12+0x11800] ;  /* 0x0118000c0234783b */ /* 0x000f220008000200 */
[----:B------:R-:W-:Y:S01]  /*2abc0*/  IMAD.MOV.U32 R8, RZ, RZ, R192 ;  /* 0x000000ffff087224 */ /* 0x000fe200078e00c0 */
[----:B------:R-:W-:Y:S01]  /*2abd0*/  MOV R10, R188 ;  /* 0x000000bc000a7202 */ /* 0x000fe20000000f00 */
[----:B------:R-:W-:Y:S01]  /*2abe0*/  IMAD.MOV.U32 R9, RZ, RZ, R189 ;  /* 0x000000ffff097224 */ /* 0x000fe200078e00bd */
[----:B------:R-:W-:Y:S04]  /*2abf0*/  STL [R1+0x2368], R252 ;  /* 0x002368fc01007387 */ /* 0x000fe80000100800 */
[----:B------:R-:W-:Y:S04]  /*2ac00*/  LDS R123, [R3+UR12+0x2880] ;  /* 0x0028800c037b7984 */ /* 0x000fe80008000800 */
[----:B------:R-:W-:Y:S04]  /*2ac10*/  LDS R188, [R0+UR12+0x2100] ;  /* 0x0021000c00bc7984 */ /* 0x000fe80008000800 */
[----:B------:R-:W-:Y:S04]  /*2ac20*/  LDS R189, [R3+UR12+0x2100] ;  /* 0x0021000c03bd7984 */ /* 0x000fe80008000800 */
[----:B------:R-:W-:Y:S04]  /*2ac30*/  LDS R126, [R246+UR12+0x2800] ;  /* 0x0028000cf67e7984 */ /* 0x000fe80008000800 */
[----:B------:R-:W-:Y:S04]  /*2ac40*/  LDS R125, [R247+UR12+0x2000] ;  /* 0x0020000cf77d7984 */ /* 0x000fe80008000800 */
[----:B-1----:R-:W-:Y:S04]  /*2ac50*/  STL [R1+0x25b0], R66 ;  /* 0x0025b04201007387 */ /* 0x002fe80000100800 */
[----:B------:R-:W-:Y:S04]  /*2ac60*/  STL [R1+0x25ac], R67 ;  /* 0x0025ac4301007387 */ /* 0x000fe80000100800 */
[----:B--2---:R-:W-:Y:S04]  /*2ac70*/  STL [R1+0x25b8], R62 ;  /* 0x0025b83e01007387 */ /* 0x004fe80000100800 */
[----:B------:R-:W-:Y:S04]  /*2ac80*/  STL [R1+0x25b4], R63 ;  /* 0x0025b43f01007387 */ /* 0x000fe80000100800 */
[----:B------:R-:W-:Y:S04]  /*2ac90*/  STL [R1+0x25c0], R58 ;  /* 0x0025c03a01007387 */ /* 0x000fe80000100800 */
[----:B------:R-:W-:Y:S04]  /*2aca0*/  STL [R1+0x25bc], R59 ;  /* 0x0025bc3b01007387 */ /* 0x000fe80000100800 */
[----:B----4-:R-:W-:Y:S04]  /*2acb0*/  STL [R1+0x25c8], R54 ;  /* 0x0025c83601007387 */ /* 0x010fe80000100800 */
[----:B------:R-:W-:Y:S04]  /*2acc0*/  STL [R1+0x25c4], R55 ;  /* 0x0025c43701007387 */ /* 0x000fe80000100800 */
[----:B------:R-:W-:Y:S04]  /*2acd0*/  LDS R127, [R247+UR12+0x2800] ;  /* 0x0028000cf77f7984 */ /* 0x000fe80008000800 */
[----:B------:R-:W-:Y:S04]  /*2ace0*/  LDS R140, [R246+UR12+0x2080] ;  /* 0x0020800cf68c7984 */ /* 0x000fe80008000800 */
[----:B------:R-:W-:Y:S04]  /*2acf0*/  LDS R142, [R246+UR12+0x2880] ;  /* 0x0028800cf68e7984 */ /* 0x000fe80008000800 */
[----:B------:R-:W-:Y:S04]  /*2ad00*/  LDS R141, [R247+UR12+0x2080] ;  /* 0x0020800cf78d7984 */ /* 0x000fe80008000800 */
[----:B------:R-:W-:Y:S04]  /*2ad10*/  LDS R143, [R247+UR12+0x2880] ;  /* 0x0028800cf78f7984 */ /* 0x000fe80008000800 */
[----:B------:R-:W-:Y:S04]  /*2ad20*/  LDS R194, [R246+UR12+0x2900] ;  /* 0x0029000cf6c27984 */ /* 0x000fe80008000800 */
[----:B------:R-:W-:Y:S01]  /*2ad30*/  LDS R195, [R247+UR12+0x2900] ;  /* 0x0029000cf7c37984 */ /* 0x000fe20008000800 */
[----:B---3--:R-:W-:-:S03]  /*2ad40*/  MOV R12, R248 ;  /* 0x000000f8000c7202 */ /* 0x008fc60000000f00 */
[----:B------:R-:W-:Y:S04]  /*2ad50*/  LDS R192, [R246+UR12+0x2100] ;  /* 0x0021000cf6c07984 */ /* 0x000fe80008000800 */
[----:B------:R-:W1:Y:S02]  /*2ad60*/  LDS R248, [R0+UR12+0x2000] ;  /* 0x0020000c00f87984 */ /* 0x000e640008000800 */
[----:B-1----:R-:W-:-:S15]  /*2ad70*/  HMMA.1688.F32.TF32 R8, R248, R64, R8 ;  /* 0x00000040f808723c */ /* 0x002fde0000081008 */
[----:B------:R-:W-:-:S04]  /*2ad80*/  NOP ;  /* 0x0000000000007918 */ /* 0x000fc80000000000 */
[----:B------:R-:W-:Y:S04]  /*2ad90*/  STL.64 [R1+0x2f0], R8 ;  /* 0x0002f00801007387 */ /* 0x000fe80000100a00 */
[----:B------:R1:W-:Y:S04]  /*2ada0*/  STL.64 [R1+0x2f8], R10 ;  /* 0x0002f80a01007387 */ /* 0x0003e80000100a00 */
[----:B-1----:R-:W2:Y:S04]  /*2adb0*/  LDL.LU.64 R10, [R1+0x2710] ;  /* 0x00271000010a7983 */ /* 0x002ea80000300a00 */
[----:B------:R-:W2:Y:S01]  /*2adc0*/  LDL.LU.64 R8, [R1+0x2708] ;  /* 0x0027080001087983 */ /* 0x000ea20000300a00 */
[----:B------:R-:W-:-:S03]  /*2add0*/  MOV R15, R193 ;  /* 0x000000c1000f7202 */ /* 0x000fc60000000f00 */
[----:B------:R-:W1:Y:S01]  /*2ade0*/  LDS R193, [R247+UR12+0x2100] ;  /* 0x0021000cf7c17984 */ /* 0x000e620008000800 */
[----:B------:R-:W-:Y:S02]  /*2adf0*/  IMAD.MOV.U32 R13, RZ, RZ, R245 ;  /* 0x000000ffff0d7224 */ /* 0x000fe400078e00f5 */
[----:B------:R-:W-:Y:S01]  /*2ae00*/  IMAD.MOV.U32 R14, RZ, RZ, R244 ;  /* 0x000000ffff0e7224 */ /* 0x000fe200078e00f4 */
[-C--:B------:R-:W-:Y:S01]  /*2ae10*/  HMMA.1688.F32.TF32 R44, R236, R64.reuse, R44 ;  /* 0x00000040ec2c723c */ /* 0x080fe2000008102c */
[----:B------:R-:W-:Y:S04]  /*2ae20*/  LDS R244, [R246+UR12+0x2180] ;  /* 0x0021800cf6f47984 */ /* 0x000fe80008000800 */
[----:B------:R-:W-:Y:S03]  /*2ae30*/  LDS R245, [R247+UR12+0x2180] ;  /* 0x0021800cf7f57984 */ /* 0x000fe60008000800 */
[-C--:B------:R-:W-:Y:S01]  /*2ae40*/  HMMA.1688.F32.TF32 R12, R120, R64.reuse, R12 ;  /* 0x00000040780c723c */ /* 0x080fe2000008100c */
[----:B------:R-:W-:Y:S04]  /*2ae50*/  LDS R246, [R246+UR12+0x2980] ;  /* 0x0029800cf6f67984 */ /* 0x000fe80008000800 */
[----:B------:R-:W3:Y:S03]  /*2ae60*/  LDS R247, [R247+UR12+0x2980] ;  /* 0x0029800cf7f77984 */ /* 0x000ee60008000800 */
[-C--:B------:R-:W-:Y:S08]  /*2ae70*/  HMMA.1688.F32.TF32 R212, R124, R64.reuse, R212 ;  /* 0x000000407cd4723c */ /* 0x080ff000000810d4 */
[-C--:B------:R-:W-:Y:S03]  /*2ae80*/  HMMA.1688.F32.TF32 R132, R140, R64.reuse, R132 ;  /* 0x000000408c84723c */ /* 0x080fe60000081084 */
[----:B------:R-:W-:Y:S04]  /*2ae90*/  STL.64 [R1+0x2e0], R12 ;  /* 0x0002e00c01007387 */ /* 0x000fe80000100a00 */
[----:B------:R4:W-:Y:S01]  /*2aea0*/  STL.64 [R1+0x2e8], R14 ;  /* 0x0002e80e01007387 */ /* 0x0009e20000100a00 */
[-C--:B-1----:R-:W-:Y:S03]  /*2aeb0*/  HMMA.1688.F32.TF32 R128, R192, R64.reuse, R128 ;  /* 0x00000040c080723c */ /* 0x082fe60000081080 */
[----:B----4-:R-:W4:Y:S04]  /*2aec0*/  LDL.LU.64 R14, [R1+0x2700] ;  /* 0x00270000010e7983 */ /* 0x010f280000300a00 */
[----:B------:R-:W4:Y:S01]  /*2aed0*/  LDL.LU.64 R12, [R1+0x26f8] ;  /* 0x0026f800010c7983 */ /* 0x000f220000300a00 */
[----:B--2---:R-:W-:-:S15]  /*2aee0*/  HMMA.1688.F32.TF32 R8, R188, R64, R8 ;  /* 0x00000040bc08723c */ /* 0x004fde0000081008 */
[----:B------:R-:W-:-:S04]  /*2aef0*/  NOP ;  /* 0x0000000000007918 */ /* 0x000fc80000000000 */
[----:B------:R1:W-:Y:S04]  /*2af00*/  STL.64 [R1+0x2c0], R8 ;  /* 0x0002c00801007387 */ /* 0x0003e80000100a00 */
[----:B------:R2:W-:Y:S04]  /*2af10*/  STL.64 [R1+0x2c8], R10 ;  /* 0x0002c80a01007387 */ /* 0x0005e80000100a00 */
[----:B-1----:R-:W4:Y:S04]  /*2af20*/  LDL.LU R8, [R1+0xd0] ;  /* 0x0000d00001087983 */ /* 0x002f280000300800 */
[----:B------:R-:W4:Y:S04]  /*2af30*/  LDL.LU R9, [R1+0xd4] ;  /* 0x0000d40001097983 */ /* 0x000f280000300800 */
[----:B--2---:R-:W4:Y:S04]  /*2af40*/  LDL.LU R10, [R1+0xd8] ;  /* 0x0000d800010a7983 */ /* 0x004f280000300800 */
[----:B------:R-:W4:Y:S04]  /*2af50*/  LDL.LU R11, [R1+0xdc] ;  /* 0x0000dc00010b7983 */ /* 0x000f280000300800 */
[----:B------:R1:W-:Y:S04]  /*2af60*/  STL.64 [R1+0x2b0], R44 ;  /* 0x0002b02c01007387 */ /* 0x0003e80000100a00 */
[----:B------:R2:W-:Y:S04]  /*2af70*/  STL.64 [R1+0x2b8], R46 ;  /* 0x0002b82e01007387 */ /* 0x0005e80000100a00 */
[----:B-1----:R-:W4:Y:S04]  /*2af80*/  LDL.LU R44, [R1] ;  /* 0x00000000012c7983 */ /* 0x002f280000300800 */
[----:B------:R-:W4:Y:S04]  /*2af90*/  LDL.LU R45, [R1+0x4] ;  /* 0x00000400012d7983 */ /* 0x000f280000300800 */
[----:B--2---:R-:W4:Y:S04]  /*2afa0*/  LDL.LU R46, [R1+0x8] ;  /* 0x00000800012e7983 */ /* 0x004f280000300800 */
[----:B------:R-:W4:Y:S04]  /*2afb0*/  LDL.LU R47, [R1+0xc] ;  /* 0x00000c00012f7983 */ /* 0x000f280000300800 */
        /* <DEDUP_REMOVED lines=17> */
[----:B------:R-:W4:Y:S01]  /*2b0d0*/  LDL.LU R131, [R1+0x13c] ;  /* 0x00013c0001837983 */ /* 0x000f220000300800 */
[----:B---3--:R-:W-:Y:S08]  /*2b0e0*/  HMMA.1688.F32.TF32 R36, R244, R64, R36 ;  /* 0x00000040f424723c */ /* 0x008ff00000081024 */
[-C--:B------:R-:W-:Y:S08]  /*2b0f0*/  HMMA.1688.F32.TF32 R64, R188, R60.reuse, R20 ;  /* 0x0000003cbc40723c */ /* 0x080ff00000081014 */
[----:B------:R-:W-:Y:S08]  /*2b100*/  HMMA.1688.F32.TF32 R20, R124, R60, R216 ;  /* 0x0000003c7c14723c */ /* 0x000ff000000810d8 */
[----:B------:R-:W-:Y:S08]  /*2b110*/  HMMA.1688.F32.TF32 R24, R188, R56, R24 ;  /* 0x00000038bc18723c */ /* 0x000ff00000081018 */
[----:B----4-:R-:W-:-:S15]  /*2b120*/  HMMA.1688.F32.TF32 R128, R248, R60, R128 ;  /* 0x0000003cf880723c */ /* 0x010fde0000081080 */
[----:B------:R-:W-:-:S04]  /*2b130*/  NOP ;  /* 0x0000000000007918 */ /* 0x000fc80000000000 */
[----:B------:R-:W-:Y:S01]  /*2b140*/  STL.64 [R1+0x290], R128 ;  /* 0x0002908001007387 */ /* 0x000fe20000100a00 */
[----:B------:R-:W-:-:S03]  /*2b150*/  IMAD.MOV.U32 R54, RZ, RZ, R131 ;  /* 0x000000ffff367224 */ /* 0x000fc600078e0083 */
[----:B------:R-:W-:Y:S04]  /*2b160*/  STL.64 [R1+0x960], R36 ;  /* 0x0009602401007387 */ /* 0x000fe80000100a00 */
[----:B------:R-:W-:Y:S04]  /*2b170*/  STL.64 [R1+0x968], R38 ;  /* 0x0009682601007387 */ /* 0x000fe80000100a00 */
[----:B------:R1:W-:Y:S02]  /*2b180*/  STL [R1+0x298], R130 ;  /* 0x0002988201007387 */ /* 0x0003e40000100800 */
[-C--:B-1----:R-:W-:Y:S08]  /*2b190*/  HMMA.1688.F32.TF32 R128, R120, R60.reuse, R132 ;  /* 0x0000003c7880723c */ /* 0x082ff00000081084 */
[-C--:B------:R-:W-:Y:S08]  /*2b1a0*/  HMMA.1688.F32.TF32 R36, R236, R60.reuse, R16 ;  /* 0x0000003cec24723c */ /* 0x080ff00000081010 */
        /* <DEDUP_REMOVED lines=11> */
[----:B-1----:R-:W-:Y:S08]  /*2b260*/  HMMA.1688.F32.TF32 R16, R248, R56, R212 ;  /* 0x00000038f810723c */ /* 0x002ff000000810d4 */
[-C--:B------:R-:W-:Y:S08]  /*2b270*/  HMMA.1688.F32.TF32 R36, R192, R60.reuse, R224 ;  /* 0x0000003cc024723c */ /* 0x080ff000000810e0 */
[----:B------:R-:W-:Y:S01]  /*2b280*/  HMMA.1688.F32.TF32 R20, R244, R60, R32 ;  /* 0x0000003cf414723c */ /* 0x000fe20000081020 */
[----:B------:R-:W-:Y:S02]  /*2b290*/  LDSM.16.M88.4 R32, [R2+UR12+0x14000] ;  /* 0x0140000c0220783b */ /* 0x000fe40008000200 */
[----:B------:R-:W-:Y:S01]  /*2b2a0*/  MOV R55, R16 ;  /* 0x0000001000377202 */ /* 0x000fe20000000f00 */
[----:B------:R-:W-:Y:S01]  /*2b2b0*/  IMAD.MOV.U32 R58, RZ, RZ, R17 ;  /* 0x000000ffff3a7224 */ /* 0x000fe200078e0011 */
[----:B------:R-:W-:Y:S01]  /*2b2c0*/  MOV R62, R19 ;  /* 0x00000013003e7202 */ /* 0x000fe20000000f00 */
[----:B------:R-:W-:-:S02]  /*2b2d0*/  IMAD.MOV.U32 R59, RZ, RZ, R18 ;  /* 0x000000ffff3b7224 */ /* 0x000fc400078e0012 */
[-C--:B------:R-:W-:Y:S01]  /*2b2e0*/  HMMA.1688.F32.TF32 R16, R120, R56.reuse, R44 ;  /* 0x000000387810723c */ /* 0x080fe2000008102c */
[----:B------:R-:W-:Y:S04]  /*2b2f0*/  LDSM.16.M88.4 R44, [R2+UR12+0x12800] ;  /* 0x0128000c022c783b */ /* 0x000fe80008000200 */
[----:B------:R-:W-:Y:S04]  /*2b300*/  STL.64 [R1+0x910], R36 ;  /* 0x0009102401007387 */ /* 0x000fe80000100a00 */
[----:B------:R-:W-:Y:S04]  /*2b310*/  STL.64 [R1+0x918], R38 ;  /* 0x0009182601007387 */ /* 0x000fe80000100a00 */
[----:B------:R-:W-:Y:S04]  /*2b320*/  STL.64 [R1+0x950], R20 ;  /* 0x0009501401007387 */ /* 0x000fe80000100a00 */
[----:B------:R1:W-:Y:S04]  /*2b330*/  STL.64 [R1+0x958], R22 ;  /* 0x0009581601007387 */ /* 0x0003e80000100a00 */
[----:B------:R-:W-:Y:S04]  /*2b340*/  STL.64 [R1+0x1f0], R16 ;  /* 0x0001f01001007387 */ /* 0x000fe80000100a00 */
[----:B------:R2:W-:Y:S01]  /*2b350*/  STL.64 [R1+0x1f8], R18 ;  /* 0x0001f81201007387 */ /* 0x0005e20000100a00 */
[-C--:B-1----:R-:W-:Y:S03]  /*2b360*/  HMMA.1688.F32.TF32 R20, R236, R56.reuse, R40 ;  /* 0x00000038ec14723c */ /* 0x082fe60000081028 */
[----:B------:R-:W-:Y:S05]  /*2b370*/  LDSM.16.M88.4 R36, [R2+UR12+0x13800] ;  /* 0x0138000c0224783b */ /* 0x000fea0008000200 */
[----:B--2---:R-:W-:Y:S01]  /*2b380*/  HMMA.1688.F32.TF32 R16, R124, R56, R204 ;  /* 0x000000387c10723c */ /* 0x004fe200000810cc */
[----:B------:R-:W-:Y:S04]  /*2b390*/  STL.64 [R1+0x1e0], R24 ;  /* 0x0001e01801007387 */ /* 0x000fe80000100a00 */
[----:B------:R1:W-:Y:S03]  /*2b3a0*/  STL.64 [R1+0x1e8], R26 ;  /* 0x0001e81a01007387 */ /* 0x0003e60000100a00 */
[----:B------:R-:W-:Y:S01]  /*2b3b0*/  HMMA.1688.F32.TF32 R8, R248, R52, R8 ;  /* 0x00000034f808723c */ /* 0x000fe20000081008 */
[----:B------:R-:W-:Y:S04]  /*2b3c0*/  LDSM.16.M88.4 R40, [R2+UR12+0x13000] ;  /* 0x0130000c0228783b */ /* 0x000fe80008000200 */
[----:B------:R-:W-:Y:S03]  /*2b3d0*/  STL.64 [R1+0x1d0], R20 ;  /* 0x0001d01401007387 */ /* 0x000fe60000100a00 */
[-C--:B-1----:R-:W-:Y:S01]  /*2b3e0*/  HMMA.1688.F32.TF32 R24, R140, R56.reuse, R136 ;  /* 0x000000388c18723c */ /* 0x082fe20000081088 */
[----:B------:R1:W-:Y:S04]  /*2b3f0*/  STL.64 [R1+0x1d8], R22 ;  /* 0x0001d81601007387 */ /* 0x0003e80000100a00 */
[----:B------:R-:W-:Y:S04]  /*2b400*/  STL.64 [R1+0x5c0], R16 ;  /* 0x0005c01001007387 */ /* 0x000fe80000100a00 */
[----:B------:R2:W-:Y:S01]  /*2b410*/  STL.64 [R1+0x5c8], R18 ;  /* 0x0005c81201007387 */ /* 0x0005e20000100a00 */
[-C--:B-1----:R-:W-:Y:S08]  /*2b420*/  HMMA.1688.F32.TF32 R20, R192, R56.reuse, R220 ;  /* 0x00000038c014723c */ /* 0x082ff000000810dc */
[C---:B--2---:R-:W-:Y:S01]  /*2b430*/  HMMA.1688.F32.TF32 R16, R244.reuse, R56, R28 ;  /* 0x00000038f410723c */ /* 0x044fe2000008101c */
[----:B------:R-:W-:Y:S04]  /*2b440*/  STL.64 [R1+0x800], R24 ;  /* 0x0008001801007387 */ /* 0x000fe80000100a00 */
[----:B------:R-:W-:Y:S01]  /*2b450*/  STL.64 [R1+0x808], R26 ;  /* 0x0008081a01007387 */ /* 0x000fe20000100a00 */
[----:B------:R-:W-:Y:S01]  /*2b460*/  MOV R63, R8 ;  /* 0x00000008003f7202 */ /* 0x000fe20000000f00 */
[----:B------:R-:W-:Y:S01]  /*2b470*/  IMAD.MOV.U32 R66, RZ, RZ, R9 ;  /* 0x000000ffff427224 */ /* 0x000fe200078e0009 */
[----:B------:R-:W-:Y:S01]  /*2b480*/  MOV R252, R11 ;  /* 0x0000000b00fc7202 */ /* 0x000fe20000000f00 */
[----:B------:R-:W-:Y:S01]  /*2b490*/  IMAD.MOV.U32 R67, RZ, RZ, R10 ;  /* 0x000000ffff437224 */ /* 0x000fe200078e000a */
[-C--:B------:R-:W-:Y:S01]  /*2b4a0*/  HMMA.1688.F32.TF32 R4, R244, R52.reuse, R4 ;  /* 0x00000034f404723c */ /* 0x080fe20000081004 */
[----:B------:R-:W-:Y:S04]  /*2b4b0*/  STL.64 [R1+0x900], R20 ;  /* 0x0009001401007387 */ /* 0x000fe80000100a00 */
[----:B------:R-:W-:Y:S04]  /*2b4c0*/  STL.64 [R1+0x908], R22 ;  /* 0x0009081601007387 */ /* 0x000fe80000100a00 */
[----:B------:R-:W-:Y:S01]  /*2b4d0*/  IMAD.MOV.U32 R65, RZ, RZ, R18 ;  /* 0x000000ffff417224 */ /* 0x000fe200078e0012 */
[----:B------:R1:W-:Y:S01]  /*2b4e0*/  STL.64 [R1+0x940], R16 ;  /* 0x0009401001007387 */ /* 0x0003e20000100a00 */
[----:B------:R-:W-:Y:S01]  /*2b4f0*/  IMAD.MOV.U32 R64, RZ, RZ, R19 ;  /* 0x000000ffff407224 */ /* 0x000fe200078e0013 */
[-C--:B------:R-:W-:Y:S02]  /*2b500*/  HMMA.1688.F32.TF32 R8, R236, R52.reuse, R48 ;  /* 0x00000034ec08723c */ /* 0x080fe40000081030 */
[----:B------:R-:W2:Y:S04]  /*2b510*/  LDSM.16.M88.4 R48, [R2+UR12+0x12000] ;  /* 0x0120000c0230783b */ /* 0x000ea80008000200 */
[----:B------:R-:W3:Y:S02]  /*2b520*/  LDSM.16.M88.4 R28, [R2+UR12+0x14800] ;  /* 0x0148000c021c783b */ /* 0x000ee40008000200 */
[-C--:B-1----:R-:W-:Y:S02]  /*2b530*/  HMMA.1688.F32.TF32 R16, R120, R52.reuse, R12 ;  /* 0x000000347810723c */ /* 0x082fe4000008100c */
[----:B------:R-:W1:Y:S04]  /*2b540*/  LDSM.16.M88.4 R24, [R2+UR12+0x15000] ;  /* 0x0150000c0218783b */ /* 0x000e680008000200 */
[----:B------:R-:W4:Y:S02]  /*2b550*/  LDSM.16.M88.4 R20, [R2+UR12+0x15800] ;  /* 0x0158000c0214783b */ /* 0x000f240008000200 */
[-C--:B------:R-:W-:Y:S02]  /*2b560*/  HMMA.1688.F32.TF32 R12, R188, R52.reuse, R92 ;  /* 0x00000034bc0c723c */ /* 0x080fe4000008105c */
[----:B------:R-:W-:Y:S04]  /*2b570*/  STL [R1+0x23c4], R64 ;  /* 0x0023c44001007387 */ /* 0x000fe80000100800 */
[----:B------:R-:W-:Y:S05]  /*2b580*/  STL [R1+0x23c0], R65 ;  /* 0x0023c04101007387 */ /* 0x000fea0000100800 */
[----:B------:R-:W-:Y:S04]  /*2b590*/  STL.64 [R1+0x190], R16 ;  /* 0x0001901001007387 */ /* 0x000fe80000100a00 */
[----:B------:R2:W-:Y:S04]  /*2b5a0*/  STL.64 [R1+0x198], R18 ;  /* 0x0001981201007387 */ /* 0x0005e80000100a00 */
[----:B------:R-:W-:Y:S04]  /*2b5b0*/  STL.64 [R1+0x180], R12 ;  /* 0x0001800c01007387 */ /* 0x000fe80000100a00 */
[----:B------:R1:W-:Y:S01]  /*2b5c0*/  STL.64 [R1+0x188], R14 ;  /* 0x0001880e01007387 */ /* 0x0003e20000100a00 */
[-C--:B--2---:R-:W-:Y:S03]  /*2b5d0*/  HMMA.1688.F32.TF32 R16, R124, R52.reuse, R208 ;  /* 0x000000347c10723c */ /* 0x084fe600000810d0 */
[----:B------:R-:W-:Y:S04]  /*2b5e0*/  STL.64 [R1+0x170], R8 ;  /* 0x0001700801007387 */ /* 0x000fe80000100a00 */
[----:B------:R2:W-:Y:S01]  /*2b5f0*/  STL.64 [R1+0x178], R10 ;  /* 0x0001780a01007387 */ /* 0x0005e20000100a00 */
[-C--:B-1----:R-:W-:Y:S08]  /*2b600*/  HMMA.1688.F32.TF32 R12, R140, R52.reuse, R144 ;  /* 0x000000348c0c723c */ /* 0x082ff00000081090 */
[----:B--2---:R-:W-:Y:S03]  /*2b610*/  HMMA.1688.F32.TF32 R8, R192, R52, R160 ;  /* 0x00000034c008723c */ /* 0x004fe600000810a0 */
[----:B------:R-:W-:Y:S04]  /*2b620*/  STL.64 [R1+0x160], R16 ;  /* 0x0001601001007387 */ /* 0x000fe80000100a00 */
[----:B------:R-:W-:Y:S04]  /*2b630*/  STL.64 [R1+0x168], R18 ;  /* 0x0001681201007387 */ /* 0x000fe80000100a00 */
[----:B------:R-:W-:Y:S04]  /*2b640*/  STL.64 [R1+0x7c0], R12 ;  /* 0x0007c00c01007387 */ /* 0x000fe80000100a00 */
[----:B------:R-:W-:Y:S04]  /*2b650*/  STL.64 [R1+0x7c8], R14 ;  /* 0x0007c80e01007387 */ /* 0x000fe80000100a00 */
[----:B------:R-:W1:Y:S04]  /*2b660*/  LDSM.16.M88.4 R16, [R2+UR12+0x16000] ;  /* 0x0160000c0210783b */ /* 0x000e680008000200 */
[----:B------:R-:W-:Y:S04]  /*2b670*/  STL.64 [R1+0x8e0], R8 ;  /* 0x0008e00801007387 */ /* 0x000fe80000100a00 */
[----:B------:R-:W-:Y:S04]  /*2b680*/  STL.64 [R1+0x8e8], R10 ;  /* 0x0008e80a01007387 */ /* 0x000fe80000100a00 */
        /* <DEDUP_REMOVED lines=15> */
[----:B------:R-:W2:Y:S01]  /*2b780*/  LDL.LU R219, [R1+0x63c] ;  /* 0x00063c0001db7983 */ /* 0x000ea20000300800 */
[----:B------:R-:W-:-:S03]  /*2b790*/  IMAD.MOV.U32 R61, RZ, RZ, R4 ;  /* 0x000000ffff3d7224 */ /* 0x000fc600078e0004 */
[----:B------:R-:W1:Y:S01]  /*2b7a0*/  LDSM.16.M88.4 R12, [R2+UR12+0x16800] ;  /* 0x0168000c020c783b */ /* 0x000e620008000200 */
[----:B------:R-:W-:Y:S01]  /*2b7b0*/  IMAD.MOV.U32 R60, RZ, RZ, R5 ;  /* 0x000000ffff3c7224 */ /* 0x000fe200078e0005 */
[----:B------:R-:W-:Y:S01]  /*2b7c0*/  MOV R57, R6 ;  /* 0x0000000600397202 */ /* 0x000fe20000000f00 */
[----:B------:R-:W-:Y:S01]  /*2b7d0*/  IMAD.MOV.U32 R56, RZ, RZ, R7 ;  /* 0x000000ffff387224 */ /* 0x000fe200078e0007 */
[----:B------:R-:W1:Y:S04]  /*2b7e0*/  LDSM.16.M88.4 R8, [R2+UR12+0x17000] ;  /* 0x0170000c0208783b */ /* 0x000e680008000200 */
[----:B------:R-:W1:Y:S04]  /*2b7f0*/  LDSM.16.M88.4 R4, [R2+UR12+0x17800] ;  /* 0x0178000c0204783b */ /* 0x000e680008000200 */
        /* <DEDUP_REMOVED lines=14> */
[----:B---3--:R-:W-:Y:S04]  /*2b8e0*/  STL [R1+0x253c], R30 ;  /* 0x00253c1e01007387 */ /* 0x008fe80000100800 */
[----:B------:R-:W-:Y:S04]  /*2b8f0*/  STL [R1+0x2538], R31 ;  /* 0x0025381f01007387 */ /* 0x000fe80000100800 */
[----:B------:R-:W-:Y:S04]  /*2b900*/  STL [R1+0x2544], R26 ;  /* 0x0025441a01007387 */ /* 0x000fe80000100800 */
[----:B------:R-:W-:Y:S04]  /*2b910*/  STL [R1+0x2540], R27 ;  /* 0x0025401b01007387 */ /* 0x000fe80000100800 */
[----:B----4-:R-:W-:Y:S04]  /*2b920*/  STL [R1+0x254c], R22 ;  /* 0x00254c1601007387 */ /* 0x010fe80000100800 */
[----:B------:R3:W-:Y:S04]  /*2b930*/  STL [R1+0x2548], R23 ;  /* 0x0025481701007387 */ /* 0x0007e80000100800 */
[----:B-1----:R-:W-:Y:S04]  /*2b940*/  STL [R1+0x2554], R18 ;  /* 0x0025541201007387 */ /* 0x002fe80000100800 */
[----:B------:R1:W-:Y:S04]  /*2b950*/  STL [R1+0x2550], R19 ;  /* 0x0025501301007387 */ /* 0x0003e80000100800 */
[----:B------:R-:W-:Y:S04]  /*2b960*/  STL [R1+0x255c], R14 ;  /* 0x00255c0e01007387 */ /* 0x000fe80000100800 */
[----:B------:R4:W-:Y:S04]  /*2b970*/  STL [R1+0x2558], R15 ;  /* 0x0025580f01007387 */ /* 0x0009e80000100800 */
[----:B------:R-:W-:Y:S04]  /*2b980*/  STL [R1+0x2564], R10 ;  /* 0x0025640a01007387 */ /* 0x000fe80000100800 */
[----:B------:R-:W-:Y:S04]  /*2b990*/  STL [R1+0x2560], R11 ;  /* 0x0025600b01007387 */ /* 0x000fe80000100800 */
[----:B------:R-:W-:Y:S04]  /*2b9a0*/  STL [R1+0x256c], R6 ;  /* 0x00256c0601007387 */ /* 0x000fe80000100800 */
[----:B------:R1:W-:Y:S04]  /*2b9b0*/  STL [R1+0x2568], R7 ;  /* 0x0025680701007387 */ /* 0x0003e80000100800 */
[----:B------:R-:W-:Y:S01]  /*2b9c0*/  STL [R1+0x20c8], R2 ;  /* 0x0020c80201007387 */ /* 0x000fe20000100800 */
[C---:B--2---:R-:W-:Y:S08]  /*2b9d0*/  HMMA.1688.F32.TF32 R136, R248.reuse, R48, R216 ;  /* 0x00000030f888723c */ /* 0x044ff000000810d8 */
[----:B------:R-:W-:Y:S11]  /*2b9e0*/  HMMA.1688.F32.TF32 R92, R248, R44, R212 ;  /* 0x0000002cf85c723c */ /* 0x000ff600000810d4 */
[----:B------:R-:W-:Y:S04]  /*2b9f0*/  STL.64 [R1+0x140], R136 ;  /* 0x0001408801007387 */ /* 0x000fe80000100a00 */
[----:B------:R-:W-:Y:S04]  /*2ba00*/  STL.64 [R1+0x148], R138 ;  /* 0x0001488a01007387 */ /* 0x000fe80000100a00 */
[----:B------:R-:W2:Y:S04]  /*2ba10*/  LDL.LU R212, [R1+0x5f0] ;  /* 0x0005f00001d47983 */ /* 0x000ea80000300800 */
[----:B------:R-:W2:Y:S04]  /*2ba20*/  LDL.LU R213, [R1+0x5f4] ;  /* 0x0005f40001d57983 */ /* 0x000ea80000300800 */
[----:B------:R-:W2:Y:S04]  /*2ba30*/  LDL.LU R214, [R1+0x5f8] ;  /* 0x0005f80001d67983 */ /* 0x000ea80000300800 */
[----:B------:R-:W2:Y:S01]  /*2ba40*/  LDL.LU R215, [R1+0x5fc] ;  /* 0x0005fc0001d77983 */ /* 0x000ea20000300800 */
[----:B---3--:R-:W-:Y:S01]  /*2ba50*/  IMAD.MOV.U32 R23, RZ, RZ, R92 ;  /* 0x000000ffff177224 */ /* 0x008fe200078e005c */
[----:B------:R-:W-:Y:S01]  /*2ba60*/  MOV R26, R93 ;  /* 0x0000005d001a7202 */ /* 0x000fe20000000f00 */
[----:B------:R-:W-:-:S02]  /*2ba70*/  IMAD.MOV.U32 R27, RZ, RZ, R94 ;  /* 0x000000ffff1b7224 */ /* 0x000fc400078e005e */
[----:B------:R-:W-:Y:S02]  /*2ba80*/  IMAD.MOV.U32 R30, RZ, RZ, R95 ;  /* 0x000000ffff1e7224 */ /* 0x000fe400078e005f */
[----:B------:R-:W-:Y:S03]  /*2ba90*/  HMMA.1688.F32.TF32 R92, R248, R40, R128 ;  /* 0x00000028f85c723c */ /* 0x000fe60000081080 */
[----:B------:R-:W-:Y:S04]  /*2baa0*/  STL [R1+0x257c], R30 ;  /* 0x00257c1e01007387 */ /* 0x000fe80000100800 */
[----:B------:R3:W-:Y:S04]  /*2bab0*/  STL [R1+0x2578], R27 ;  /* 0x0025781b01007387 */ /* 0x0007e80000100800 */
[----:B------:R2:W-:Y:S04]  /*2bac0*/  STL [R1+0x2574], R26 ;  /* 0x0025741a01007387 */ /* 0x0005e80000100800 */
[----:B------:R2:W-:Y:S04]  /*2bad0*/  STL [R1+0x2570], R23 ;  /* 0x0025701701007387 */ /* 0x0005e80000100800 */
[----:B------:R-:W-:Y:S01]  /*2bae0*/  MOV R22, R95 ;  /* 0x0000005f00167202 */ /* 0x000fe20000000f00 */
[----:B-1----:R-:W-:Y:S01]  /*2baf0*/  IMAD.MOV.U32 R19, RZ, RZ, R94 ;  /* 0x000000ffff137224 */ /* 0x002fe200078e005e */
[----:B----4-:R-:W-:Y:S01]  /*2bb00*/  MOV R15, R92 ;  /* 0x0000005c000f7202 */ /* 0x010fe20000000f00 */
[----:B------:R-:W-:-:S02]  /*2bb10*/  IMAD.MOV.U32 R18, RZ, RZ, R93 ;  /* 0x000000ffff127224 */ /* 0x000fc400078e005d */
[----:B------:R-:W-:Y:S04]  /*2bb20*/  STL [R1+0x258c], R22 ;  /* 0x00258c1601007387 */ /* 0x000fe80000100800 */
[----:B------:R1:W-:Y:S04]  /*2bb30*/  STL [R1+0x2588], R19 ;  /* 0x0025881301007387 */ /* 0x0003e80000100800 */
[----:B------:R4:W-:Y:S04]  /*2bb40*/  STL [R1+0x2584], R18 ;  /* 0x0025841201007387 */ /* 0x0009e80000100800 */
[----:B------:R1:W-:Y:S04]  /*2bb50*/  STL [R1+0x2580], R15 ;  /* 0x0025800f01007387 */ /* 0x0003e80000100800 */
        /* <DEDUP_REMOVED lines=11> */
[----:B------:R-:W4:Y:S01]  /*2bc10*/  LDL.LU R227, [R1+0x4c] ;  /* 0x00004c0001e37983 */ /* 0x000f220000300800 */
[----:B------:R-:W-:-:S15]  /*2bc20*/  HMMA.1688.F32.TF32 R92, R248, R36, R132 ;  /* 0x00000024f85c723c */ /* 0x000fde0000081084 */
[----:B------:R-:W-:-:S04]  /*2bc30*/  NOP ;  /* 0x0000000000007918 */ /* 0x000fc80000000000 */
[----:B------:R-:W-:Y:S01]  /*2bc40*/  IMAD.MOV.U32 R38, RZ, RZ, R95 ;  /* 0x000000ffff267224 */ /* 0x000fe200078e005f */
[----:B------:R-:W-:Y:S01]  /*2bc50*/  MOV R35, R94 ;  /* 0x0000005e00237202 */ /* 0x000fe20000000f00 */
[----:B------:R-:W-:Y:S02]  /*2bc60*/  IMAD.MOV.U32 R34, RZ, RZ, R93 ;  /* 0x000000ffff227224 */ /* 0x000fe400078e005d */
[----:B------:R-:W-:Y:S01]  /*2bc70*/  IMAD.MOV.U32 R31, RZ, RZ, R92 ;  /* 0x000000ffff1f7224 */ /* 0x000fe200078e005c */
[----:B------:R-:W-:Y:S04]  /*2bc80*/  STL [R1+0x259c], R38 ;  /* 0x00259c2601007387 */ /* 0x000fe80000100800 */
[----:B------:R1:W-:Y:S04]  /*2bc90*/  STL [R1+0x2598], R35 ;  /* 0x0025982301007387 */ /* 0x0003e80000100800 */
[----:B------:R1:W-:Y:S04]  /*2bca0*/  STL [R1+0x2594], R34 ;  /* 0x0025942201007387 */ /* 0x0003e80000100800 */
[----:B------:R1:W-:Y:S01]  /*2bcb0*/  STL [R1+0x2590], R31 ;  /* 0x0025901f01007387 */ /* 0x0003e20000100800 */
[----:B--2---:R-:W-:Y:S03]  /*2bcc0*/  HMMA.1688.F32.TF32 R92, R248, R32, R212 ;  /* 0x00000020f85c723c */ /* 0x004fe600000810d4 */
        /* <DEDUP_REMOVED lines=16> */
[----:B------:R-:W-:Y:S01]  /*2bdd0*/  IMAD.MOV.U32 R7, RZ, RZ, R92 ;  /* 0x000000ffff077224 */ /* 0x000fe200078e005c */
[----:B------:R-:W-:Y:S01]  /*2bde0*/  MOV R10, R93 ;  /* 0x0000005d000a7202 */ /* 0x000fe20000000f00 */
[----:B------:R-:W-:-:S02]  /*2bdf0*/  IMAD.MOV.U32 R11, RZ, RZ, R94 ;  /* 0x000000ffff0b7224 */ /* 0x000fc400078e005e */
[----:B------:R-:W-:Y:S02]  /*2be00*/  IMAD.MOV.U32 R14, RZ, RZ, R95 ;  /* 0x000000ffff0e7224 */ /* 0x000fe400078e005f */
[----:B---3--:R-:W-:-:S15]  /*2be10*/  HMMA.1688.F32.TF32 R92, R248, R28, R204 ;  /* 0x0000001cf85c723c */ /* 0x008fde00000810cc */
[----:B------:R-:W-:-:S04]  /*2be20*/  NOP ;  /* 0x0000000000007918 */ /* 0x000fc80000000000 */
[----:B------:R-:W-:Y:S01]  /*2be30*/  MOV R27, R92 ;  /* 0x0000005c001b7202 */ /* 0x000fe20000000f00 */
[----:B------:R-:W-:Y:S01]  /*2be40*/  IMAD.MOV.U32 R26, RZ, RZ, R93 ;  /* 0x000000ffff1a7224 */ /* 0x000fe200078e005d */
[----:B------:R-:W-:Y:S01]  /*2be50*/  MOV R6, R95 ;  /* 0x0000005f00067202 */ /* 0x000fe20000000f00 */
[----:B------:R-:W-:Y:S02]  /*2be60*/  IMAD.MOV.U32 R23, RZ, RZ, R94 ;  /* 0x000000ffff177224 */ /* 0x000fe400078e005e */
[----:B----4-:R-:W-:-:S15]  /*2be70*/  HMMA.1688.F32.TF32 R92, R248, R24, R224 ;  /* 0x00000018f85c723c */ /* 0x010fde00000810e0 */
[----:B------:R-:W-:-:S04]  /*2be80*/  NOP ;  /* 0x0000000000007918 */ /* 0x000fc80000000000 */
[----:B------:R-:W-:Y:S01]  /*2be90*/  IMAD.MOV.U32 R39, RZ, RZ, R92 ;  /* 0x000000ffff277224 */ /* 0x000fe200078e005c */
[----:B------:R-:W-:Y:S01]  /*2bea0*/  MOV R43, R94 ;  /* 0x0000005e002b7202 */ /* 0x000fe20000000f00 */
[----:B------:R-:W-:Y:S02]  /*2beb0*/  IMAD.MOV.U32 R42, RZ, RZ, R93 ;  /* 0x000000ffff2a7224 */ /* 0x000fe400078e005d */
[----:B------:R-:W-:Y:S02]  /*2bec0*/  IMAD.MOV.U32 R46, RZ, RZ, R95 ;  /* 0x000000ffff2e7224 */ /* 0x000fe400078e005f */
[----:B------:R-:W-:-:S15]  /*2bed0*/  HMMA.1688.F32.TF32 R92, R248, R20, R156 ;  /* 0x00000014f85c723c */ /* 0x000fde000008109c */
[----:B------:R-:W-:-:S04]  /*2bee0*/  NOP ;  /* 0x0000000000007918 */ /* 0x000fc80000000000 */
[----:B-1----:R-:W-:Y:S01]  /*2bef0*/  IMAD.MOV.U32 R19, RZ, RZ, R92 ;  /* 0x000000ffff137224 */ /* 0x002fe200078e005c */
[----:B------:R-:W-:Y:S01]  /*2bf00*/  MOV R18, R93 ;  /* 0x0000005d00127202 */ /* 0x000fe20000000f00 */
[----:B------:R-:W-:Y:S02]  /*2bf10*/  IMAD.MOV.U32 R15, RZ, RZ, R94 ;  /* 0x000000ffff0f7224 */ /* 0x000fe400078e005e */
[----:B------:R-:W-:Y:S01]  /*2bf20*/  IMAD.MOV.U32 R30, RZ, RZ, R95 ;  /* 0x000000ffff1e7224 */ /* 0x000fe200078e005f */
[----:B------:R1:W-:Y:S04]  /*2bf30*/  STL [R1+0x25a8], R11 ;  /* 0x0025a80b01007387 */ /* 0x0003e80000100800 */
[----:B------:R-:W-:Y:S04]  /*2bf40*/  STL [R1+0x25a4], R10 ;  /* 0x0025a40a01007387 */ /* 0x000fe80000100800 */
[----:B------:R3:W-:Y:S01]  /*2bf50*/  STL [R1+0x25a0], R7 ;  /* 0x0025a00701007387 */ /* 0x0007e20000100800 */
[C---:B------:R-:W-:Y:S08]  /*2bf60*/  HMMA.1688.F32.TF32 R116, R124.reuse, R48, R116 ;  /* 0x000000307c74723c */ /* 0x040ff00000081074 */
[C---:B------:R-:W-:Y:S08]  /*2bf70*/  HMMA.1688.F32.TF32 R112, R124.reuse, R44, R112 ;  /* 0x0000002c7c70723c */ /* 0x040ff00000081070 */
[C---:B------:R-:W-:Y:S08]  /*2bf80*/  HMMA.1688.F32.TF32 R104, R124.reuse, R36, R104 ;  /* 0x000000247c68723c */ /* 0x040ff00000081068 */
[C---:B------:R-:W-:Y:S08]  /*2bf90*/  HMMA.1688.F32.TF32 R100, R124.reuse, R32, R100 ;  /* 0x000000207c64723c */ /* 0x040ff00000081064 */
[C---:B------:R-:W-:Y:S08]  /*2bfa0*/  HMMA.1688.F32.TF32 R88, R124.reuse, R24, R88 ;  /* 0x000000187c58723c */ /* 0x040ff00000081058 */
[C---:B------:R-:W-:Y:S08]  /*2bfb0*/  HMMA.1688.F32.TF32 R84, R124.reuse, R20, R84 ;  /* 0x000000147c54723c */ /* 0x040ff00000081054 */
[C---:B------:R-:W-:Y:S08]  /*2bfc0*/  HMMA.1688.F32.TF32 R68, R124.reuse, R12, R68 ;  /* 0x0000000c7c44723c */ /* 0x040ff00000081044 */
[C---:B------:R-:W-:Y:S08]  /*2bfd0*/  HMMA.1688.F32.TF32 R80, R124.reuse, R16, R80 ;  /* 0x000000107c50723c */ /* 0x040ff00000081050 */
[----:B------:R-:W-:Y:S08]  /*2bfe0*/  HMMA.1688.F32.TF32 R72, R124, R8, R72 ;  /* 0x000000087c48723c */ /* 0x000ff00000081048 */
[----:B--2---:R-:W-:Y:S01]  /*2bff0*/  HMMA.1688.F32.TF32 R92, R248, R16, R212 ;  /* 0x00000010f85c723c */ /* 0x004fe200000810d4 */
[----:B------:R-:W2:Y:S04]  /*2c000*/  LDL.LU R212, [R1+0x700] ;  /* 0x0007000001d47983 */ /* 0x000ea80000300800 */
[----:B------:R-:W2:Y:S04]  /*2c010*/  LDL.LU R213, [R1+0x704] ;  /* 0x0007040001d57983 */ /* 0x000ea80000300800 */
[----:B------:R-:W2:Y:S04]  /*2c020*/  LDL.LU R214, [R1+0x708] ;  /* 0x0007080001d67983 */ /* 0x000ea80000300800 */
[----:B------:R-:W2:Y:S06]  /*2c030*/  LDL.LU R215, [R1+0x70c] ;  /* 0x00070c0001d77983 */ /* 0x000eac0000300800 */
[----:B------:R-:W-:Y:S01]  /*2c040*/  MOV R35, R92 ;  /* 0x0000005c00237202 */ /* 0x000fe20000000f00 */
[----:B------:R-:W-:Y:S01]  /*2c050*/  IMAD.MOV.U32 R34, RZ, RZ, R93 ;  /* 0x000000ffff227224 */ /* 0x000fe200078e005d */
[----:B------:R-:W-:Y:S01]  /*2c060*/  MOV R22, R95 ;  /* 0x0000005f00167202 */ /* 0x000fe20000000f00 */
[----:B------:R-:W-:-:S02]  /*2c070*/  IMAD.MOV.U32 R31, RZ, RZ, R94 ;  /* 0x000000ffff1f7224 */ /* 0x000fc400078e005e */
[----:B------:R-:W-:-:S15]  /*2c080*/  HMMA.1688.F32.TF32 R92, R248, R12, R216 ;  /* 0x0000000cf85c723c */ /* 0x000fde00000810d8 */
[----:B------:R-:W-:-:S04]  /*2c090*/  NOP ;  /* 0x0000000000007918 */ /* 0x000fc80000000000 */
[----:B-1----:R-:W-:Y:S01]  /*2c0a0*/  IMAD.MOV.U32 R11, RZ, RZ, R92 ;  /* 0x000000ffff0b7224 */ /* 0x002fe200078e005c */
[----:B---3--:R-:W-:Y:S01]  /*2c0b0*/  MOV R7, R94 ;  /* 0x0000005e00077202 */ /* 0x008fe20000000f00 */
[----:B------:R-:W-:Y:S02]  /*2c0c0*/  IMAD.MOV.U32 R10, RZ, RZ, R93 ;  /* 0x000000ffff0a7224 */ /* 0x000fe400078e005d */
[----:B------:R-:W-:Y:S02]  /*2c0d0*/  IMAD.MOV.U32 R38, RZ, RZ, R95 ;  /* 0x000000ffff267224 */ /* 0x000fe400078e005f */
[C---:B------:R-:W-:Y:S08]  /*2c0e0*/  HMMA.1688.F32.TF32 R92, R248.reuse, R8, R128 ;  /* 0x00000008f85c723c */ /* 0x040ff00000081080 */
[----:B------:R-:W-:Y:S11]  /*2c0f0*/  HMMA.1688.F32.TF32 R248, R248, R4, R132 ;  /* 0x00000004f8f8723c */ /* 0x000ff60000081084 */
[----:B------:R-:W-:Y:S01]  /*2c100*/  IMAD.MOV.U32 R47, RZ, RZ, R92 ;  /* 0x000000ffff2f7224 */ /* 0x000fe200078e005c */
[----:B------:R-:W-:Y:S01]  /*2c110*/  MOV R50, R93 ;  /* 0x0000005d00327202 */ /* 0x000fe20000000f00 */
[----:B------:R-:W-:-:S02]  /*2c120*/  IMAD.MOV.U32 R51, RZ, RZ, R94 ;  /* 0x000000ffff337224 */ /* 0x000fc400078e005e */
[----:B------:R-:W-:Y:S02]  /*2c130*/  IMAD.MOV.U32 R2, RZ, RZ, R95 ;  /* 0x000000ffff027224 */ /* 0x000fe400078e005f */
[C---:B------:R-:W-:Y:S02]  /*2c140*/  HMMA.1688.F32.TF32 R92, R124.reuse, R40, R108 ;  /* 0x000000287c5c723c */ /* 0x040fe4000008106c */
        /* <DEDUP_REMOVED lines=9> */
[----:B------:R-:W-:Y:S06]  /*2c1e0*/  STL.64 [R1+0xa0], R104 ;  /* 0x0000a06801007387 */ /* 0x000fec0000100a00 */
        /* <DEDUP_REMOVED lines=13> */
[----:B------:R1:W-:Y:S01]  /*2c2c0*/  STL.64 [R1+0x2430], R68 ;  /* 0x0024304401007387 */ /* 0x0003e20000100a00 */
[----:B------:R-:W-:-:S03]  /*2c2d0*/  MOV R132, R172 ;  /* 0x000000ac00847202 */ /* 0x000fc60000000f00 */
[----:B------:R-:W-:Y:S04]  /*2c2e0*/  STL.64 [R1+0x2448], R74 ;  /* 0x0024484a01007387 */ /* 0x000fe80000100a00 */
[----:B------:R3:W-:Y:S04]  /*2c2f0*/  STL.64 [R1+0x2440], R72 ;  /* 0x0024404801007387 */ /* 0x0007e80000100a00 */
[----:B------:R-:W-:Y:S04]  /*2c300*/  STL.64 [R1+0x2458], R78 ;  /* 0x0024584e01007387 */ /* 0x000fe80000100a00 */
[----:B------:R-:W-:Y:S04]  /*2c310*/  STL.64 [R1+0x2450], R76 ;  /* 0x0024504c01007387 */ /* 0x000fe80000100a00 */
[----:B------:R-:W4:Y:S01]  /*2c320*/  LDL.LU R172, [R1+0x26f0] ;  /* 0x0026f00001ac7983 */ /* 0x000f220000300800 */
[----:B------:R-:W-:-:S03]  /*2c330*/  IMAD.MOV.U32 R225, RZ, RZ, R173 ;  /* 0x000000ffffe17224 */ /* 0x000fc600078e00ad */
[----:B------:R-:W3:Y:S04]  /*2c340*/  LDL.LU R133, [R1+0x664] ;  /* 0x0006640001857983 */ /* 0x000ee80000300800 */
[----:B------:R-:W3:Y:S04]  /*2c350*/  LDL.LU R134, [R1+0x668] ;  /* 0x0006680001867983 */ /* 0x000ee80000300800 */
[----:B------:R-:W3:Y:S04]  /*2c360*/  LDL.LU R135, [R1+0x66c] ;  /* 0x00066c0001877983 */ /* 0x000ee80000300800 */
[----:B------:R-:W3:Y:S04]  /*2c370*/  LDL.LU R224, [R1+0x6a0] ;  /* 0x0006a00001e07983 */ /* 0x000ee80000300800 */
[----:B------:R-:W3:Y:S01]  /*2c380*/  LDL.LU R173, [R1+0x26ec] ;  /* 0x0026ec0001ad7983 */ /* 0x000ee20000300800 */
[----:B--2---:R-:W-:Y:S01]  /*2c390*/  HMMA.1688.F32.TF32 R80, R120, R48, R212 ;  /* 0x000000307850723c */ /* 0x004fe200000810d4 */
[----:B----4-:R-:W-:-:S02]  /*2c3a0*/  IMAD.MOV.U32 R226, RZ, RZ, R172 ;  /* 0x000000ffffe27224 */ /* 0x010fc400078e00ac */
[----:B------:R-:W2:Y:S04]  /*2c3b0*/  LDL.LU R172, [R1+0x26e8] ;  /* 0x0026e80001ac7983 */ /* 0x000ea80000300800 */
[----:B------:R-:W4:Y:S04]  /*2c3c0*/  LDL.LU R227, [R1+0x6ac] ;  /* 0x0006ac0001e37983 */ /* 0x000f280000300800 */
        /* <DEDUP_REMOVED lines=34> */
[----:B------:R-:W-:Y:S04]  /*2c5f0*/  STL.64 [R1+0x2478], R82 ;  /* 0x0024785201007387 */ /* 0x000fe80000100a00 */
[----:B------:R-:W-:Y:S01]  /*2c600*/  STL.64 [R1+0x2470], R80 ;  /* 0x0024705001007387 */ /* 0x000fe20000100a00 */
[C---:B---3--:R-:W-:Y:S08]  /*2c610*/  HMMA.1688.F32.TF32 R116, R120.reuse, R8, R132 ;  /* 0x000000087874723c */ /* 0x048ff00000081084 */
[C---:B----4-:R-:W-:Y:S08]  /*2c620*/  HMMA.1688.F32.TF32 R100, R120.reuse, R24, R224 ;  /* 0x000000187864723c */ /* 0x050ff000000810e0 */
[C---:B--2---:R-:W-:Y:S08]  /*2c630*/  HMMA.1688.F32.TF32 R84, R120.reuse, R40, R92 ;  /* 0x000000287854723c */ /* 0x044ff0000008105c */
[C---:B------:R-:W-:Y:S08]  /*2c640*/  HMMA.1688.F32.TF32 R172, R120.reuse, R44, R172 ;  /* 0x0000002c78ac723c */ /* 0x040ff000000810ac */
[C---:B------:R-:W-:Y:S11]  /*2c650*/  HMMA.1688.F32.TF32 R88, R120.reuse, R36, R220 ;  /* 0x000000247858723c */ /* 0x040ff600000810dc */
[----:B------:R-:W-:Y:S01]  /*2c660*/  STL.64 [R1+0x2488], R174 ;  /* 0x002488ae01007387 */ /* 0x000fe20000100a00 */
[C---:B------:R-:W-:Y:S03]  /*2c670*/  HMMA.1688.F32.TF32 R92, R120.reuse, R32, R136 ;  /* 0x00000020785c723c */ /* 0x040fe60000081088 */
[----:B------:R-:W-:Y:S05]  /*2c680*/  STL.64 [R1+0x2480], R172 ;  /* 0x002480ac01007387 */ /* 0x000fea0000100a00 */
[C---:B------:R-:W-:Y:S01]  /*2c690*/  HMMA.1688.F32.TF32 R96, R120.reuse, R28, R204 ;  /* 0x0000001c7860723c */ /* 0x040fe200000810cc */
[----:B------:R-:W-:Y:S04]  /*2c6a0*/  STL.64 [R1+0x2498], R86 ;  /* 0x0024985601007387 */ /* 0x000fe80000100a00 */
[----:B------:R-:W-:Y:S03]  /*2c6b0*/  STL.64 [R1+0x2490], R84 ;  /* 0x0024905401007387 */ /* 0x000fe60000100a00 */
        /* <DEDUP_REMOVED lines=8> */
[----:B------:R-:W-:Y:S04]  /*2c740*/  STL.64 [R1+0x24c0], R96 ;  /* 0x0024c06001007387 */ /* 0x000fe80000100a00 */
[----:B------:R-:W-:Y:S04]  /*2c750*/  STL.64 [R1+0x24d8], R102 ;  /* 0x0024d86601007387 */ /* 0x000fe80000100a00 */
[----:B------:R-:W-:Y:S04]  /*2c760*/  STL.64 [R1+0x24d0], R100 ;  /* 0x0024d06401007387 */ /* 0x000fe80000100a00 */
[----:B------:R-:W-:Y:S01]  /*2c770*/  STL.64 [R1+0x24e8], R106 ;  /* 0x0024e86a01007387 */ /* 0x000fe20000100a00 */
[----:B------:R-:W-:Y:S03]  /*2c780*/  HMMA.1688.F32.TF32 R120, R120, R4, R212 ;  /* 0x000000047878723c */ /* 0x000fe600000810d4 */
[----:B------:R-:W-:Y:S01]  /*2c790*/  STL.64 [R1+0x24e0], R104 ;  /* 0x0024e06801007387 */ /* 0x000fe20000100a00 */
[----:B------:R-:W-:-:S03]  /*2c7a0*/  MOV R212, R228 ;  /* 0x000000e400d47202 */ /* 0x000fc60000000f00 */
[----:B------:R-:W-:Y:S01]  /*2c7b0*/  STL.64 [R1+0x24f8], R110 ;  /* 0x0024f86e01007387 */ /* 0x000fe20000100a00 */
[----:B------:R-:W-:-:S03]  /*2c7c0*/  IMAD.MOV.U32 R213, RZ, RZ, R233 ;  /* 0x000000ffffd57224 */ /* 0x000fc600078e00e9 */
[----:B------:R-:W-:Y:S01]  /*2c7d0*/  STL.64 [R1+0x24f0], R108 ;  /* 0x0024f06c01007387 */ /* 0x000fe20000100a00 */
[----:B------:R-:W-:-:S03]  /*2c7e0*/  IMAD.MOV.U32 R214, RZ, RZ, R232 ;  /* 0x000000ffffd67224 */ /* 0x000fc600078e00e8 */
[----:B------:R-:W-:Y:S01]  /*2c7f0*/  STL.64 [R1+0x2508], R114 ;  /* 0x0025087201007387 */ /* 0x000fe20000100a00 */
[----:B------:R-:W-:-:S03]  /*2c800*/  MOV R215, R240 ;  /* 0x000000f000d77202 */ /* 0x000fc60000000f00 */
[----:B------:R-:W-:Y:S04]  /*2c810*/  STL.64 [R1+0x2500], R112 ;  /* 0x0025007001007387 */ /* 0x000fe80000100a00 */
[----:B------:R-:W2:Y:S04]  /*2c820*/  LDL.LU R228, [R1+0x26e4] ;  /* 0x0026e40001e47983 */ /* 0x000ea80000300800 */
[----:B------:R-:W3:Y:S04]  /*2c830*/  LDL.LU R233, [R1+0x26e0] ;  /* 0x0026e00001e97983 */ /* 0x000ee80000300800 */
[----:B------:R-:W4:Y:S04]  /*2c840*/  LDL.LU R232, [R1+0x26dc] ;  /* 0x0026dc0001e87983 */ /* 0x000f280000300800 */
[----:B------:R-:W4:Y:S04]  /*2c850*/  LDL.LU R240, [R1+0x26d8] ;  /* 0x0026d80001f07983 */ /* 0x000f280000300800 */
[----:B------:R-:W1:Y:S04]  /*2c860*/  LDL.LU R204, [R1+0x1b0] ;  /* 0x0001b00001cc7983 */ /* 0x000e680000300800 */
[----:B------:R-:W1:Y:S04]  /*2c870*/  LDL.LU R205, [R1+0x1b4] ;  /* 0x0001b40001cd7983 */ /* 0x000e680000300800 */
[----:B------:R-:W1:Y:S04]  /*2c880*/  LDL.LU R206, [R1+0x1b8] ;  /* 0x0001b80001ce7983 */ /* 0x000e680000300800 */
[----:B------:R-:W1:Y:S04]  /*2c890*/  LDL.LU R207, [R1+0x1bc] ;  /* 0x0001bc0001cf7983 */ /* 0x000e680000300800 */
        /* <DEDUP_REMOVED lines=16> */
[----:B--2---:R-:W-:Y:S01]  /*2c9a0*/  IMAD.MOV.U32 R227, RZ, RZ, R228 ;  /* 0x000000ffffe37224 */ /* 0x004fe200078e00e4 */
[----:B---3--:R-:W-:Y:S01]  /*2c9b0*/  MOV R226, R233 ;  /* 0x000000e900e27202 */ /* 0x008fe20000000f00 */
[----:B----4-:R-:W-:Y:S02]  /*2c9c0*/  IMAD.MOV.U32 R225, RZ, RZ, R232 ;  /* 0x000000ffffe17224 */ /* 0x010fe400078e00e8 */
[----:B------:R-:W-:Y:S02]  /*2c9d0*/  IMAD.MOV.U32 R224, RZ, RZ, R240 ;  /* 0x000000ffffe07224 */ /* 0x000fe400078e00f0 */
[----:B------:R-:W2:Y:S04]  /*2c9e0*/  LDL.LU R240, [R1+0x26d4] ;  /* 0x0026d40001f07983 */ /* 0x000ea80000300800 */
[----:B------:R-:W3:Y:S04]  /*2c9f0*/  LDL.LU R232, [R1+0x26d0] ;  /* 0x0026d00001e87983 */ /* 0x000ee80000300800 */
[----:B------:R-:W3:Y:S04]  /*2ca00*/  LDL.LU R233, [R1+0x26cc] ;  /* 0x0026cc0001e97983 */ /* 0x000ee80000300800 */
[----:B------:R-:W4:Y:S04]  /*2ca10*/  LDL.LU R228, [R1+0x26c8] ;  /* 0x0026c80001e47983 */ /* 0x000f280000300800 */
[----:B------:R-:W4:Y:S04]  /*2ca20*/  LDL.LU R229, [R1+0x26c4] ;  /* 0x0026c40001e57983 */ /* 0x000f280000300800 */
[----:B------:R-:W4:Y:S04]  /*2ca30*/  LDL.LU R230, [R1+0x26c0] ;  /* 0x0026c00001e67983 */ /* 0x000f280000300800 */
[----:B------:R-:W4:Y:S04]  /*2ca40*/  LDL.LU R231, [R1+0x26bc] ;  /* 0x0026bc0001e77983 */ /* 0x000f280000300800 */
[----:B------:R-:W3:Y:S04]  /*2ca50*/  LDL.LU R234, [R1+0x26b8] ;  /* 0x0026b80001ea7983 */ /* 0x000ee80000300800 */
[----:B------:R-:W3:Y:S04]  /*2ca60*/  LDL.LU R235, [R1+0x26b4] ;  /* 0x0026b40001eb7983 */ /* 0x000ee80000300800 */
[----:B------:R-:W2:Y:S04]  /*2ca70*/  LDL.LU R241, [R1+0x26b0] ;  /* 0x0026b00001f17983 */ /* 0x000ea80000300800 */
[----:B------:R-:W2:Y:S04]  /*2ca80*/  LDL.LU R242, [R1+0x26ac] ;  /* 0x0026ac0001f27983 */ /* 0x000ea80000300800 */
[----:B------:R-:W2:Y:S01]  /*2ca90*/  LDL.LU R243, [R1+0x26a8] ;  /* 0x0026a80001f37983 */ /* 0x000ea20000300800 */
[C---:B------:R-:W-:Y:S08]  /*2caa0*/  HMMA.1688.F32.TF32 R136, R140.reuse, R36, R136 ;  /* 0x000000248c88723c */ /* 0x040ff00000081088 */
[C---:B-1----:R-:W-:Y:S08]  /*2cab0*/  HMMA.1688.F32.TF32 R68, R140.reuse, R28, R204 ;  /* 0x0000001c8c44723c */ /* 0x042ff000000810cc */
[----:B------:R-:W-:Y:S01]  /*2cac0*/  HMMA.1688.F32.TF32 R72, R140, R32, R220 ;  /* 0x000000208c48723c */ /* 0x000fe200000810dc */
[----:B------:R-:W-:Y:S01]  /*2cad0*/  IMAD.MOV.U32 R204, RZ, RZ, R169 ;  /* 0x000000ffffcc7224 */ /* 0x000fe200078e00a9 */
[----:B------:R-:W-:-:S06]  /*2cae0*/  MOV R205, R168 ;  /* 0x000000a800cd7202 */ /* 0x000fcc0000000f00 */
[C---:B----4-:R-:W-:Y:S08]  /*2caf0*/  HMMA.1688.F32.TF32 R124, R140.reuse, R48, R228 ;  /* 0x000000308c7c723c */ /* 0x050ff000000810e4 */
[C---:B---3--:R-:W-:Y:S08]  /*2cb00*/  HMMA.1688.F32.TF32 R128, R140.reuse, R44, R232 ;  /* 0x0000002c8c80723c */ /* 0x048ff000000810e8 */
[----:B--2---:R-:W-:Y:S03]  /*2cb10*/  HMMA.1688.F32.TF32 R132, R140, R40, R240 ;  /* 0x000000288c84723c */ /* 0x004fe600000810f0 */
        /* <DEDUP_REMOVED lines=12> */
[----:B------:R1:W-:Y:S04]  /*2cbe0*/  STL [R1+0x2414], R136 ;  /* 0x0024148801007387 */ /* 0x0003e80000100800 */
[----:B------:R-:W-:Y:S04]  /*2cbf0*/  STL [R1+0x2410], R137 ;  /* 0x0024108901007387 */ /* 0x000fe80000100800 */
[----:B------:R-:W-:Y:S04]  /*2cc00*/  STL [R1+0x240c], R138 ;  /* 0x00240c8a01007387 */ /* 0x000fe80000100800 */
[----:B------:R-:W-:Y:S01]  /*2cc10*/  STL [R1+0x2408], R139 ;  /* 0x0024088b01007387 */ /* 0x000fe20000100800 */
[----:B-1----:R-:W-:-:S03]  /*2cc20*/  IMAD.MOV.U32 R136, RZ, RZ, R71 ;  /* 0x000000ffff887224 */ /* 0x002fc600078e0047 */
[----:B------:R-:W-:Y:S04]  /*2cc30*/  STL.64 [R1+0x150], R68 ;  /* 0x0001504401007387 */ /* 0x000fe80000100a00 */
[----:B------:R-:W-:Y:S04]  /*2cc40*/  STL.64 [R1+0xe0], R72 ;  /* 0x0000e04801007387 */ /* 0x000fe80000100a00 */
[----:B------:R-:W-:Y:S04]  /*2cc50*/  STL.64 [R1+0xe8], R74 ;  /* 0x0000e84a01007387 */ /* 0x000fe80000100a00 */
[----:B------:R1:W-:Y:S01]  /*2cc60*/  STL [R1+0x158], R70 ;  /* 0x0001584601007387 */ /* 0x0003e20000100800 */
[----:B------:R-:W-:-:S02]  /*2cc70*/  IMAD.MOV.U32 R206, RZ, RZ, R184 ;  /* 0x000000ffffce7224 */ /* 0x000fc400078e00b8 */
[----:B------:R-:W-:Y:S01]  /*2cc80*/  IMAD.MOV.U32 R207, RZ, RZ, R185 ;  /* 0x000000ffffcf7224 */ /* 0x000fe200078e00b9 */
[----:B------:R-:W-:Y:S01]  /*2cc90*/  MOV R223, R177 ;  /* 0x000000b100df7202 */ /* 0x000fe20000000f00 */
[----:B------:R-:W-:Y:S01]  /*2cca0*/  IMAD.MOV.U32 R222, RZ, RZ, R176 ;  /* 0x000000ffffde7224 */ /* 0x000fe200078e00b0 */
[----:B------:R-:W-:Y:S01]  /*2ccb0*/  LDS R240, [R0+UR12+0x3000] ;  /* 0x0030000c00f07984 */ /* 0x000fe20008000800 */
[----:B-1----:R-:W-:Y:S03]  /*2ccc0*/  HMMA.1688.F32.TF32 R68, R140, R24, R224 ;  /* 0x000000188c44723c */ /* 0x002fe600000810e0 */
[----:B------:R1:W-:Y:S04]  /*2ccd0*/  STL [R1+0x2418], R136 ;  /* 0x0024188801007387 */ /* 0x0003e80000100800 */
[----:B------:R-:W-:Y:S04]  /*2cce0*/  LDS R242, [R0+UR12+0x3800] ;  /* 0x0038000c00f27984 */ /* 0x000fe80008000800 */
[----:B------:R-:W-:Y:S04]  /*2ccf0*/  LDS R241, [R3+UR12+0x3000] ;  /* 0x0030000c03f17984 */ /* 0x000fe80008000800 */
[----:B------:R-:W2:Y:S04]  /*2cd00*/  LDS R243, [R3+UR12+0x3800] ;  /* 0x0038000c03f37984 */ /* 0x000ea80008000800 */
[----:B------:R-:W-:Y:S01]  /*2cd10*/  IMAD.MOV.U32 R137, RZ, RZ, R68 ;  /* 0x000000ffff897224 */ /* 0x000fe200078e0044 */
[----:B------:R-:W-:Y:S01]  /*2cd20*/  MOV R138, R69 ;  /* 0x00000045008a7202 */ /* 0x000fe20000000f00 */
[----:B------:R-:W-:-:S02]  /*2cd30*/  IMAD.MOV.U32 R139, RZ, RZ, R70 ;  /* 0x000000ffff8b7224 */ /* 0x000fc400078e0046 */
[----:B------:R-:W-:Y:S02]  /*2cd40*/  IMAD.MOV.U32 R132, RZ, RZ, R71 ;  /* 0x000000ffff847224 */ /* 0x000fe400078e0047 */
[----:B------:R-:W-:Y:S03]  /*2cd50*/  HMMA.1688.F32.TF32 R68, R140, R20, R156 ;  /* 0x000000148c44723c */ /* 0x000fe6000008109c */
[----:B------:R-:W-:Y:S04]  /*2cd60*/  STL [R1+0x2428], R132 ;  /* 0x0024288401007387 */ /* 0x000fe80000100800 */
[----:B------:R-:W-:Y:S04]  /*2cd70*/  STL [R1+0x2424], R139 ;  /* 0x0024248b01007387 */ /* 0x000fe80000100800 */
[----:B------:R-:W-:Y:S04]  /*2cd80*/  STL [R1+0x2420], R138 ;  /* 0x0024208a01007387 */ /* 0x000fe80000100800 */
[----:B------:R-:W-:Y:S04]  /*2cd90*/  STL [R1+0x241c], R137 ;  /* 0x00241c8901007387 */ /* 0x000fe80000100800 */
[----:B------:R-:W-:Y:S01]  /*2cda0*/  STL.64 [R1+0x1c0], R68 ;  /* 0x0001c04401007387 */ /* 0x000fe20000100a00 */
[----:B-1----:R-:W-:-:S03]  /*2cdb0*/  MOV R136, R71 ;  /* 0x0000004700887202 */ /* 0x002fc60000000f00 */
[----:B------:R1:W-:Y:S02]  /*2cdc0*/  STL [R1+0x1c8], R70 ;  /* 0x0001c84601007387 */ /* 0x0003e40000100800 */
[----:B-1----:R-:W-:Y:S01]  /*2cdd0*/  HMMA.1688.F32.TF32 R68, R140, R16, R216 ;  /* 0x000000108c44723c */ /* 0x002fe200000810d8 */
[----:B------:R-:W-:Y:S01]  /*2cde0*/  IMAD.MOV.U32 R224, RZ, RZ, R149 ;  /* 0x000000ffffe07224 */ /* 0x000fe200078e0095 */
[----:B------:R-:W-:Y:S01]  /*2cdf0*/  MOV R226, R153 ;  /* 0x0000009900e27202 */ /* 0x000fe20000000f00 */
[----:B------:R-:W-:Y:S02]  /*2ce00*/  IMAD.MOV.U32 R225, RZ, RZ, R152 ;  /* 0x000000ffffe17224 */ /* 0x000fe400078e0098 */
[----:B------:R-:W-:-:S14]  /*2ce10*/  IMAD.MOV.U32 R227, RZ, RZ, R148 ;  /* 0x000000ffffe37224 */ /* 0x000fdc00078e0094 */
[----:B------:R-:W-:Y:S01]  /*2ce20*/  IMAD.MOV.U32 R133, RZ, RZ, R68 ;  /* 0x000000ffff857224 */ /* 0x000fe200078e0044 */
[----:B------:R-:W-:Y:S01]  /*2ce30*/  MOV R128, R70 ;  /* 0x0000004600807202 */ /* 0x000fe20000000f00 */
[----:B------:R-:W-:Y:S02]  /*2ce40*/  IMAD.MOV.U32 R134, RZ, RZ, R69 ;  /* 0x000000ffff867224 */ /* 0x000fe400078e0045 */
[----:B------:R-:W-:Y:S02]  /*2ce50*/  IMAD.MOV.U32 R124, RZ, RZ, R71 ;  /* 0x000000ffff7c7224 */ /* 0x000fe400078e0047 */
[----:B------:R-:W-:Y:S01]  /*2ce60*/  HMMA.1688.F32.TF32 R68, R140, R12, R212 ;  /* 0x0000000c8c44723c */ /* 0x000fe200000810d4 */
[----:B------:R-:W-:Y:S01]  /*2ce70*/  MOV R212, R164 ;  /* 0x000000a400d47202 */ /* 0x000fe20000000f00 */
[----:B------:R-:W-:Y:S01]  /*2ce80*/  IMAD.MOV.U32 R213, RZ, RZ, R165 ;  /* 0x000000ffffd57224 */ /* 0x000fe200078e00a5 */
[----:B------:R-:W3:Y:S01]  /*2ce90*/  LDL.LU R164, [R1+0x26a4] ;  /* 0x0026a40001a47983 */ /* 0x000ee20000300800 */
[----:B------:R-:W-:Y:S01]  /*2cea0*/  IMAD.MOV.U32 R214, RZ, RZ, R181 ;  /* 0x000000ffffd67224 */ /* 0x000fe200078e00b5 */
[----:B------:R-:W-:-:S02]  /*2ceb0*/  MOV R215, R180 ;  /* 0x000000b400d77202 */ /* 0x000fc40000000f00 */
        /* <DEDUP_REMOVED lines=15> */
[----:B---3--:R-:W-:Y:S01]  /*2cfb0*/  IMAD.MOV.U32 R221, RZ, RZ, R164 ;  /* 0x000000ffffdd7224 */ /* 0x008fe200078e00a4 */
[----:B----4-:R-:W-:Y:S02]  /*2cfc0*/  MOV R220, R165 ;  /* 0x000000a500dc7202 */ /* 0x010fe40000000f00 */
[----:B------:R-:W3:Y:S04]  /*2cfd0*/  LDL.LU R165, [R1+0x2674] ;  /* 0x0026740001a57983 */ /* 0x000ee80000300800 */
[----:B------:R-:W4:Y:S04]  /*2cfe0*/  LDL.LU R164, [R1+0x2670] ;  /* 0x0026700001a47983 */ /* 0x000f280000300800 */
[----:B------:R-:W4:Y:S01]  /*2cff0*/  LDL.LU R176, [R1+0x266c] ;  /* 0x00266c0001b07983 */ /* 0x000f220000300800 */
[----:B--2---:R-:W-:Y:S01]  /*2d000*/  MOV R250, R180 ;  /* 0x000000b400fa7202 */ /* 0x004fe20000000f00 */
[----:B------:R-:W-:-:S02]  /*2d010*/  IMAD.MOV.U32 R249, RZ, RZ, R149 ;  /* 0x000000fffff97224 */ /* 0x000fc400078e0095 */
[----:B------:R-:W2:Y:S01]  /*2d020*/  LDL.LU R177, [R1+0x2668] ;  /* 0x0026680001b17983 */ /* 0x000ea20000300800 */
[----:B------:R-:W-:-:S03]  /*2d030*/  IMAD.MOV.U32 R248, RZ, RZ, R152 ;  /* 0x000000fffff87224 */ /* 0x000fc600078e0098 */
[----:B------:R-:W2:Y:S01]  /*2d040*/  LDL.LU R152, [R1+0x2664] ;  /* 0x0026640001987983 */ /* 0x000ea20000300800 */
[----:B------:R-:W-:-:S03]  /*2d050*/  IMAD.MOV.U32 R251, RZ, RZ, R181 ;  /* 0x000000fffffb7224 */ /* 0x000fc600078e00b5 */
[----:B------:R-:W2:Y:S04]  /*2d060*/  LDL.LU R149, [R1+0x2660] ;  /* 0x0026600001957983 */ /* 0x000ea80000300800 */
[----:B------:R-:W2:Y:S01]  /*2d070*/  LDL.LU R180, [R1+0x265c] ;  /* 0x00265c0001b47983 */ /* 0x000ea20000300800 */
[----:B------:R-:W-:Y:S01]  /*2d080*/  IMAD.MOV.U32 R70, RZ, RZ, R148 ;  /* 0x000000ffff467224 */ /* 0x000fe200078e0094 */
[----:B------:R-:W-:Y:S02]  /*2d090*/  MOV R69, R169 ;  /* 0x000000a900457202 */ /* 0x000fe40000000f00 */
[----:B------:R-:W2:Y:S01]  /*2d0a0*/  LDL.LU R181, [R1+0x2658] ;  /* 0x0026580001b57983 */ /* 0x000ea20000300800 */
[----:B------:R-:W-:-:S03]  /*2d0b0*/  IMAD.MOV.U32 R68, RZ, RZ, R168 ;  /* 0x000000ffff447224 */ /* 0x000fc600078e00a8 */
[----:B------:R-:W2:Y:S01]  /*2d0c0*/  LDL.LU R168, [R1+0x2654] ;  /* 0x0026540001a87983 */ /* 0x000ea20000300800 */
[----:B------:R-:W-:-:S03]  /*2d0d0*/  IMAD.MOV.U32 R71, RZ, RZ, R153 ;  /* 0x000000ffff477224 */ /* 0x000fc600078e0099 */
[----:B------:R-:W2:Y:S04]  /*2d0e0*/  LDL.LU R169, [R1+0x2650] ;  /* 0x0026500001a97983 */ /* 0x000ea80000300800 */
[----:B------:R-:W2:Y:S04]  /*2d0f0*/  LDL.LU R148, [R1+0x264c] ;  /* 0x00264c0001947983 */ /* 0x000ea80000300800 */
[----:B------:R-:W2:Y:S01]  /*2d100*/  LDL.LU R153, [R1+0x2648] ;  /* 0x0026480001997983 */ /* 0x000ea20000300800 */
[----:B------:R-:W-:Y:S01]  /*2d110*/  IMAD.MOV.U32 R74, RZ, RZ, R185 ;  /* 0x000000ffff4a7224 */ /* 0x000fe200078e00b9 */
[----:B------:R-:W-:Y:S01]  /*2d120*/  MOV R75, R184 ;  /* 0x000000b8004b7202 */ /* 0x000fe20000000f00 */
[----:B---3--:R-:W-:Y:S01]  /*2d130*/  IMAD.MOV.U32 R73, RZ, RZ, R165 ;  /* 0x000000ffff497224 */ /* 0x008fe200078e00a5 */
[----:B----4-:R-:W-:-:S02]  /*2d140*/  MOV R72, R164 ;  /* 0x000000a400487202 */ /* 0x010fc40000000f00 */
        /* <DEDUP_REMOVED lines=10> */
[----:B------:R-:W2:Y:S04]  /*2d1f0*/  LDL.LU R177, [R1+0x262c] ;  /* 0x00262c0001b17983 */ /* 0x000ea80000300800 */
[----:B------:R-:W2:Y:S01]  /*2d200*/  LDL.LU R176, [R1+0x2628] ;  /* 0x0026280001b07983 */ /* 0x000ea20000300800 */
[----:B------:R-:W-:Y:S01]  /*2d210*/  MOV R173, R148 ;  /* 0x0000009400ad7202 */ /* 0x000fe20000000f00 */
[----:B------:R-:W-:-:S02]  /*2d220*/  IMAD.MOV.U32 R172, RZ, RZ, R153 ;  /* 0x000000ffffac7224 */ /* 0x000fc400078e0099 */
[----:B------:R-:W2:Y:S04]  /*2d230*/  LDL.LU R153, [R1+0x2624] ;  /* 0x0026240001997983 */ /* 0x000ea80000300800 */
[----:B------:R-:W2:Y:S01]  /*2d240*/  LDL.LU R148, [R1+0x2620] ;  /* 0x0026200001947983 */ /* 0x000ea20000300800 */
[----:B------:R-:W-:Y:S02]  /*2d250*/  IMAD.MOV.U32 R174, RZ, RZ, R169 ;  /* 0x000000ffffae7224 */ /* 0x000fe400078e00a9 */
[----:B------:R-:W-:Y:S01]  /*2d260*/  IMAD.MOV.U32 R175, RZ, RZ, R168 ;  /* 0x000000ffffaf7224 */ /* 0x000fe200078e00a8 */
[----:B------:R-:W2:Y:S04]  /*2d270*/  LDL.LU R169, [R1+0x261c] ;  /* 0x00261c0001a97983 */ /* 0x000ea80000300800 */
[----:B------:R-:W2:Y:S01]  /*2d280*/  LDL.LU R168, [R1+0x2618] ;  /* 0x0026180001a87983 */ /* 0x000ea20000300800 */
[----:B---3--:R-:W-:Y:S01]  /*2d290*/  IMAD.MOV.U32 R187, RZ, RZ, R164 ;  /* 0x000000ffffbb7224 */ /* 0x008fe200078e00a4 */
[----:B----4-:R-:W-:-:S02]  /*2d2a0*/  MOV R186, R165 ;  /* 0x000000a500ba7202 */ /* 0x010fc40000000f00 */
[----:B------:R-:W3:Y:S04]  /*2d2b0*/  LDL.LU R165, [R1+0x2614] ;  /* 0x0026140001a57983 */ /* 0x000ee80000300800 */
[----:B------:R-:W3:Y:S01]  /*2d2c0*/  LDL.LU R164, [R1+0x2610] ;  /* 0x0026100001a47983 */ /* 0x000ee20000300800 */
[----:B--2---:R-:W-:Y:S01]  /*2d2d0*/  MOV R179, R149 ;  /* 0x0000009500b37202 */ /* 0x004fe20000000f00 */
[----:B------:R-:W-:Y:S02]  /*2d2e0*/  IMAD.MOV.U32 R178, RZ, RZ, R152 ;  /* 0x000000ffffb27224 */ /* 0x000fe400078e0098 */
[----:B------:R-:W2:Y:S04]  /*2d2f0*/  LDL.LU R152, [R1+0x260c] ;  /* 0x00260c0001987983 */ /* 0x000ea80000300800 */
[----:B------:R-:W4:Y:S01]  /*2d300*/  LDL.LU R149, [R1+0x2608] ;  /* 0x0026080001957983 */ /* 0x000f220000300800 */
[----:B------:R-:W-:-:S03]  /*2d310*/  IMAD.MOV.U32 R170, RZ, RZ, R148 ;  /* 0x000000ffffaa7224 */ /* 0x000fc600078e0094 */
[----:B------:R-:W3:Y:S01]  /*2d320*/  LDL.LU R148, [R1+0x2604] ;  /* 0x0026040001947983 */ /* 0x000ee20000300800 */
[----:B------:R-:W-:-:S03]  /*2d330*/  IMAD.MOV.U32 R171, RZ, RZ, R153 ;  /* 0x000000ffffab7224 */ /* 0x000fc600078e0099 */
[----:B------:R-:W3:Y:S01]  /*2d340*/  LDL.LU R153, [R1+0x2600] ;  /* 0x0026000001997983 */ /* 0x000ee20000300800 */
[----:B------:R-:W-:Y:S01]  /*2d350*/  MOV R90, R181 ;  /* 0x000000b5005a7202 */ /* 0x000fe20000000f00 */
[----:B------:R-:W-:Y:S01]  /*2d360*/  IMAD.MOV.U32 R91, RZ, RZ, R180 ;  /* 0x000000ffff5b7224 */ /* 0x000fe200078e00b4 */
[----:B--2---:R-:W-:Y:S02]  /*2d370*/  MOV R166, R152 ;  /* 0x0000009800a67202 */ /* 0x004fe40000000f00 */
[----:B------:R-:W2:Y:S01]  /*2d380*/  LDL.LU R152, [R1+0x25fc] ;  /* 0x0025fc0001987983 */ /* 0x000ea20000300800 */
[----:B----4-:R-:W-:-:S03]  /*2d390*/  IMAD.MOV.U32 R156, RZ, RZ, R149 ;  /* 0x000000ffff9c7224 */ /* 0x010fc600078e0095 */
[----:B------:R-:W4:Y:S04]  /*2d3a0*/  LDL.LU R167, [R1+0x76c] ;  /* 0x00076c0001a77983 */ /* 0x000f280000300800 */
[----:B------:R-:W2:Y:S01]  /*2d3b0*/  LDL.LU R149, [R1+0x25f8] ;  /* 0x0025f80001957983 */ /* 0x000ea20000300800 */
[----:B---3--:R-:W-:-:S03]  /*2d3c0*/  IMAD.MOV.U32 R157, RZ, RZ, R148 ;  /* 0x000000ffff9d7224 */ /* 0x008fc600078e0094 */
[----:B------:R-:W2:Y:S04]  /*2d3d0*/  LDL.LU R148, [R1+0x25f4] ;  /* 0x0025f40001947983 */ /* 0x000ea80000300800 */
[----:B------:R-:W3:Y:S04]  /*2d3e0*/  LDL.LU R158, [R1+0x788] ;  /* 0x00078800019e7983 */ /* 0x000ee80000300800 */
[----:B------:R-:W3:Y:S04]  /*2d3f0*/  LDL.LU R159, [R1+0x78c] ;  /* 0x00078c00019f7983 */ /* 0x000ee80000300800 */
        /* <DEDUP_REMOVED lines=37> */
[----:B------:R-:W-:-:S03]  /*2d650*/  IMAD.MOV.U32 R219, RZ, RZ, R200 ;  /* 0x000000ffffdb7224 */ /* 0x000fc600078e00c8 */
[----:B------:R-:W4:Y:S01]  /*2d660*/  LDL.LU R200, [R1+0x25e8] ;  /* 0x0025e80001c87983 */ /* 0x000f220000300800 */
[C---:B--2---:R-:W-:Y:S08]  /*2d670*/  HMMA.1688.F32.TF32 R92, R140.reuse, R8, R92 ;  /* 0x000000088c5c723c */ /* 0x044ff0000008105c */
[----:B---3--:R-:W-:Y:S08]  /*2d680*/  HMMA.1688.F32.TF32 R88, R140, R4, R88 ;  /* 0x000000048c58723c */ /* 0x008ff00000081058 */
[-C--:B----4-:R-:W-:Y:S08]  /*2d690*/  HMMA.1688.F32.TF32 R140, R188, R48.reuse, R84 ;  /* 0x00000030bc8c723c */ /* 0x090ff00000081054 */
[----:B------:R-:W-:Y:S01]  /*2d6a0*/  HMMA.1688.F32.TF32 R84, R192, R48, R80 ;  /* 0x00000030c054723c */ /* 0x000fe20000081050 */
[----:B------:R-:W-:-:S15]  /*2d6b0*/  STL [R1+0x25c], R95 ;  /* 0x00025c5f01007387 */ /* 0x000fde0000100800 */
[----:B------:R-:W-:-:S03]  /*2d6c0*/  NOP ;  /* 0x0000000000007918 */ /* 0x000fc60000000000 */
[----:B------:R-:W-:Y:S04]  /*2d6d0*/  STL.64 [R1+0x2d0], R84 ;  /* 0x0002d05401007387 */ /* 0x000fe80000100a00 */
[----:B------:R-:W-:Y:S01]  /*2d6e0*/  STL.64 [R1+0x2d8], R86 ;  /* 0x0002d85601007387 */ /* 0x000fe20000100a00 */
[C---:B------:R-:W-:Y:S08]  /*2d6f0*/  HMMA.1688.F32.TF32 R80, R192.reuse, R44, R76 ;  /* 0x0000002cc050723c */ /* 0x040ff0000008104c */
[C---:B------:R-:W-:Y:S08]  /*2d700*/  HMMA.1688.F32.TF32 R76, R192.reuse, R40, R72 ;  /* 0x00000028c04c723c */ /* 0x040ff00000081048 */
[C---:B------:R-:W-:Y:S08]  /*2d710*/  HMMA.1688.F32.TF32 R72, R192.reuse, R36, R68 ;  /* 0x00000024c048723c */ /* 0x040ff00000081044 */
[C---:B------:R-:W-:Y:S01]  /*2d720*/  HMMA.1688.F32.TF32 R68, R192.reuse, R32, R248 ;  /* 0x00000020c044723c */ /* 0x040fe200000810f8 */
[----:B------:R-:W-:Y:S04]  /*2d730*/  STL.64 [R1+0x350], R80 ;  /* 0x0003505001007387 */ /* 0x000fe80000100a00 */
[----:B------:R-:W-:Y:S04]  /*2d740*/  STL.64 [R1+0x358], R82 ;  /* 0x0003585201007387 */ /* 0x000fe80000100a00 */
[----:B------:R-:W-:Y:S04]  /*2d750*/  STL.64 [R1+0x390], R76 ;  /* 0x0003904c01007387 */ /* 0x000fe80000100a00 */
[----:B------:R1:W-:Y:S04]  /*2d760*/  STL.64 [R1+0x398], R78 ;  /* 0x0003984e01007387 */ /* 0x0003e80000100a00 */
[----:B------:R-:W-:Y:S04]  /*2d770*/  STL.64 [R1+0x3b0], R72 ;  /* 0x0003b04801007387 */ /* 0x000fe80000100a00 */
[----:B------:R2:W-:Y:S01]  /*2d780*/  STL.64 [R1+0x3b8], R74 ;  /* 0x0003b84a01007387 */ /* 0x0005e20000100a00 */
[C---:B-1----:R-:W-:Y:S03]  /*2d790*/  HMMA.1688.F32.TF32 R76, R192.reuse, R28, R208 ;  /* 0x0000001cc04c723c */ /* 0x042fe600000810d0 */
[----:B------:R-:W-:Y:S04]  /*2d7a0*/  STL.64 [R1+0x3e0], R68 ;  /* 0x0003e04401007387 */ /* 0x000fe80000100a00 */
[----:B------:R1:W-:Y:S01]  /*2d7b0*/  STL.64 [R1+0x3e8], R70 ;  /* 0x0003e84601007387 */ /* 0x0003e20000100a00 */
[C---:B--2---:R-:W-:Y:S08]  /*2d7c0*/  HMMA.1688.F32.TF32 R72, R192.reuse, R24, R220 ;  /* 0x00000018c048723c */ /* 0x044ff000000810dc */
[C---:B-1----:R-:W-:Y:S03]  /*2d7d0*/  HMMA.1688.F32.TF32 R68, R192.reuse, R20, R204 ;  /* 0x00000014c044723c */ /* 0x042fe600000810cc */
        /* <DEDUP_REMOVED lines=8> */
[----:B-1----:R-:W-:Y:S03]  /*2d860*/  HMMA.1688.F32.TF32 R68, R192, R8, R212 ;  /* 0x00000008c044723c */ /* 0x002fe600000810d4 */
[----:B------:R-:W-:Y:S01]  /*2d870*/  STL.64 [R1+0x420], R76 ;  /* 0x0004204c01007387 */ /* 0x000fe20000100a00 */
[----:B------:R-:W-:-:S03]  /*2d880*/  MOV R80, R201 ;  /* 0x000000c900507202 */ /* 0x000fc60000000f00 */
[----:B------:R-:W-:Y:S04]  /*2d890*/  STL.64 [R1+0x428], R78 ;  /* 0x0004284e01007387 */ /* 0x000fe80000100a00 */
[----:B------:R1:W-:Y:S04]  /*2d8a0*/  STL.64 [R1+0x440], R72 ;  /* 0x0004404801007387 */ /* 0x0003e80000100a00 */
[----:B------:R2:W-:Y:S04]  /*2d8b0*/  STL.64 [R1+0x448], R74 ;  /* 0x0004484a01007387 */ /* 0x0005e80000100a00 */
[----:B------:R3:W-:Y:S04]  /*2d8c0*/  STL.64 [R1+0x460], R68 ;  /* 0x0004604401007387 */ /* 0x0007e80000100a00 */
[----:B------:R-:W4:Y:S01]  /*2d8d0*/  LDL.LU R201, [R1+0x25e4] ;  /* 0x0025e40001c97983 */ /* 0x000f220000300800 */
[C---:B------:R-:W-:Y:S03]  /*2d8e0*/  HMMA.1688.F32.TF32 R144, R188.reuse, R44, R144 ;  /* 0x0000002cbc90723c */ /* 0x040fe60000081090 */
[----:B------:R-:W2:Y:S05]  /*2d8f0*/  LDL.LU R81, [R1+0x4b4] ;  /* 0x0004b40001517983 */ /* 0x000eaa0000300800 */
        /* <DEDUP_REMOVED lines=9> */
[----:B------:R-:W-:Y:S01]  /*2d990*/  HMMA.1688.F32.TF32 R188, R188, R4, R172 ;  /* 0x00000004bcbc723c */ /* 0x000fe200000810ac */
[----:B------:R-:W3:Y:S01]  /*2d9a0*/  LDL.LU R172, [R1+0x810] ;  /* 0x0008100001ac7983 */ /* 0x000ee20000300800 */
[----:B------:R-:W-:-:S03]  /*2d9b0*/  MOV R174, R200 ;  /* 0x000000c800ae7202 */ /* 0x000fc60000000f00 */
[----:B------:R-:W3:Y:S04]  /*2d9c0*/  LDL.LU R173, [R1+0x814] ;  /* 0x0008140001ad7983 */ /* 0x000ee80000300800 */
[----:B------:R-:W3:Y:S01]  /*2d9d0*/  LDL.LU R200, [R1+0x25e0] ;  /* 0x0025e00001c87983 */ /* 0x000ee20000300800 */
[----:B----4-:R-:W-:-:S03]  /*2d9e0*/  IMAD.MOV.U32 R175, RZ, RZ, R201 ;  /* 0x000000ffffaf7224 */ /* 0x010fc600078e00c9 */
        /* <DEDUP_REMOVED lines=8> */
[----:B-1----:R-:W-:Y:S02]  /*2da70*/  IMAD.MOV.U32 R73, RZ, RZ, R197 ;  /* 0x000000ffff497224 */ /* 0x002fe400078e00c5 */
[----:B--2---:R-:W-:Y:S02]  /*2da80*/  IMAD.MOV.U32 R74, RZ, RZ, R196 ;  /* 0x000000ffff4a7224 */ /* 0x004fe400078e00c4 */
[----:B------:R-:W-:Y:S02]  /*2da90*/  IMAD.MOV.U32 R56, RZ, RZ, R70 ;  /* 0x000000ffff387224 */ /* 0x000fe400078e0046 */
[----:B------:R-:W-:Y:S01]  /*2daa0*/  IMAD.MOV.U32 R57, RZ, RZ, R71 ;  /* 0x000000ffff397224 */ /* 0x000fe200078e0047 */
[----:B---3--:R-:W-:Y:S01]  /*2dab0*/  MOV R222, R200 ;  /* 0x000000c800de7202 */ /* 0x008fe20000000f00 */
[----:B----4-:R-:W-:-:S02]  /*2dac0*/  IMAD.MOV.U32 R221, RZ, RZ, R201 ;  /* 0x000000ffffdd7224 */ /* 0x010fc400078e00c9 */
[----:B------:R-:W2:Y:S04]  /*2dad0*/  LDL.LU R201, [R1+0x25d8] ;  /* 0x0025d80001c97983 */ /* 0x000ea80000300800 */
[----:B------:R-:W2:Y:S04]  /*2dae0*/  LDL.LU R200, [R1+0x25d4] ;  /* 0x0025d40001c87983 */ /* 0x000ea80000300800 */
[----:B------:R-:W3:Y:S04]  /*2daf0*/  LDL.LU R223, [R1+0x85c] ;  /* 0x00085c0001df7983 */ /* 0x000ee80000300800 */
        /* <DEDUP_REMOVED lines=40> */
[----:B--2---:R-:W-:-:S15]  /*2dd80*/  HMMA.1688.F32.TF32 R72, R192, R4, R72 ;  /* 0x00000004c048723c */ /* 0x004fde0000081048 */
[----:B------:R-:W-:-:S04]  /*2dd90*/  NOP ;  /* 0x0000000000007918 */ /* 0x000fc80000000000 */
[----:B------:R-:W-:Y:S01]  /*2dda0*/  MOV R60, R72 ;  /* 0x00000048003c7202 */ /* 0x000fe20000000f00 */
[----:B------:R-:W-:Y:S01]  /*2ddb0*/  IMAD.MOV.U32 R61, RZ, RZ, R73 ;  /* 0x000000ffff3d7224 */ /* 0x000fe200078e0049 */
[----:B------:R-:W2:Y:S01]  /*2ddc0*/  LDL.LU R72, [R1+0x490] ;  /* 0x0004900001487983 */ /* 0x000ea20000300800 */
[----:B------:R-:W-:Y:S01]  /*2ddd0*/  IMAD.MOV.U32 R64, RZ, RZ, R74 ;  /* 0x000000ffff407224 */ /* 0x000fe200078e004a */
[----:B------:R-:W-:Y:S02]  /*2dde0*/  MOV R65, R75 ;  /* 0x0000004b00417202 */ /* 0x000fe40000000f00 */
[----:B------:R-:W2:Y:S01]  /*2ddf0*/  LDL.LU R73, [R1+0x494] ;  /* 0x0004940001497983 */ /* 0x000ea20000300800 */
[C---:B---3--:R-:W-:Y:S03]  /*2de00*/  HMMA.1688.F32.TF32 R192, R236.reuse, R48, R68 ;  /* 0x00000030ecc0723c */ /* 0x048fe60000081044 */
[----:B------:R-:W2:Y:S04]  /*2de10*/  LDL.LU R74, [R1+0x498] ;  /* 0x00049800014a7983 */ /* 0x000ea80000300800 */
[----:B------:R-:W2:Y:S04]  /*2de20*/  LDL.LU R75, [R1+0x49c] ;  /* 0x00049c00014b7983 */ /* 0x000ea80000300800 */
[----:B------:R-:W3:Y:S04]  /*2de30*/  LDL.LU R68, [R1+0x480] ;  /* 0x0004800001447983 */ /* 0x000ee80000300800 */
[----:B------:R-:W3:Y:S04]  /*2de40*/  LDL.LU R69, [R1+0x484] ;  /* 0x0004840001457983 */ /* 0x000ee80000300800 */
[----:B------:R-:W3:Y:S04]  /*2de50*/  LDL.LU R70, [R1+0x488] ;  /* 0x0004880001467983 */ /* 0x000ee80000300800 */
[----:B------:R-:W3:Y:S01]  /*2de60*/  LDL.LU R71, [R1+0x48c] ;  /* 0x00048c0001477983 */ /* 0x000ee20000300800 */
[----:B----4-:R-:W-:Y:S03]  /*2de70*/  HMMA.1688.F32.TF32 R228, R236, R12, R248 ;  /* 0x0000000cece4723c */ /* 0x010fe600000810f8 */
        /* <DEDUP_REMOVED lines=9> */
[----:B------:R-:W-:Y:S02]  /*2df10*/  IMAD.MOV.U32 R48, RZ, RZ, R83 ;  /* 0x000000ffff307224 */ /* 0x000fe400078e0053 */
[----:B------:R-:W-:Y:S01]  /*2df20*/  HMMA.1688.F32.TF32 R80, R244, R44, R76 ;  /* 0x0000002cf450723c */ /* 0x000fe2000008104c */
[----:B------:R-:W4:-:S15]  /*2df30*/  LDL.LU R76, [R1+0x360] ;  /* 0x00036000014c7983 */ /* 0x000f1e0000300800 */
[----:B------:R-:W-:-:S03]  /*2df40*/  NOP ;  /* 0x0000000000007918 */ /* 0x000fc60000000000 */
[----:B------:R-:W-:Y:S04]  /*2df50*/  STL.64 [R1+0x580], R80 ;  /* 0x0005805001007387 */ /* 0x000fe80000100a00 */
[----:B------:R2:W-:Y:S04]  /*2df60*/  STL.64 [R1+0x588], R82 ;  /* 0x0005885201007387 */ /* 0x0005e80000100a00 */
[----:B------:R-:W4:Y:S04]  /*2df70*/  LDL.LU R77, [R1+0x364] ;  /* 0x00036400014d7983 */ /* 0x000f280000300800 */
[----:B------:R-:W4:Y:S04]  /*2df80*/  LDL.LU R78, [R1+0x368] ;  /* 0x00036800014e7983 */ /* 0x000f280000300800 */
[----:B------:R-:W4:Y:S01]  /*2df90*/  LDL.LU R79, [R1+0x36c] ;  /* 0x00036c00014f7983 */ /* 0x000f220000300800 */
[----:B------:R-:W-:Y:S08]  /*2dfa0*/  HMMA.1688.F32.TF32 R196, R236, R44, R196 ;  /* 0x0000002cecc4723c */ /* 0x000ff000000810c4 */
[C---:B--2---:R-:W-:Y:S01]  /*2dfb0*/  HMMA.1688.F32.TF32 R80, R244.reuse, R40, R72 ;  /* 0x00000028f450723c */ /* 0x044fe20000081048 */
[----:B------:R-:W2:Y:S07]  /*2dfc0*/  LDL.LU R72, [R1+0x340] ;  /* 0x0003400001487983 */ /* 0x000eae0000300800 */
[----:B---3--:R-:W-:Y:S11]  /*2dfd0*/  HMMA.1688.F32.TF32 R68, R244, R36, R68 ;  /* 0x00000024f444723c */ /* 0x008ff60000081044 */
[----:B------:R-:W-:Y:S04]  /*2dfe0*/  STL.64 [R1+0x570], R80 ;  /* 0x0005705001007387 */ /* 0x000fe80000100a00 */
[----:B------:R-:W-:Y:S04]  /*2dff0*/  STL.64 [R1+0x578], R82 ;  /* 0x0005785201007387 */ /* 0x000fe80000100a00 */
[----:B------:R-:W2:Y:S04]  /*2e000*/  LDL.LU R73, [R1+0x344] ;  /* 0x0003440001497983 */ /* 0x000ea80000300800 */
[----:B------:R-:W2:Y:S04]  /*2e010*/  LDL.LU R74, [R1+0x348] ;  /* 0x00034800014a7983 */ /* 0x000ea80000300800 */
[----:B------:R-:W2:Y:S01]  /*2e020*/  LDL.LU R75, [R1+0x34c] ;  /* 0x00034c00014b7983 */ /* 0x000ea20000300800 */
[----:B------:R-:W-:-:S03]  /*2e030*/  IMAD.MOV.U32 R45, RZ, RZ, R70 ;  /* 0x000000ffff2d7224 */ /* 0x000fc600078e0046 */
[----:B------:R1:W-:Y:S01]  /*2e040*/  STL.64 [R1+0x560], R68 ;  /* 0x0005604401007387 */ /* 0x0003e20000100a00 */
[----:B------:R-:W-:-:S03]  /*2e050*/  MOV R44, R71 ;  /* 0x00000047002c7202 */ /* 0x000fc60000000f00 */
[----:B-1----:R-:W3:Y:S04]  /*2e060*/  LDL.LU R68, [R1+0x330] ;  /* 0x0003300001447983 */ /* 0x002ee80000300800 */
[----:B------:R-:W3:Y:S04]  /*2e070*/  LDL.LU R69, [R1+0x334] ;  /* 0x0003340001457983 */ /* 0x000ee80000300800 */
[----:B------:R-:W3:Y:S04]  /*2e080*/  LDL.LU R70, [R1+0x338] ;  /* 0x0003380001467983 */ /* 0x000ee80000300800 */
[----:B------:R-:W3:Y:S04]  /*2e090*/  LDL.LU R71, [R1+0x33c] ;  /* 0x00033c0001477983 */ /* 0x000ee80000300800 */
[----:B------:R-:W-:Y:S01]  /*2e0a0*/  STL [R1+0x2398], R44 ;  /* 0x0023982c01007387 */ /* 0x000fe20000100800 */
[----:B----4-:R-:W-:Y:S03]  /*2e0b0*/  HMMA.1688.F32.TF32 R80, R244, R32, R248 ;  /* 0x00000020f450723c */ /* 0x010fe600000810f8 */
[----:B------:R-:W-:Y:S04]  /*2e0c0*/  STL [R1+0x2394], R45 ;  /* 0x0023942d01007387 */ /* 0x000fe80000100800 */
[----:B------:R-:W4:Y:S04]  /*2e0d0*/  LDL.LU R248, [R1+0x320] ;  /* 0x0003200001f87983 */ /* 0x000f280000300800 */
[----:B------:R-:W4:Y:S04]  /*2e0e0*/  LDL.LU R249, [R1+0x324] ;  /* 0x0003240001f97983 */ /* 0x000f280000300800 */
[----:B------:R-:W4:Y:S04]  /*2e0f0*/  LDL.LU R250, [R1+0x328] ;  /* 0x0003280001fa7983 */ /* 0x000f280000300800 */
[----:B------:R-:W4:Y:S01]  /*2e100*/  LDL.LU R251, [R1+0x32c] ;  /* 0x00032c0001fb7983 */ /* 0x000f220000300800 */
[----:B------:R-:W-:Y:S01]  /*2e110*/  HMMA.1688.F32.TF32 R204, R236, R36, R204 ;  /* 0x00000024eccc723c */ /* 0x000fe200000810cc */
[----:B------:R-:W-:Y:S01]  /*2e120*/  IMAD.MOV.U32 R36, RZ, RZ, R83 ;  /* 0x000000ffff247224 */ /* 0x000fe200078e0053 */
[----:B------:R-:W-:-:S06]  /*2e130*/  MOV R37, R82 ;  /* 0x0000005200257202 */ /* 0x000fcc0000000f00 */
[C---:B------:R-:W-:Y:S01]  /*2e140*/  HMMA.1688.F32.TF32 R200, R236.reuse, R40, R200 ;  /* 0x00000028ecc8723c */ /* 0x040fe200000810c8 */
[----:B------:R-:W-:Y:S02]  /*2e150*/  IMAD.MOV.U32 R40, RZ, RZ, R81 ;  /* 0x000000ffff287224 */ /* 0x000fe400078e0051 */
[----:B------:R-:W-:Y:S01]  /*2e160*/  IMAD.MOV.U32 R41, RZ, RZ, R80 ;  /* 0x000000ffff297224 */ /* 0x000fe200078e0050 */
[----:B------:R-:W-:Y:S04]  /*2e170*/  STL [R1+0x23a0], R36 ;  /* 0x0023a02401007387 */ /* 0x000fe80000100800 */
[-C--:B------:R-:W-:Y:S01]  /*2e180*/  HMMA.1688.F32.TF32 R212, R236, R28.reuse, R212 ;  /* 0x0000001cecd4723c */ /* 0x080fe200000810d4 */
[----:B------:R-:W-:Y:S07]  /*2e190*/  STL [R1+0x239c], R40 ;  /* 0x00239c2801007387 */ /* 0x000fee0000100800 */
[----:B------:R-:W-:Y:S01]  /*2e1a0*/  HMMA.1688.F32.TF32 R76, R244, R28, R76 ;  /* 0x0000001cf44c723c */ /* 0x000fe2000008104c */
[----:B------:R-:W-:Y:S04]  /*2e1b0*/  STL [R1+0x2390], R41 ;  /* 0x0023902901007387 */ /* 0x000fe80000100800 */
[----:B------:R1:W-:Y:S03]  /*2e1c0*/  STL [R1+0x238c], R37 ;  /* 0x00238c2501007387 */ /* 0x0003e60000100800 */
[----:B------:R-:W-:Y:S11]  /*2e1d0*/  HMMA.1688.F32.TF32 R208, R236, R32, R208 ;  /* 0x00000020ecd0723c */ /* 0x000ff600000810d0 */
[----:B------:R-:W-:Y:S01]  /*2e1e0*/  IMAD.MOV.U32 R28, RZ, RZ, R79 ;  /* 0x000000ffff1c7224 */ /* 0x000fe200078e004f */
[----:B------:R-:W-:Y:S01]  /*2e1f0*/  MOV R32, R77 ;  /* 0x0000004d00207202 */ /* 0x000fe20000000f00 */
[----:B------:R-:W-:-:S02]  /*2e200*/  IMAD.MOV.U32 R29, RZ, RZ, R78 ;  /* 0x000000ffff1d7224 */ /* 0x000fc400078e004e */
[----:B------:R-:W-:Y:S01]  /*2e210*/  IMAD.MOV.U32 R33, RZ, RZ, R76 ;  /* 0x000000ffff217224 */ /* 0x000fe200078e004c */
[----:B------:R-:W-:Y:S01]  /*2e220*/  STL [R1+0x23b0], R28 ;  /* 0x0023b01c01007387 */ /* 0x000fe20000100800 */
[C---:B------:R-:W-:Y:S03]  /*2e230*/  HMMA.1688.F32.TF32 R232, R236.reuse, R8, R84 ;  /* 0x00000008ece8723c */ /* 0x040fe60000081054 */
[----:B------:R-:W-:Y:S04]  /*2e240*/  STL [R1+0x23ac], R29 ;  /* 0x0023ac1d01007387 */ /* 0x000fe80000100800 */
[----:B------:R-:W-:Y:S01]  /*2e250*/  STL [R1+0x23a8], R32 ;  /* 0x0023a82001007387 */ /* 0x000fe20000100800 */
[C---:B------:R-:W-:Y:S03]  /*2e260*/  HMMA.1688.F32.TF32 R216, R236.reuse, R24, R216 ;  /* 0x00000018ecd8723c */ /* 0x040fe600000810d8 */
[----:B------:R-:W-:Y:S05]  /*2e270*/  STL [R1+0x23a4], R33 ;  /* 0x0023a42101007387 */ /* 0x000fea0000100800 */
[C---:B------:R-:W-:Y:S08]  /*2e280*/  HMMA.1688.F32.TF32 R220, R236.reuse, R20, R220 ;  /* 0x00000014ecdc723c */ /* 0x040ff000000810dc */
[C---:B------:R-:W-:Y:S08]  /*2e290*/  HMMA.1688.F32.TF32 R224, R236.reuse, R16, R224 ;  /* 0x00000010ece0723c */ /* 0x040ff000000810e0 */
[----:B------:R-:W-:Y:S08]  /*2e2a0*/  HMMA.1688.F32.TF32 R236, R236, R4, R172 ;  /* 0x00000004ecec723c */ /* 0x000ff000000810ac */
[C---:B--2---:R-:W-:Y:S08]  /*2e2b0*/  HMMA.1688.F32.TF32 R72, R244.reuse, R24, R72 ;  /* 0x00000018f448723c */ /* 0x044ff00000081048 */
[----:B---3--:R-:W-:Y:S11]  /*2e2c0*/  HMMA.1688.F32.TF32 R68, R244, R20, R68 ;  /* 0x00000014f444723c */ /* 0x008ff60000081044 */
[----:B------:R2:W-:Y:S01]  /*2e2d0*/  STL [R1+0x53c], R75 ;  /* 0x00053c4b01007387 */ /* 0x0005e20000100800 */
[----:B-1----:R-:W-:Y:S01]  /*2e2e0*/  IMAD.MOV.U32 R37, RZ, RZ, R74 ;  /* 0x000000ffff257224 */ /* 0x002fe200078e004a */
[----:B------:R-:W-:Y:S01]  /*2e2f0*/  MOV R45, R72 ;  /* 0x00000048002d7202 */ /* 0x000fe20000000f00 */
[----:B------:R-:W-:Y:S01]  /*2e300*/  IMAD.MOV.U32 R41, RZ, RZ, R73 ;  /* 0x000000ffff297224 */ /* 0x000fe200078e0049 */
[----:B------:R-:W3:Y:S04]  /*2e310*/  LDL.LU R84, [R1+0x310] ;  /* 0x0003100001547983 */ /* 0x000ee80000300800 */
[----:B------:R-:W3:Y:S04]  /*2e320*/  LDL.LU R85, [R1+0x314] ;  /* 0x0003140001557983 */ /* 0x000ee80000300800 */
[----:B------:R-:W3:Y:S04]  /*2e330*/  LDL.LU R86, [R1+0x318] ;  /* 0x0003180001567983 */ /* 0x000ee80000300800 */
[----:B------:R-:W3:Y:S01]  /*2e340*/  LDL.LU R87, [R1+0x31c] ;  /* 0x00031c0001577983 */ /* 0x000ee20000300800 */
[----:B------:R-:W-:Y:S01]  /*2e350*/  MOV R25, R68 ;  /* 0x0000004400197202 */ /* 0x000fe20000000f00 */
[----:B------:R-:W-:Y:S01]  /*2e360*/  IMAD.MOV.U32 R24, RZ, RZ, R69 ;  /* 0x000000ffff187224 */ /* 0x000fe200078e0045 */
[----:B------:R-:W-:Y:S01]  /*2e370*/  MOV R20, R71 ;  /* 0x0000004700147202 */ /* 0x000fe20000000f00 */
[----:B------:R-:W-:-:S02]  /*2e380*/  IMAD.MOV.U32 R21, RZ, RZ, R70 ;  /* 0x000000ffff157224 */ /* 0x000fc400078e0046 */
[----:B----4-:R-:W-:Y:S01]  /*2e390*/  HMMA.1688.F32.TF32 R68, R244, R16, R248 ;  /* 0x00000010f444723c */ /* 0x010fe200000810f8 */
[----:B------:R-:W-:Y:S04]  /*2e3a0*/  STL [R1+0x23bc], R37 ;  /* 0x0023bc2501007387 */ /* 0x000fe80000100800 */
[----:B------:R-:W-:Y:S04]  /*2e3b0*/  STL [R1+0x23b8], R41 ;  /* 0x0023b82901007387 */ /* 0x000fe80000100800 */
[----:B------:R-:W-:Y:S04]  /*2e3c0*/  STL [R1+0x23b4], R45 ;  /* 0x0023b42d01007387 */ /* 0x000fe80000100800 */
        /* <DEDUP_REMOVED lines=13> */
[----:B--2---:R-:W-:-:S03]  /*2e4a0*/  IMAD.MOV.U32 R75, RZ, RZ, R54 ;  /* 0x000000ffff4b7224 */ /* 0x004fc600078e0036 */
[----:B------:R-:W2:Y:S01]  /*2e4b0*/  LDL.LU R72, [R1+0x290] ;  /* 0x0002900001487983 */ /* 0x000ea20000300800 */
[----:B------:R-:W-:Y:S01]  /*2e4c0*/  IMAD.MOV.U32 R44, RZ, RZ, R69 ;  /* 0x000000ffff2c7224 */ /* 0x000fe200078e0045 */
[----:B------:R-:W-:Y:S02]  /*2e4d0*/  MOV R68, R55 ;  /* 0x0000003700447202 */ /* 0x000fe40000000f00 */
[----:B------:R-:W2:Y:S01]  /*2e4e0*/  LDL.LU R73, [R1+0x294] ;  /* 0x0002940001497983 */ /* 0x000ea20000300800 */
[----:B------:R-:W-:Y:S01]  /*2e4f0*/  MOV R17, R70 ;  /* 0x0000004600117202 */ /* 0x000fe20000000f00 */
[----:B------:R-:W-:Y:S02]  /*2e500*/  IMAD.MOV.U32 R69, RZ, RZ, R58 ;  /* 0x000000ffff457224 */ /* 0x000fe400078e003a */
[----:B------:R-:W2:Y:S01]  /*2e510*/  LDL.LU R74, [R1+0x298] ;  /* 0x00029800014a7983 */ /* 0x000ea20000300800 */
[----:B------:R-:W-:-:S03]  /*2e520*/  IMAD.MOV.U32 R16, RZ, RZ, R71 ;  /* 0x000000ffff107224 */ /* 0x000fc600078e0047 */
[----:B------:R-:W2:Y:S01]  /*2e530*/  LDL.LU R54, [R1+0x25c8] ;  /* 0x0025c80001367983 */ /* 0x000ea20000300800 */
[----:B------:R-:W-:Y:S01]  /*2e540*/  IMAD.MOV.U32 R70, RZ, RZ, R59 ;  /* 0x000000ffff467224 */ /* 0x000fe200078e003b */
[----:B------:R-:W-:Y:S02]  /*2e550*/  MOV R71, R62 ;  /* 0x0000003e00477202 */ /* 0x000fe40000000f00 */
[----:B------:R-:W2:Y:S01]  /*2e560*/  LDL.LU R55, [R1+0x25c4] ;  /* 0x0025c40001377983 */ /* 0x000ea20000300800 */
[----:B------:R-:W-:-:S03]  /*2e570*/  IMAD.MOV.U32 R248, RZ, RZ, R63 ;  /* 0x000000fffff87224 */ /* 0x000fc600078e003f */
[----:B------:R-:W2:Y:S01]  /*2e580*/  LDL.LU R58, [R1+0x25c0] ;  /* 0x0025c000013a7983 */ /* 0x000ea20000300800 */
[----:B------:R-:W-:-:S03]  /*2e590*/  IMAD.MOV.U32 R249, RZ, RZ, R66 ;  /* 0x000000fffff97224 */ /* 0x000fc600078e0042 */
[----:B------:R-:W2:Y:S01]  /*2e5a0*/  LDL.LU R59, [R1+0x25bc] ;  /* 0x0025bc00013b7983 */ /* 0x000ea20000300800 */
[----:B------:R-:W-:-:S03]  /*2e5b0*/  MOV R250, R67 ;  /* 0x0000004300fa7202 */ /* 0x000fc60000000f00 */
[----:B------:R-:W2:Y:S04]  /*2e5c0*/  LDL.LU R62, [R1+0x25b8] ;  /* 0x0025b800013e7983 */ /* 0x000ea80000300800 */
[----:B------:R-:W2:Y:S04]  /*2e5d0*/  LDL.LU R63, [R1+0x25b4] ;  /* 0x0025b400013f7983 */ /* 0x000ea80000300800 */
[----:B------:R-:W2:Y:S04]  /*2e5e0*/  LDL.LU R66, [R1+0x25b0] ;  /* 0x0025b00001427983 */ /* 0x000ea80000300800 */
[----:B------:R-:W2:Y:S01]  /*2e5f0*/  LDL.LU R67, [R1+0x25ac] ;  /* 0x0025ac0001437983 */ /* 0x000ea20000300800 */
[----:B------:R-:W-:Y:S01]  /*2e600*/  IMAD.MOV.U32 R251, RZ, RZ, R252 ;  /* 0x000000fffffb7224 */ /* 0x000fe200078e00fc */
[----:B------:R-:W-:Y:S01]  /*2e610*/  MOV R130, R92 ;  /* 0x0000005c00827202 */ /* 0x000fe20000000f00 */
[----:B------:R-:W-:Y:S01]  /*2e620*/  IMAD.MOV.U32 R131, RZ, RZ, R93 ;  /* 0x000000ffff837224 */ /* 0x000fe200078e005d */
[----:B------:R-:W-:Y:S01]  /*2e630*/  MOV R93, R26 ;  /* 0x0000001a005d7202 */ /* 0x000fe20000000f00 */
[----:B------:R-:W-:-:S02]  /*2e640*/  IMAD.MOV.U32 R92, RZ, RZ, R27 ;  /* 0x000000ffff5c7224 */ /* 0x000fc400078e001b */
[----:B------:R-:W-:Y:S02]  /*2e650*/  IMAD.MOV.U32 R135, RZ, RZ, R94 ;  /* 0x000000ffff877224 */ /* 0x000fe400078e005e */
[----:B------:R-:W-:Y:S01]  /*2e660*/  IMAD.MOV.U32 R94, RZ, RZ, R23 ;  /* 0x000000ffff5e7224 */ /* 0x000fe200078e0017 */
[----:B---3--:R-:W-:-:S15]  /*2e670*/  HMMA.1688.F32.TF32 R84, R244, R12, R84 ;  /* 0x0000000cf454723c */ /* 0x008fde0000081054 */
[----:B------:R-:W-:-:S04]  /*2e680*/  NOP ;  /* 0x0000000000007918 */ /* 0x000fc80000000000 */
[----:B------:R-:W-:Y:S01]  /*2e690*/  IMAD.MOV.U32 R29, RZ, RZ, R84 ;  /* 0x000000ffff1d7224 */ /* 0x000fe200078e0054 */
[----:B------:R-:W-:Y:S01]  /*2e6a0*/  MOV R32, R85 ;  /* 0x0000005500207202 */ /* 0x000fe20000000f00 */
[----:B------:R-:W-:Y:S02]  /*2e6b0*/  IMAD.MOV.U32 R33, RZ, RZ, R86 ;  /* 0x000000ffff217224 */ /* 0x000fe400078e0056 */
[----:B------:R-:W-:Y:S01]  /*2e6c0*/  IMAD.MOV.U32 R36, RZ, RZ, R87 ;  /* 0x000000ffff247224 */ /* 0x000fe200078e0057 */
[C---:B----4-:R-:W-:Y:S08]  /*2e6d0*/  HMMA.1688.F32.TF32 R80, R244.reuse, R4, R80 ;  /* 0x00000004f450723c */ /* 0x050ff00000081050 */
[----:B------:R-:W-:Y:S08]  /*2e6e0*/  HMMA.1688.F32.TF32 R84, R244, R8, R172 ;  /* 0x00000008f454723c */ /* 0x000ff000000810ac */
[C---:B--2---:R-:W-:Y:S08]  /*2e6f0*/  HMMA.1688.F32.TF32 R68, R240.reuse, R58, R68 ;  /* 0x0000003af044723c */ /* 0x044ff00000081044 */
[C---:B------:R-:W-:Y:S08]  /*2e700*/  HMMA.1688.F32.TF32 R72, R240.reuse, R62, R72 ;  /* 0x0000003ef048723c */ /* 0x040ff00000081048 */
[----:B------:R-:W-:Y:S01]  /*2e710*/  HMMA.1688.F32.TF32 R76, R240, R66, R76 ;  /* 0x00000042f04c723c */ /* 0x000fe2000008104c */
[----:B------:R-:W-:Y:S01]  /*2e720*/  IMAD.MOV.U32 R13, RZ, RZ, R80 ;  /* 0x000000ffff0d7224 */ /* 0x000fe200078e0050 */
[----:B------:R-:W-:Y:S01]  /*2e730*/  MOV R99, R14 ;  /* 0x0000000e00637202 */ /* 0x000fe20000000f00 */
[----:B------:R-:W-:Y:S01]  /*2e740*/  IMAD.MOV.U32 R12, RZ, RZ, R81 ;  /* 0x000000ffff0c7224 */ /* 0x000fe200078e0051 */
[----:B------:R-:W-:Y:S01]  /*2e750*/  MOV R132, R88 ;  /* 0x0000005800847202 */ /* 0x000fe20000000f00 */
[----:B------:R-:W-:Y:S01]  /*2e760*/  IMAD.MOV.U32 R95, RZ, RZ, R6 ;  /* 0x000000ffff5f7224 */ /* 0x000fe200078e0006 */
[----:B------:R-:W-:Y:S01]  /*2e770*/  MOV R137, R91 ;  /* 0x0000005b00897202 */ /* 0x000fe20000000f00 */
[----:B------:R-:W-:Y:S01]  /*2e780*/  IMAD.MOV.U32 R139, RZ, RZ, R89 ;  /* 0x000000ffff8b7224 */ /* 0x000fe200078e0059 */
[----:B------:R-:W-:Y:S03]  /*2e790*/  LDS R244, [R0+UR12+0x3080] ;  /* 0x0030800c00f47984 */ /* 0x000fe60008000800 */
[----:B------:R-:W-:Y:S01]  /*2e7a0*/  IMAD.MOV.U32 R252, RZ, RZ, R75 ;  /* 0x000000fffffc7224 */ /* 0x000fe200078e004b */
[----:B------:R-:W-:Y:S01]  /*2e7b0*/  LDS R246, [R0+UR12+0x3880] ;  /* 0x0038800c00f67984 */ /* 0x000fe20008000800 */
[----:B------:R-:W-:-:S03]  /*2e7c0*/  IMAD.MOV.U32 R138, RZ, RZ, R90 ;  /* 0x000000ffff8a7224 */ /* 0x000fc600078e005a */
[----:B------:R-:W-:Y:S03]  /*2e7d0*/  LDS R245, [R3+UR12+0x3080] ;  /* 0x0030800c03f57984 */ /* 0x000fe60008000800 */
[----:B------:R-:W-:Y:S01]  /*2e7e0*/  MOV R4, R79 ;  /* 0x0000004f00047202 */ /* 0x000fe20000000f00 */
[----:B------:R-:W-:Y:S01]  /*2e7f0*/  IMAD.MOV.U32 R5, RZ, RZ, R78 ;  /* 0x000000ffff057224 */ /* 0x000fe200078e004e */
[----:B------:R-:W-:Y:S04]  /*2e800*/  STL.64 [R1+0x7a0], R76 ;  /* 0x0007a04c01007387 */ /* 0x000fe80000100a00 */
[----:B------:R1:W-:Y:S04]  /*2e810*/  STL [R1+0x2370], R4 ;  /* 0x0023700401007387 */ /* 0x0003e80000100800 */
[----:B------:R2:W-:Y:S04]  /*2e820*/  STL [R1+0x236c], R5 ;  /* 0x00236c0501007387 */ /* 0x0005e80000100800 */
[----:B------:R-:W-:Y:S01]  /*2e830*/  STL.64 [R1+0x790], R72 ;  /* 0x0007904801007387 */ /* 0x000fe20000100a00 */
[----:B-1----:R-:W-:-:S03]  /*2e840*/  IMAD.MOV.U32 R4, RZ, RZ, R70 ;  /* 0x000000ffff047224 */ /* 0x002fc600078e0046 */
[----:B------:R-:W-:Y:S01]  /*2e850*/  STL [R1+0x798], R74 ;  /* 0x0007984a01007387 */ /* 0x000fe20000100800 */
[----:B--2---:R-:W-:-:S03]  /*2e860*/  MOV R5, R71 ;  /* 0x0000004700057202 */ /* 0x004fc60000000f00 */
[----:B------:R-:W-:Y:S04]  /*2e870*/  STL [R1+0x2374], R252 ;  /* 0x002374fc01007387 */ /* 0x000fe80000100800 */
[----:B------:R1:W-:Y:S04]  /*2e880*/  STL.64 [R1+0x780], R68 ;  /* 0x0007804401007387 */ /* 0x0003e80000100a00 */
[----:B------:R-:W2:Y:S01]  /*2e890*/  LDS R247, [R3+UR12+0x3880] ;  /* 0x0038800c03f77984 */ /* 0x000ea20008000800 */
[----:B-1----:R-:W-:Y:S03]  /*2e8a0*/  HMMA.1688.F32.TF32 R68, R240, R54, R248 ;  /* 0x00000036f044723c */ /* 0x002fe600000810f8 */
[----:B------:R-:W-:Y:S01]  /*2e8b0*/  STL [R1+0x237c], R5 ;  /* 0x00237c0501007387 */ /* 0x000fe20000100800 */
[----:B------:R-:W-:-:S03]  /*2e8c0*/  IMAD.MOV.U32 R80, RZ, RZ, R11 ;  /* 0x000000ffff507224 */ /* 0x000fc600078e000b */
[----:B------:R-:W-:Y:S01]  /*2e8d0*/  STL [R1+0x2378], R4 ;  /* 0x0023780401007387 */ /* 0x000fe20000100800 */
[----:B------:R-:W-:Y:S01]  /*2e8e0*/  MOV R9, R82 ;  /* 0x0000005200097202 */ /* 0x000fe20000000f00 */
[----:B------:R-:W-:Y:S01]  /*2e8f0*/  IMAD.MOV.U32 R8, RZ, RZ, R83 ;  /* 0x000000ffff087224 */ /* 0x000fe200078e0053 */
[----:B------:R-:W-:Y:S01]  /*2e900*/  MOV R81, R10 ;  /* 0x0000000a00517202 */ /* 0x000fe20000000f00 */
[----:B------:R-:W-:Y:S01]  /*2e910*/  IMAD.MOV.U32 R82, RZ, RZ, R7 ;  /* 0x000000ffff527224 */ /* 0x000fe200078e0007 */
[----:B------:R-:W-:Y:S01]  /*2e920*/  MOV R172, R35 ;  /* 0x0000002300ac7202 */ /* 0x000fe20000000f00 */
[----:B------:R-:W-:Y:S02]  /*2e930*/  IMAD.MOV.U32 R83, RZ, RZ, R38 ;  /* 0x000000ffff537224 */ /* 0x000fe400078e0026 */
[----:B------:R-:W-:-:S04]  /*2e940*/  IMAD.MOV.U32 R173, RZ, RZ, R34 ;  /* 0x000000ffffad7224 */ /* 0x000fc800078e0022 */
[----:B------:R1:W-:Y:S04]  /*2e950*/  STL.64 [R1+0x770], R68 ;  /* 0x0007704401007387 */ /* 0x0003e80000100a00 */
[----:B------:R3:W-:Y:S04]  /*2e960*/  STL [R1+0x778], R70 ;  /* 0x0007784601007387 */ /* 0x0007e80000100800 */
[----:B------:R-:W4:Y:S04]  /*2e970*/  LDL.LU R11, [R1+0x25a8] ;  /* 0x0025a800010b7983 */ /* 0x000f280000300800 */
[----:B------:R-:W2:Y:S01]  /*2e980*/  LDL.LU R10, [R1+0x25a4] ;  /* 0x0025a400010a7983 */ /* 0x000ea20000300800 */
[----:B------:R-:W-:-:S03]  /*2e990*/  IMAD.MOV.U32 R174, RZ, RZ, R31 ;  /* 0x000000ffffae7224 */ /* 0x000fc600078e001f */
[----:B------:R-:W3:Y:S01]  /*2e9a0*/  LDL.LU R7, [R1+0x25a0] ;  /* 0x0025a00001077983 */ /* 0x000ee20000300800 */
[----:B------:R-:W-:-:S03]  /*2e9b0*/  MOV R37, R84 ;  /* 0x0000005400257202 */ /* 0x000fc60000000f00 */
[----:B------:R-:W3:Y:S01]  /*2e9c0*/  LDL.LU R38, [R1+0x259c] ;  /* 0x00259c0001267983 */ /* 0x000ee20000300800 */
[----:B------:R-:W-:-:S03]  /*2e9d0*/  MOV R175, R22 ;  /* 0x0000001600af7202 */ /* 0x000fc60000000f00 */
[----:B------:R-:W3:Y:S01]  /*2e9e0*/  LDL.LU R35, [R1+0x2598] ;  /* 0x0025980001237983 */ /* 0x000ee20000300800 */
[----:B------:R-:W-:-:S03]  /*2e9f0*/  IMAD.MOV.U32 R41, RZ, RZ, R85 ;  /* 0x000000ffff297224 */ /* 0x000fc600078e0055 */
[----:B------:R-:W3:Y:S01]  /*2ea00*/  LDL.LU R34, [R1+0x2594] ;  /* 0x0025940001227983 */ /* 0x000ee20000300800 */
[----:B------:R-:W-:-:S03]  /*2ea10*/  IMAD.MOV.U32 R84, RZ, RZ, R19 ;  /* 0x000000ffff547224 */ /* 0x000fc600078e0013 */
[----:B------:R-:W3:Y:S01]  /*2ea20*/  LDL.LU R31, [R1+0x2590] ;  /* 0x00259000011f7983 */ /* 0x000ee20000300800 */
[----:B------:R-:W-:Y:S01]  /*2ea30*/  IMAD.MOV.U32 R45, RZ, RZ, R86 ;  /* 0x000000ffff2d7224 */ /* 0x000fe200078e0056 */
[----:B------:R-:W-:Y:S01]  /*2ea40*/  MOV R28, R87 ;  /* 0x00000057001c7202 */ /* 0x000fe20000000f00 */
[----:B------:R-:W-:Y:S01]  /*2ea50*/  IMAD.MOV.U32 R85, RZ, RZ, R18 ;  /* 0x000000ffff557224 */ /* 0x000fe200078e0012 */
[----:B------:R-:W3:Y:S01]  /*2ea60*/  LDL.LU R22, [R1+0x258c] ;  /* 0x00258c0001167983 */ /* 0x000ee20000300800 */
[----:B------:R-:W-:Y:S01]  /*2ea70*/  MOV R86, R15 ;  /* 0x0000000f00567202 */ /* 0x000fe20000000f00 */
[----:B------:R-:W-:Y:S02]  /*2ea80*/  IMAD.MOV.U32 R87, RZ, RZ, R30 ;  /* 0x000000ffff577224 */ /* 0x000fe400078e001e */
        /* <DEDUP_REMOVED lines=8> */
[----:B------:R-:W-:Y:S01]  /*2eb10*/  IMAD.MOV.U32 R88, RZ, RZ, R39 ;  /* 0x000000ffff587224 */ /* 0x000fe200078e0027 */
[----:B------:R-:W-:Y:S01]  /*2eb20*/  MOV R90, R43 ;  /* 0x0000002b005a7202 */ /* 0x000fe20000000f00 */
[----:B------:R-:W-:-:S02]  /*2eb30*/  IMAD.MOV.U32 R89, RZ, RZ, R42 ;  /* 0x000000ffff597224 */ /* 0x000fc400078e002a */
[----:B------:R-:W-:Y:S01]  /*2eb40*/  IMAD.MOV.U32 R91, RZ, RZ, R46 ;  /* 0x000000ffff5b7224 */ /* 0x000fe200078e002e */
[----:B------:R-:W-:Y:S01]  /*2eb50*/  MOV R249, R50 ;  /* 0x0000003200f97202 */ /* 0x000fe20000000f00 */
[----:B------:R-:W-:Y:S02]  /*2eb60*/  IMAD.MOV.U32 R248, RZ, RZ, R47 ;  /* 0x000000fffff87224 */ /* 0x000fe400078e002f */
[----:B------:R-:W-:Y:S02]  /*2eb70*/  IMAD.MOV.U32 R250, RZ, RZ, R51 ;  /* 0x000000fffffa7224 */ /* 0x000fe400078e0033 */
[----:B----4-:R-:W-:Y:S02]  /*2eb80*/  IMAD.MOV.U32 R98, RZ, RZ, R11 ;  /* 0x000000ffff627224 */ /* 0x010fe400078e000b */
[----:B--2---:R-:W-:Y:S01]  /*2eb90*/  IMAD.MOV.U32 R97, RZ, RZ, R10 ;  /* 0x000000ffff617224 */ /* 0x004fe200078e000a */
[----:B---3--:R-:W-:Y:S02]  /*2eba0*/  MOV R96, R7 ;  /* 0x0000000700607202 */ /* 0x008fe40000000f00 */
[----:B------:R-:W2:Y:S04]  /*2ebb0*/  LDL.LU R7, [R1+0x2568] ;  /* 0x0025680001077983 */ /* 0x000ea80000300800 */
[----:B------:R-:W3:Y:S04]  /*2ebc0*/  LDL.LU R10, [R1+0x2564] ;  /* 0x00256400010a7983 */ /* 0x000ee80000300800 */
[----:B------:R-:W3:Y:S04]  /*2ebd0*/  LDL.LU R11, [R1+0x2560] ;  /* 0x00256000010b7983 */ /* 0x000ee80000300800 */
[----:B------:R-:W4:Y:S04]  /*2ebe0*/  LDL.LU R14, [R1+0x255c] ;  /* 0x00255c00010e7983 */ /* 0x000f280000300800 */
[----:B------:R-:W2:Y:S04]  /*2ebf0*/  LDL.LU R112, [R1+0x140] ;  /* 0x0001400001707983 */ /* 0x000ea80000300800 */
[----:B------:R-:W2:Y:S04]  /*2ec00*/  LDL.LU R113, [R1+0x144] ;  /* 0x0001440001717983 */ /* 0x000ea80000300800 */
[----:B------:R-:W2:Y:S01]  /*2ec10*/  LDL.LU R114, [R1+0x148] ;  /* 0x0001480001727983 */ /* 0x000ea20000300800 */
[----:B------:R-:W-:Y:S01]  /*2ec20*/  MOV R106, R19 ;  /* 0x00000013006a7202 */ /* 0x000fe20000000f00 */
[----:B------:R-:W-:-:S02]  /*2ec30*/  IMAD.MOV.U32 R105, RZ, RZ, R18 ;  /* 0x000000ffff697224 */ /* 0x000fc400078e0012 */
[----:B------:R-:W2:Y:S01]  /*2ec40*/  LDL.LU R115, [R1+0x14c] ;  /* 0x00014c0001737983 */ /* 0x000ea20000300800 */
[----:B------:R-:W-:-:S03]  /*2ec50*/  IMAD.MOV.U32 R104, RZ, RZ, R15 ;  /* 0x000000ffff687224 */ /* 0x000fc600078e000f */
[----:B------:R-:W4:Y:S01]  /*2ec60*/  LDL.LU R15, [R1+0x2558] ;  /* 0x00255800010f7983 */ /* 0x000f220000300800 */
        /* <DEDUP_REMOVED lines=32> */
[----:B------:R-:W2:Y:S04]  /*2ee70*/  LDL.LU R76, [R1+0x2e0] ;  /* 0x0002e000014c7983 */ /* 0x000ea80000300800 */
[----:B------:R-:W2:Y:S04]  /*2ee80*/  LDL.LU R77, [R1+0x2e4] ;  /* 0x0002e400014d7983 */ /* 0x000ea80000300800 */
[----:B------:R-:W2:Y:S04]  /*2ee90*/  LDL.LU R78, [R1+0x2e8] ;  /* 0x0002e800014e7983 */ /* 0x000ea80000300800 */
[----:B------:R-:W2:Y:S04]  /*2eea0*/  LDL.LU R79, [R1+0x2ec] ;  /* 0x0002ec00014f7983 */ /* 0x000ea80000300800 */
[----:B-1----:R-:W2:Y:S04]  /*2eeb0*/  LDL.LU R68, [R1+0x1f0] ;  /* 0x0001f00001447983 */ /* 0x002ea80000300800 */
[----:B------:R-:W2:Y:S04]  /*2eec0*/  LDL.LU R69, [R1+0x1f4] ;  /* 0x0001f40001457983 */ /* 0x000ea80000300800 */
[----:B------:R-:W2:Y:S04]  /*2eed0*/  LDL.LU R70, [R1+0x1f8] ;  /* 0x0001f80001467983 */ /* 0x000ea80000300800 */
[----:B------:R-:W2:Y:S04]  /*2eee0*/  LDL.LU R71, [R1+0x1fc] ;  /* 0x0001fc0001477983 */ /* 0x000ea80000300800 */
[----:B------:R1:W-:Y:S01]  /*2eef0*/  STL [R1+0x2380], R252 ;  /* 0x002380fc01007387 */ /* 0x0003e20000100800 */
[----:B------:R-:W-:-:S07]  /*2ef00*/  IMAD.MOV.U32 R251, RZ, RZ, R2 ;  /* 0x000000fffffb7224 */ /* 0x000fce00078e0002 */
[C---:B---3--:R-:W-:Y:S08]  /*2ef10*/  HMMA.1688.F32.TF32 R248, R240.reuse, R10, R248 ;  /* 0x0000000af0f8723c */ /* 0x048ff000000810f8 */
[C---:B----4-:R-:W-:Y:S08]  /*2ef20*/  HMMA.1688.F32.TF32 R80, R240.reuse, R14, R80 ;  /* 0x0000000ef050723c */ /* 0x050ff00000081050 */
[C---:B--2---:R-:W-:Y:S08]  /*2ef30*/  HMMA.1688.F32.TF32 R172, R240.reuse, R18, R172 ;  /* 0x00000012f0ac723c */ /* 0x044ff000000810ac */
[C---:B------:R-:W-:Y:S08]  /*2ef40*/  HMMA.1688.F32.TF32 R84, R240.reuse, R22, R84 ;  /* 0x00000016f054723c */ /* 0x040ff00000081054 */
[C---:B------:R-:W-:Y:S08]  /*2ef50*/  HMMA.1688.F32.TF32 R88, R240.reuse, R26, R88 ;  /* 0x0000001af058723c */ /* 0x040ff00000081058 */
[C---:B------:R-:W-:Y:S08]  /*2ef60*/  HMMA.1688.F32.TF32 R92, R240.reuse, R30, R92 ;  /* 0x0000001ef05c723c */ /* 0x040ff0000008105c */
[C---:B------:R-:W-:Y:S08]  /*2ef70*/  HMMA.1688.F32.TF32 R96, R240.reuse, R34, R96 ;  /* 0x00000022f060723c */ /* 0x040ff00000081060 */
[C---:B------:R-:W-:Y:S08]  /*2ef80*/  HMMA.1688.F32.TF32 R100, R240.reuse, R38, R100 ;  /* 0x00000026f064723c */ /* 0x040ff00000081064 */
[C---:B------:R-:W-:Y:S08]  /*2ef90*/  HMMA.1688.F32.TF32 R104, R240.reuse, R42, R104 ;  /* 0x0000002af068723c */ /* 0x040ff00000081068 */
[C---:B------:R-:W-:Y:S08]  /*2efa0*/  HMMA.1688.F32.TF32 R108, R240.reuse, R46, R108 ;  /* 0x0000002ef06c723c */ /* 0x040ff0000008106c */
[----:B------:R-:W-:Y:S11]  /*2efb0*/  HMMA.1688.F32.TF32 R112, R240, R50, R112 ;  /* 0x00000032f070723c */ /* 0x000ff60000081070 */
[----:B-1----:R-:W-:-:S08]  /*2efc0*/  IMAD.MOV.U32 R252, RZ, RZ, R111 ;  /* 0x000000fffffc7224 */ /* 0x002fd000078e006f */
[----:B------:R-:W-:Y:S01]  /*2efd0*/  IMAD.MOV.U32 R4, RZ, RZ, R115 ;  /* 0x000000ffff047224 */ /* 0x000fe200078e0073 */
[----:B------:R-:W-:Y:S01]  /*2efe0*/  MOV R5, R114 ;  /* 0x0000007200057202 */ /* 0x000fe20000000f00 */
[----:B------:R1:W-:Y:S04]  /*2eff0*/  STL.64 [R1+0x760], R112 ;  /* 0x0007607001007387 */ /* 0x0003e80000100a00 */
[----:B------:R-:W2:Y:S04]  /*2f000*/  LDL.LU.64 R114, [R1+0x2508] ;  /* 0x0025080001727983 */ /* 0x000ea80000300a00 */
[----:B-1----:R-:W2:Y:S04]  /*2f010*/  LDL.LU.64 R112, [R1+0x2500] ;  /* 0x0025000001707983 */ /* 0x002ea80000300a00 */
[----:B------:R1:W-:Y:S04]  /*2f020*/  STL [R1+0x2388], R4 ;  /* 0x0023880401007387 */ /* 0x0003e80000100800 */
[----:B------:R3:W-:Y:S04]  /*2f030*/  STL [R1+0x2384], R5 ;  /* 0x0023840501007387 */ /* 0x0007e80000100800 */
[----:B------:R-:W-:Y:S04]  /*2f040*/  STL.64 [R1+0x750], R108 ;  /* 0x0007506c01007387 */ /* 0x000fe80000100a00 */
[----:B------:R4:W-:Y:S01]  /*2f050*/  STL [R1+0x758], R110 ;  /* 0x0007586e01007387 */ /* 0x0009e20000100800 */
[----:B-1----:R-:W-:Y:S01]  /*2f060*/  MOV R4, R106 ;  /* 0x0000006a00047202 */ /* 0x002fe20000000f00 */
[----:B---3--:R-:W-:-:S02]  /*2f070*/  IMAD.MOV.U32 R5, RZ, RZ, R107 ;  /* 0x000000ffff057224 */ /* 0x008fc400078e006b */
[----:B----4-:R-:W3:Y:S04]  /*2f080*/  LDL.LU.64 R110, [R1+0x24f8] ;  /* 0x0024f800016e7983 */ /* 0x010ee80000300a00 */
[----:B------:R-:W3:Y:S04]  /*2f090*/  LDL.LU.64 R108, [R1+0x24f0] ;  /* 0x0024f000016c7983 */ /* 0x000ee80000300a00 */
[----:B------:R1:W-:Y:S04]  /*2f0a0*/  STL.64 [R1+0x130], R104 ;  /* 0x0001306801007387 */ /* 0x0003e80000100a00 */
[----:B------:R-:W4:Y:S04]  /*2f0b0*/  LDL.LU.64 R106, [R1+0x24e8] ;  /* 0x0024e800016a7983 */ /* 0x000f280000300a00 */
[----:B-1----:R-:W4:Y:S04]  /*2f0c0*/  LDL.LU.64 R104, [R1+0x24e0] ;  /* 0x0024e00001687983 */ /* 0x002f280000300a00 */
[----:B------:R-:W-:Y:S04]  /*2f0d0*/  STL.64 [R1+0x740], R100 ;  /* 0x0007406401007387 */ /* 0x000fe80000100a00 */
[----:B------:R1:W-:Y:S04]  /*2f0e0*/  STL.64 [R1+0x748], R102 ;  /* 0x0007486601007387 */ /* 0x0003e80000100a00 */
[----:B-1----:R-:W2:Y:S04]  /*2f0f0*/  LDL.LU.64 R102, [R1+0x24d8] ;  /* 0x0024d80001667983 */ /* 0x002ea80000300a00 */
[----:B------:R-:W2:Y:S04]  /*2f100*/  LDL.LU.64 R100, [R1+0x24d0] ;  /* 0x0024d00001647983 */ /* 0x000ea80000300a00 */
        /* <DEDUP_REMOVED lines=27> */
[----:B------:R-:W2:Y:S02]  /*2f2c0*/  LDL.LU.64 R248, [R1+0x2460] ;  /* 0x0024600001f87983 */ /* 0x000ea40000300a00 */
[----:B--2---:R-:W-:Y:S02]  /*2f2d0*/  HMMA.1688.F32.TF32 R240, R240, R6, R248 ;  /* 0x00000006f0f0723c */ /* 0x004fe400000810f8 */
[----:B------:R-:W2:-:S15]  /*2f2e0*/  LDL.LU R248, [R1+0x190] ;  /* 0x0001900001f87983 */ /* 0x000e9e0000300800 */
[----:B------:R-:W-:Y:S02]  /*2f2f0*/  NOP ;  /* 0x0000000000007918 */ /* 0x000fe40000000000 */
[----:B------:R-:W-:Y:S04]  /*2f300*/  STL.64 [R1+0x690], R240 ;  /* 0x000690f001007387 */ /* 0x000fe80000100a00 */
[----:B------:R-:W-:Y:S04]  /*2f310*/  STL.64 [R1+0x698], R242 ;  /* 0x000698f201007387 */ /* 0x000fe80000100a00 */
[----:B------:R-:W2:Y:S04]  /*2f320*/  LDL.LU R249, [R1+0x194] ;  /* 0x0001940001f97983 */ /* 0x000ea80000300800 */
[----:B------:R-:W2:Y:S04]  /*2f330*/  LDL.LU R250, [R1+0x198] ;  /* 0x0001980001fa7983 */ /* 0x000ea80000300800 */
[----:B------:R-:W2:Y:S01]  /*2f340*/  LDL.LU R251, [R1+0x19c] ;  /* 0x00019c0001fb7983 */ /* 0x000ea20000300800 */
[C---:B------:R-:W-:Y:S03]  /*2f350*/  HMMA.1688.F32.TF32 R76, R244.reuse, R66, R76 ;  /* 0x00000042f44c723c */ /* 0x040fe6000008104c */
[----:B------:R-:W-:Y:S04]  /*2f360*/  LDS R240, [R0+UR12+0x3100] ;  /* 0x0031000c00f07984 */ /* 0x000fe80008000800 */
[----:B------:R-:W-:Y:S01]  /*2f370*/  LDS R242, [R0+UR12+0x3900] ;  /* 0x0039000c00f27984 */ /* 0x000fe20008000800 */
[C---:B------:R-:W-:Y:S03]  /*2f380*/  HMMA.1688.F32.TF32 R72, R244.reuse, R62, R72 ;  /* 0x0000003ef448723c */ /* 0x040fe60000081048 */
[----:B------:R-:W-:Y:S04]  /*2f390*/  LDS R241, [R3+UR12+0x3100] ;  /* 0x0031000c03f17984 */ /* 0x000fe80008000800 */
[----:B------:R-:W1:Y:S01]  /*2f3a0*/  LDS R243, [R3+UR12+0x3900] ;  /* 0x0039000c03f37984 */ /* 0x000e620008000800 */
[C---:B------:R-:W-:Y:S03]  /*2f3b0*/  HMMA.1688.F32.TF32 R68, R244.reuse, R58, R68 ;  /* 0x0000003af444723c */ /* 0x040fe60000081044 */
[----:B------:R-:W-:Y:S04]  /*2f3c0*/  STL.64 [R1+0x6c0], R76 ;  /* 0x0006c04c01007387 */ /* 0x000fe80000100a00 */
[----:B------:R3:W-:Y:S04]  /*2f3d0*/  STL.64 [R1+0x6c8], R78 ;  /* 0x0006c84e01007387 */ /* 0x0007e80000100a00 */
[----:B---3--:R-:W3:Y:S04]  /*2f3e0*/  LDL.LU.64 R78, [R1+0x2458] ;  /* 0x00245800014e7983 */ /* 0x008ee80000300a00 */
        /* <DEDUP_REMOVED lines=9> */
[----:B--2---:R-:W-:-:S15]  /*2f480*/  HMMA.1688.F32.TF32 R248, R244, R54, R248 ;  /* 0x00000036f4f8723c */ /* 0x004fde00000810f8 */
[----:B------:R-:W-:-:S04]  /*2f490*/  NOP ;  /* 0x0000000000007918 */ /* 0x000fc80000000000 */
[----:B------:R-:W-:Y:S04]  /*2f4a0*/  STL.64 [R1+0x680], R248 ;  /* 0x000680f801007387 */ /* 0x000fe80000100a00 */
[----:B------:R1:W-:Y:S02]  /*2f4b0*/  STL.64 [R1+0x688], R250 ;  /* 0x000688fa01007387 */ /* 0x0003e40000100a00 */
[C---:B-1----:R-:W-:Y:S08]  /*2f4c0*/  HMMA.1688.F32.TF32 R248, R244.reuse, R50, R80 ;  /* 0x00000032f4f8723c */ /* 0x042ff00000081050 */
[C---:B------:R-:W-:Y:S08]  /*2f4d0*/  HMMA.1688.F32.TF32 R80, R244.reuse, R46, R172 ;  /* 0x0000002ef450723c */ /* 0x040ff000000810ac */
[C---:B------:R-:W-:Y:S03]  /*2f4e0*/  HMMA.1688.F32.TF32 R172, R244.reuse, R42, R84 ;  /* 0x0000002af4ac723c */ /* 0x040fe60000081054 */
[----:B------:R-:W-:Y:S04]  /*2f4f0*/  STL.64 [R1+0x670], R248 ;  /* 0x000670f801007387 */ /* 0x000fe80000100a00 */
[----:B------:R-:W-:Y:S01]  /*2f500*/  STL.64 [R1+0x678], R250 ;  /* 0x000678fa01007387 */ /* 0x000fe20000100a00 */
[C---:B------:R-:W-:Y:S03]  /*2f510*/  HMMA.1688.F32.TF32 R84, R244.reuse, R38, R88 ;  /* 0x00000026f454723c */ /* 0x040fe60000081058 */
[----:B------:R-:W-:Y:S04]  /*2f520*/  STL.64 [R1+0x660], R80 ;  /* 0x0006605001007387 */ /* 0x000fe80000100a00 */
[----:B------:R1:W-:Y:S02]  /*2f530*/  STL.64 [R1+0x668], R82 ;  /* 0x0006685201007387 */ /* 0x0003e40000100a00 */
[C---:B-1----:R-:W-:Y:S02]  /*2f540*/  HMMA.1688.F32.TF32 R80, R244.reuse, R34, R92 ;  /* 0x00000022f450723c */ /* 0x042fe4000008105c */
[----:B------:R-:W-:Y:S04]  /*2f550*/  STL.64 [R1+0x650], R172 ;  /* 0x000650ac01007387 */ /* 0x000fe80000100a00 */
[----:B------:R-:W-:Y:S04]  /*2f560*/  STL.64 [R1+0x658], R174 ;  /* 0x000658ae01007387 */ /* 0x000fe80000100a00 */
[----:B------:R-:W2:Y:S04]  /*2f570*/  LDL.LU R88, [R1+0x180] ;  /* 0x0001800001587983 */ /* 0x000ea80000300800 */
[----:B------:R-:W-:Y:S04]  /*2f580*/  STL.64 [R1+0x640], R84 ;  /* 0x0006405401007387 */ /* 0x000fe80000100a00 */
[----:B------:R-:W-:Y:S04]  /*2f590*/  STL.64 [R1+0x648], R86 ;  /* 0x0006485601007387 */ /* 0x000fe80000100a00 */
[----:B------:R-:W-:Y:S04]  /*2f5a0*/  STL.64 [R1+0x630], R80 ;  /* 0x0006305001007387 */ /* 0x000fe80000100a00 */
[----:B------:R1:W-:Y:S04]  /*2f5b0*/  STL.64 [R1+0x638], R82 ;  /* 0x0006385201007387 */ /* 0x0003e80000100a00 */
[----:B------:R-:W2:Y:S04]  /*2f5c0*/  LDL.LU R89, [R1+0x184] ;  /* 0x0001840001597983 */ /* 0x000ea80000300800 */
[----:B------:R-:W2:Y:S01]  /*2f5d0*/  LDL.LU R90, [R1+0x188] ;  /* 0x00018800015a7983 */ /* 0x000ea20000300800 */
[----:B-1----:R-:W-:Y:S03]  /*2f5e0*/  HMMA.1688.F32.TF32 R80, R244, R30, R96 ;  /* 0x0000001ef450723c */ /* 0x002fe60000081060 */
[----:B------:R-:W2:Y:S04]  /*2f5f0*/  LDL.LU R91, [R1+0x18c] ;  /* 0x00018c00015b7983 */ /* 0x000ea80000300800 */
[----:B------:R-:W2:-:S12]  /*2f600*/  LDL.LU R96, [R1+0x1e0] ;  /* 0x0001e00001607983 */ /* 0x000e980000300800 */
        /* <DEDUP_REMOVED lines=11> */
[----:B----4-:R-:W-:Y:S03]  /*2f6c0*/  HMMA.1688.F32.TF32 R80, R244, R22, R104 ;  /* 0x00000016f450723c */ /* 0x010fe60000081068 */
[----:B------:R-:W2:Y:S04]  /*2f6d0*/  LDL.LU R103, [R1+0x27c] ;  /* 0x00027c0001677983 */ /* 0x000ea80000300800 */
[----:B------:R-:W4:-:S12]  /*2f6e0*/  LDL.LU R104, [R1+0x2c0] ;  /* 0x0002c00001687983 */ /* 0x000f180000300800 */
[----:B------:R-:W-:Y:S04]  /*2f6f0*/  STL.64 [R1+0x600], R80 ;  /* 0x0006005001007387 */ /* 0x000fe80000100a00 */
[----:B------:R1:W-:Y:S04]  /*2f700*/  STL.64 [R1+0x608], R82 ;  /* 0x0006085201007387 */ /* 0x0003e80000100a00 */
[----:B------:R-:W4:Y:S04]  /*2f710*/  LDL.LU R105, [R1+0x2c4] ;  /* 0x0002c40001697983 */ /* 0x000f280000300800 */
[----:B------:R-:W4:Y:S04]  /*2f720*/  LDL.LU R106, [R1+0x2c8] ;  /* 0x0002c800016a7983 */ /* 0x000f280000300800 */
[----:B------:R-:W4:Y:S01]  /*2f730*/  LDL.LU R107, [R1+0x2cc] ;  /* 0x0002cc00016b7983 */ /* 0x000f220000300800 */
[C---:B------:R-:W-:Y:S08]  /*2f740*/  HMMA.1688.F32.TF32 R92, R244.reuse, R18, R108 ;  /* 0x00000012f45c723c */ /* 0x040ff0000008106c */
[C---:B------:R-:W-:Y:S08]  /*2f750*/  HMMA.1688.F32.TF32 R84, R244.reuse, R14, R112 ;  /* 0x0000000ef454723c */ /* 0x040ff00000081070 */
[C---:B-1----:R-:W-:Y:S03]  /*2f760*/  HMMA.1688.F32.TF32 R80, R244.reuse, R10, R116 ;  /* 0x0000000af450723c */ /* 0x042fe60000081074 */
[----:B------:R-:W-:Y:S04]  /*2f770*/  STL.64 [R1+0x5f0], R92 ;  /* 0x0005f05c01007387 */ /* 0x000fe80000100a00 */
[----:B------:R-:W-:Y:S04]  /*2f780*/  STL.64 [R1+0x5f8], R94 ;  /* 0x0005f85e01007387 */ /* 0x000fe80000100a00 */
[----:B------:R-:W3:Y:S04]  /*2f790*/  LDL.LU R172, [R1+0x1d0] ;  /* 0x0001d00001ac7983 */ /* 0x000ee80000300800 */
[----:B------:R1:W-:Y:S04]  /*2f7a0*/  STL.64 [R1+0x5e0], R84 ;  /* 0x0005e05401007387 */ /* 0x0003e80000100a00 */
[----:B------:R1:W-:Y:S04]  /*2f7b0*/  STL.64 [R1+0x5e8], R86 ;  /* 0x0005e85601007387 */ /* 0x0003e80000100a00 */
[----:B------:R-:W-:Y:S04]  /*2f7c0*/  STL.64 [R1+0x5d0], R80 ;  /* 0x0005d05001007387 */ /* 0x000fe80000100a00 */
[----:B------:R-:W-:Y:S04]  /*2f7d0*/  STL.64 [R1+0x5d8], R82 ;  /* 0x0005d85201007387 */ /* 0x000fe80000100a00 */
[----:B------:R-:W3:Y:S04]  /*2f7e0*/  LDL.LU R173, [R1+0x1d4] ;  /* 0x0001d40001ad7983 */ /* 0x000ee80000300800 */
[----:B------:R-:W3:Y:S04]  /*2f7f0*/  LDL.LU R174, [R1+0x1d8] ;  /* 0x0001d80001ae7983 */ /* 0x000ee80000300800 */
[----:B------:R-:W3:Y:S04]  /*2f800*/  LDL.LU R175, [R1+0x1dc] ;  /* 0x0001dc0001af7983 */ /* 0x000ee80000300800 */
[----:B-1----:R-:W3:Y:S04]  /*2f810*/  LDL.LU R84, [R1+0x260] ;  /* 0x0002600001547983 */ /* 0x002ee80000300800 */
        /* <DEDUP_REMOVED lines=11> */
[----:B------:R-:W-:Y:S03]  /*2f8d0*/  HMMA.1688.F32.TF32 R108, R244, R6, R120 ;  /* 0x00000006f46c723c */ /* 0x000fe60000081078 */
[----:B------:R-:W-:Y:S04]  /*2f8e0*/  LDS R80, [R0+UR12+0x3180] ;  /* 0x0031800c00507984 */ /* 0x000fe80008000800 */
[----:B------:R-:W-:Y:S04]  /*2f8f0*/  LDS R82, [R0+UR12+0x3980] ;  /* 0x0039800c00527984 */ /* 0x000fe80008000800 */
[----:B------:R-:W-:Y:S04]  /*2f900*/  LDS R81, [R3+UR12+0x3180] ;  /* 0x0031800c03517984 */ /* 0x000fe80008000800 */
[----:B------:R-:W3:Y:S04]  /*2f910*/  LDS R83, [R3+UR12+0x3980] ;  /* 0x0039800c03537984 */ /* 0x000ee80008000800 */
[----:B------:R-:W-:Y:S04]  /*2f920*/  STL.64 [R1+0x5b0], R108 ;  /* 0x0005b06c01007387 */ /* 0x000fe80000100a00 */
[----:B------:R2:W-:Y:S02]  /*2f930*/  STL.64 [R1+0x5b8], R110 ;  /* 0x0005b86e01007387 */ /* 0x0005e40000100a00 */
[C---:B--2---:R-:W-:Y:S08]  /*2f940*/  HMMA.1688.F32.TF32 R108, R240.reuse, R62, R100 ;  /* 0x0000003ef06c723c */ /* 0x044ff00000081064 */
[C---:B------:R-:W-:Y:S08]  /*2f950*/  HMMA.1688.F32.TF32 R100, R240.reuse, R54, R88 ;  /* 0x00000036f064723c */ /* 0x040ff00000081058 */
[C---:B----4-:R-:W-:Y:S08]  /*2f960*/  HMMA.1688.F32.TF32 R112, R240.reuse, R66, R104 ;  /* 0x00000042f070723c */ /* 0x050ff00000081068 */
[C---:B------:R-:W-:Y:S08]  /*2f970*/  HMMA.1688.F32.TF32 R104, R240.reuse, R58, R96 ;  /* 0x0000003af068723c */ /* 0x040ff00000081060 */
[C---:B------:R-:W-:Y:S03]  /*2f980*/  HMMA.1688.F32.TF32 R96, R240.reuse, R50, R140 ;  /* 0x00000032f060723c */ /* 0x040fe6000008108c */
[----:B------:R-:W-:Y:S04]  /*2f990*/  STL.64 [R1+0x5a0], R112 ;  /* 0x0005a07001007387 */ /* 0x000fe80000100a00 */
[----:B------:R-:W-:Y:S04]  /*2f9a0*/  STL.64 [R1+0x5a8], R114 ;  /* 0x0005a87201007387 */ /* 0x000fe80000100a00 */
[----:B------:R-:W-:Y:S01]  /*2f9b0*/  STL.64 [R1+0x4e0], R108 ;  /* 0x0004e06c01007387 */ /* 0x000fe20000100a00 */
[C---:B------:R-:W-:Y:S03]  /*2f9c0*/  HMMA.1688.F32.TF32 R88, R240.reuse, R46, R144 ;  /* 0x0000002ef058723c */ /* 0x040fe60000081090 */
[----:B------:R-:W-:Y:S04]  /*2f9d0*/  STL.64 [R1+0x4e8], R110 ;  /* 0x0004e86e01007387 */ /* 0x000fe80000100a00 */
[----:B------:R-:W-:Y:S04]  /*2f9e0*/  STL.64 [R1+0x4c0], R104 ;  /* 0x0004c06801007387 */ /* 0x000fe80000100a00 */
[----:B------:R-:W-:Y:S04]  /*2f9f0*/  STL.64 [R1+0x4c8], R106 ;  /* 0x0004c86a01007387 */ /* 0x000fe80000100a00 */
        /* <DEDUP_REMOVED lines=25> */
[----:B------:R-:W-:Y:S04]  /*2fb90*/  STL.64 [R1+0x3a8], R90 ;  /* 0x0003a85a01007387 */ /* 0x000fe80000100a00 */
[----:B------:R-:W-:Y:S04]  /*2fba0*/  STL.64 [R1+0x380], R100 ;  /* 0x0003806401007387 */ /* 0x000fe80000100a00 */
[----:B------:R1:W-:Y:S04]  /*2fbb0*/  STL.64 [R1+0x388], R102 ;  /* 0x0003886601007387 */ /* 0x0003e80000100a00 */
[----:B------:R-:W-:Y:S04]  /*2fbc0*/  STL.64 [R1+0x370], R96 ;  /* 0x0003706001007387 */ /* 0x000fe80000100a00 */
[----:B------:R2:W-:Y:S01]  /*2fbd0*/  STL.64 [R1+0x378], R98 ;  /* 0x0003786201007387 */ /* 0x0005e20000100a00 */
[C---:B-1----:R-:W-:Y:S08]  /*2fbe0*/  HMMA.1688.F32.TF32 R100, R240.reuse, R10, R184 ;  /* 0x0000000af064723c */ /* 0x042ff000000810b8 */
[----:B--2---:R-:W-:Y:S11]  /*2fbf0*/  HMMA.1688.F32.TF32 R96, R240, R6, R188 ;  /* 0x00000006f060723c */ /* 0x004ff600000810bc */
[----:B------:R-:W-:Y:S04]  /*2fc00*/  STL.64 [R1+0x360], R100 ;  /* 0x0003606401007387 */ /* 0x000fe80000100a00 */
[----:B------:R-:W-:Y:S04]  /*2fc10*/  STL.64 [R1+0x368], R102 ;  /* 0x0003686601007387 */ /* 0x000fe80000100a00 */
[----:B------:R-:W-:Y:S04]  /*2fc20*/  STL.64 [R1+0x340], R96 ;  /* 0x0003406001007387 */ /* 0x000fe80000100a00 */
[----:B------:R3:W-:Y:S02]  /*2fc30*/  STL.64 [R1+0x348], R98 ;  /* 0x0003486201007387 */ /* 0x0007e40000100a00 */
[C---:B---3--:R-:W-:Y:S08]  /*2fc40*/  HMMA.1688.F32.TF32 R96, R80.reuse, R66, R92 ;  /* 0x000000425060723c */ /* 0x048ff0000008105c */
[C---:B------:R-:W-:Y:S08]  /*2fc50*/  HMMA.1688.F32.TF32 R92, R80.reuse, R62, R84 ;  /* 0x0000003e505c723c */ /* 0x040ff00000081054 */
[C---:B------:R-:W-:Y:S03]  /*2fc60*/  HMMA.1688.F32.TF32 R84, R80.reuse, R58, R172 ;  /* 0x0000003a5054723c */ /* 0x040fe600000810ac */
        /* <DEDUP_REMOVED lines=35> */
[C---:B-1----:R-:W-:Y:S08]  /*2fea0*/  HMMA.1688.F32.TF32 R84, R80.reuse, R10, R232 ;  /* 0x0000000a5054723c */ /* 0x042ff000000810e8 */
[----:B------:R-:W-:Y:S01]  /*2feb0*/  HMMA.1688.F32.TF32 R80, R80, R6, R236 ;  /* 0x000000065050723c */ /* 0x000fe200000810ec */
[----:B------:R-:W-:Y:S04]  /*2fec0*/  STL.64 [R1+0x260], R96 ;  /* 0x0002606001007387 */ /* 0x000fe80000100a00 */
[----:B------:R-:W-:Y:S04]  /*2fed0*/  STL.64 [R1+0x268], R98 ;  /* 0x0002686201007387 */ /* 0x000fe80000100a00 */
[----:B------:R1:W-:Y:S04]  /*2fee0*/  STL.64 [R1+0x230], R92 ;  /* 0x0002305c01007387 */ /* 0x0003e80000100a00 */
[----:B------:R2:W-:Y:S04]  /*2fef0*/  STL.64 [R1+0x238], R94 ;  /* 0x0002385e01007387 */ /* 0x0005e80000100a00 */
        /* <DEDUP_REMOVED lines=64> */
[----:B-1----:R-:W3:Y:S04]  /*30300*/  LDL.LU R92, [R1+0x8f0] ;  /* 0x0008f000015c7983 */ /* 0x002ee80000300800 */
[----:B------:R-:W3:Y:S04]  /*30310*/  LDL.LU R93, [R1+0x8f4] ;  /* 0x0008f400015d7983 */ /* 0x000ee80000300800 */
[----:B--2---:R-:W2:Y:S04]  /*30320*/  LDL.LU R94, [R1+0x8f8] ;  /* 0x0008f800015e7983 */ /* 0x004ea80000300800 */
[----:B------:R-:W2:Y:S04]  /*30330*/  LDL.LU R95, [R1+0x8fc] ;  /* 0x0008fc00015f7983 */ /* 0x000ea80000300800 */
[----:B----4-:R-:W4:Y:S04]  /*30340*/  LDL.LU R84, [R1+0x8d0] ;  /* 0x0008d00001547983 */ /* 0x010f280000300800 */
[----:B------:R-:W4:Y:S04]  /*30350*/  LDL.LU R85, [R1+0x8d4] ;  /* 0x0008d40001557983 */ /* 0x000f280000300800 */
[----:B------:R-:W4:Y:S04]  /*30360*/  LDL.LU R86, [R1+0x8d8] ;  /* 0x0008d80001567983 */ /* 0x000f280000300800 */
[----:B------:R-:W4:Y:S01]  /*30370*/  LDL.LU R87, [R1+0x8dc] ;  /* 0x0008dc0001577983 */ /* 0x000f220000300800 */
[----:B------:R-:W-:-:S02]  /*30380*/  LOP3.LUT R91, R0, 0x40, RZ, 0x3c, !PT ;  /* 0x00000040005b7812 */ /* 0x000fc400078e3cff */
[----:B------:R-:W-:Y:S01]  /*30390*/  LOP3.LUT R2, R0, 0x60, RZ, 0x3c, !PT ;  /* 0x0000006000027812 */ /* 0x000fe200078e3cff */
[----:B------:R-:W-:Y:S01]  /*303a0*/  IMAD.MOV.U32 R88, RZ, RZ, R125 ;  /* 0x000000ffff587224 */ /* 0x000fe200078e007d */
[----:B------:R-:W-:Y:S01]  /*303b0*/  MOV R90, R127 ;  /* 0x0000007f005a7202 */ /* 0x000fe20000000f00 */
[----:B------:R-:W-:Y:S04]  /*303c0*/  LDS R244, [R91+UR12+0x3000] ;  /* 0x0030000c5bf47984 */ /* 0x000fe80008000800 */
[----:B------:R-:W-:Y:S04]  /*303d0*/  LDS R246, [R91+UR12+0x3800] ;  /* 0x0038000c5bf67984 */ /* 0x000fe80008000800 */
[----:B------:R-:W-:Y:S04]  /*303e0*/  LDS R245, [R2+UR12+0x3000] ;  /* 0x0030000c02f57984 */ /* 0x000fe80008000800 */
[----:B------:R-:W3:Y:S04]  /*303f0*/  LDS R247, [R2+UR12+0x3800] ;  /* 0x0038000c02f77984 */ /* 0x000ee80008000800 */
[----:B------:R-:W-:Y:S04]  /*30400*/  LDS R96, [R91+UR12+0x3080] ;  /* 0x0030800c5b607984 */ /* 0x000fe80008000800 */
[----:B------:R-:W-:Y:S04]  /*30410*/  LDS R98, [R91+UR12+0x3880] ;  /* 0x0038800c5b627984 */ /* 0x000fe80008000800 */
[----:B------:R-:W-:Y:S04]  /*30420*/  LDS R97, [R2+UR12+0x3080] ;  /* 0x0030800c02617984 */ /* 0x000fe80008000800 */
[----:B------:R-:W2:Y:S01]  /*30430*/  LDS R99, [R2+UR12+0x3880] ;  /* 0x0038800c02637984 */ /* 0x000ea20008000800 */
[----:B------:R-:W-:-:S03]  /*30440*/  IMAD.MOV.U32 R89, RZ, RZ, R126 ;  /* 0x000000ffff597224 */ /* 0x000fc600078e007e */
[----:B------:R-:W-:Y:S04]  /*30450*/  LDS R232, [R91+UR12+0x3180] ;  /* 0x0031800c5be87984 */ /* 0x000fe80008000800 */
[----:B------:R-:W-:Y:S01]  /*30460*/  LDS R234, [R91+UR12+0x3980] ;  /* 0x0039800c5bea7984 */ /* 0x000fe20008000800 */
[----:B------:R-:W-:Y:S01]  /*30470*/  IMAD.MOV.U32 R184, RZ, RZ, R60 ;  /* 0x000000ffffb87224 */ /* 0x000fe200078e003c */
[----:B------:R-:W-:Y:S01]  /*30480*/  MOV R185, R61 ;  /* 0x0000003d00b97202 */ /* 0x000fe20000000f00 */
[----:B------:R-:W-:Y:S01]  /*30490*/  IMAD.MOV.U32 R186, RZ, RZ, R64 ;  /* 0x000000ffffba7224 */ /* 0x000fe200078e0040 */
[----:B------:R-:W-:Y:S01]  /*304a0*/  LDS R233, [R2+UR12+0x3180] ;  /* 0x0031800c02e97984 */ /* 0x000fe20008000800 */
[----:B------:R-:W-:-:S03]  /*304b0*/  IMAD.MOV.U32 R187, RZ, RZ, R65 ;  /* 0x000000ffffbb7224 */ /* 0x000fc600078e0041 */
[----:B------:R-:W-:Y:S04]  /*304c0*/  LDS R235, [R2+UR12+0x3980] ;  /* 0x0039800c02eb7984 */ /* 0x000fe80008000800 */
[----:B------:R-:W-:Y:S04]  /*304d0*/  LDS R236, [R0+UR12+0x4000] ;  /* 0x0040000c00ec7984 */ /* 0x000fe80008000800 */
[----:B------:R-:W-:Y:S04]  /*304e0*/  LDS R238, [R0+UR12+0x4800] ;  /* 0x0048000c00ee7984 */ /* 0x000fe80008000800 */
[----:B------:R-:W-:Y:S04]  /*304f0*/  LDS R237, [R3+UR12+0x4000] ;  /* 0x0040000c03ed7984 */ /* 0x000fe80008000800 */
[----:B------:R-:W-:Y:S01]  /*30500*/  LDS R239, [R3+UR12+0x4800] ;  /* 0x0048000c03ef7984 */ /* 0x000fe20008000800 */
[C---:B---3--:R-:W-:Y:S08]  /*30510*/  HMMA.1688.F32.TF32 R112, R244.reuse, R30, R112 ;  /* 0x0000001ef470723c */ /* 0x048ff00000081070 */
[C---:B------:R-:W-:Y:S08]  /*30520*/  HMMA.1688.F32.TF32 R116, R244.reuse, R34, R116 ;  /* 0x00000022f474723c */ /* 0x040ff00000081074 */
[C---:B------:R-:W-:Y:S08]  /*30530*/  HMMA.1688.F32.TF32 R144, R244.reuse, R46, R144 ;  /* 0x0000002ef490723c */ /* 0x040ff00000081090 */
[C---:B------:R-:W-:Y:S08]  /*30540*/  HMMA.1688.F32.TF32 R80, R244.reuse, R62, R160 ;  /* 0x0000003ef450723c */ /* 0x040ff000000810a0 */
[C---:B------:R-:W-:Y:S08]  /*30550*/  HMMA.1688.F32.TF32 R164, R244.reuse, R66, R164 ;  /* 0x00000042f4a4723c */ /* 0x040ff000000810a4 */
[C---:B------:R-:W-:Y:S08]  /*30560*/  HMMA.1688.F32.TF32 R152, R244.reuse, R54, R152 ;  /* 0x00000036f498723c */ /* 0x040ff00000081098 */
[C---:B------:R-:W-:Y:S03]  /*30570*/  HMMA.1688.F32.TF32 R156, R244.reuse, R58, R156 ;  /* 0x0000003af49c723c */ /* 0x040fe6000008109c */
[----:B------:R-:W-:Y:S04]  /*30580*/  STL.64 [R1+0x1f0], R164 ;  /* 0x0001f0a401007387 */ /* 0x000fe80000100a00 */
[----:B------:R-:W-:Y:S04]  /*30590*/  STL.64 [R1+0x1f8], R166 ;  /* 0x0001f8a601007387 */ /* 0x000fe80000100a00 */
[----:B------:R-:W-:Y:S04]  /*305a0*/  STL.64 [R1+0x1e0], R80 ;  /* 0x0001e05001007387 */ /* 0x000fe80000100a00 */
[----:B------:R1:W-:Y:S02]  /*305b0*/  STL.64 [R1+0x1e8], R82 ;  /* 0x0001e85201007387 */ /* 0x0003e40000100a00 */
[C---:B-1----:R-:W-:Y:S02]  /*305c0*/  HMMA.1688.F32.TF32 R80, R244.reuse, R50, R148 ;  /* 0x00000032f450723c */ /* 0x042fe40000081094 */
[----:B------:R-:W-:Y:S04]  /*305d0*/  STL.64 [R1+0x1d0], R156 ;  /* 0x0001d09c01007387 */ /* 0x000fe80000100a00 */
[----:B------:R-:W-:Y:S04]  /*305e0*/  STL.64 [R1+0x1d8], R158 ;  /* 0x0001d89e01007387 */ /* 0x000fe80000100a00 */
[----:B------:R-:W-:Y:S01]  /*305f0*/  STL.64 [R1+0x1a0], R152 ;  /* 0x0001a09801007387 */ /* 0x000fe20000100a00 */
[C---:B------:R-:W-:Y:S03]  /*30600*/  HMMA.1688.F32.TF32 R140, R244.reuse, R42, R140 ;  /* 0x0000002af48c723c */ /* 0x040fe6000008108c */
[----:B------:R-:W-:Y:S04]  /*30610*/  STL.64 [R1+0x1a8], R154 ;  /* 0x0001a89a01007387 */ /* 0x000fe80000100a00 */
[----:B------:R-:W-:Y:S04]  /*30620*/  LDS R156, [R91+UR12+0x3100] ;  /* 0x0031000c5b9c7984 */ /* 0x000fe80008000800 */
[----:B------:R-:W-:Y:S04]  /*30630*/  STL.64 [R1+0x180], R80 ;  /* 0x0001805001007387 */ /* 0x000fe80000100a00 */
[----:B------:R1:W-:Y:S01]  /*30640*/  STL.64 [R1+0x188], R82 ;  /* 0x0001885201007387 */ /* 0x0003e20000100a00 */
[C---:B------:R-:W-:Y:S03]  /*30650*/  HMMA.1688.F32.TF32 R104, R244.reuse, R22, R104 ;  /* 0x00000016f468723c */ /* 0x040fe60000081068 */
[----:B------:R-:W-:Y:S04]  /*30660*/  LDS R158, [R91+UR12+0x3900] ;  /* 0x0039000c5b9e7984 */ /* 0x000fe80008000800 */
[----:B------:R-:W-:Y:S01]  /*30670*/  LDS R157, [R2+UR12+0x3100] ;  /* 0x0031000c029d7984 */ /* 0x000fe20008000800 */
[C---:B-1----:R-:W-:Y:S03]  /*30680*/  HMMA.1688.F32.TF32 R80, R244.reuse, R38, R120 ;  /* 0x00000026f450723c */ /* 0x042fe60000081078 */
[----:B------:R-:W-:Y:S04]  /*30690*/  STL.64 [R1+0x170], R144 ;  /* 0x0001709001007387 */ /* 0x000fe80000100a00 */
[----:B------:R-:W-:Y:S04]  /*306a0*/  STL.64 [R1+0x178], R146 ;  /* 0x0001789201007387 */ /* 0x000fe80000100a00 */
[----:B------:R-:W-:Y:S04]  /*306b0*/  STL.64 [R1+0x160], R140 ;  /* 0x0001608c01007387 */ /* 0x000fe80000100a00 */
[----:B------:R-:W-:Y:S01]  /*306c0*/  STL.64 [R1+0x168], R142 ;  /* 0x0001688e01007387 */ /* 0x000fe20000100a00 */
[C---:B------:R-:W-:Y:S03]  /*306d0*/  HMMA.1688.F32.TF32 R100, R244.reuse, R18, R100 ;  /* 0x00000012f464723c */ /* 0x040fe60000081064 */
[----:B------:R-:W1:Y:S04]  /*306e0*/  LDS R159, [R2+UR12+0x3900] ;  /* 0x0039000c029f7984 */ /* 0x000e680008000800 */
[----:B------:R-:W-:Y:S04]  /*306f0*/  STL.64 [R1+0x140], R80 ;  /* 0x0001405001007387 */ /* 0x000fe80000100a00 */
[----:B------:R3:W-:Y:S02]  /*30700*/  STL.64 [R1+0x148], R82 ;  /* 0x0001485201007387 */ /* 0x0007e40000100a00 */
[C---:B---3--:R-:W-:Y:S02]  /*30710*/  HMMA.1688.F32.TF32 R80, R244.reuse, R26, R108 ;  /* 0x0000001af450723c */ /* 0x048fe4000008106c */
[----:B------:R-:W-:Y:S04]  /*30720*/  STL.64 [R1+0x100], R116 ;  /* 0x0001007401007387 */ /* 0x000fe80000100a00 */
[----:B------:R-:W-:Y:S04]  /*30730*/  STL.64 [R1+0x108], R118 ;  /* 0x0001087601007387 */ /* 0x000fe80000100a00 */
[----:B------:R-:W-:Y:S04]  /*30740*/  STL.64 [R1+0xf0], R112 ;  /* 0x0000f07001007387 */ /* 0x000fe80000100a00 */
[----:B------:R-:W-:Y:S05]  /*30750*/  STL.64 [R1+0xf8], R114 ;  /* 0x0000f87201007387 */ /* 0x000fea0000100a00 */
[----:B------:R-:W-:Y:S04]  /*30760*/  STL.64 [R1+0xc0], R80 ;  /* 0x0000c05001007387 */ /* 0x000fe80000100a00 */
[----:B------:R3:W-:Y:S02]  /*30770*/  STL.64 [R1+0xc8], R82 ;  /* 0x0000c85201007387 */ /* 0x0007e40000100a00 */
[C---:B---3--:R-:W-:Y:S08]  /*30780*/  HMMA.1688.F32.TF32 R80, R244.reuse, R14, R68 ;  /* 0x0000000ef450723c */ /* 0x048ff00000081044 */
[C---:B------:R-:W-:Y:S08]  /*30790*/  HMMA.1688.F32.TF32 R68, R244.reuse, R10, R72 ;  /* 0x0000000af444723c */ /* 0x040ff00000081048 */
        /* <DEDUP_REMOVED lines=10> */
[C---:B--2---:R-:W-:Y:S02]  /*30840*/  HMMA.1688.F32.TF32 R68, R96.reuse, R66, R92 ;  /* 0x000000426044723c */ /* 0x044fe4000008105c */
[----:B------:R-:W-:Y:S06]  /*30850*/  STL.64 [R1+0x2218], R244 ;  /* 0x002218f401007387 */ /* 0x000fec0000100a00 */
[C---:B----4-:R-:W-:Y:S08]  /*30860*/  HMMA.1688.F32.TF32 R76, R96.reuse, R62, R84 ;  /* 0x0000003e604c723c */ /* 0x050ff00000081054 */
[C---:B------:R-:W-:Y:S03]  /*30870*/  HMMA.1688.F32.TF32 R72, R96.reuse, R58, R172 ;  /* 0x0000003a6048723c */ /* 0x040fe600000810ac */
[----:B------:R-:W-:Y:S04]  /*30880*/  STL.64 [R1+0x30], R68 ;  /* 0x0000304401007387 */ /* 0x000fe80000100a00 */
[----:B------:R2:W-:Y:S02]  /*30890*/  STL.64 [R1+0x38], R70 ;  /* 0x0000384601007387 */ /* 0x0005e40000100a00 */
[----:B--2---:R-:W-:Y:S02]  /*308a0*/  HMMA.1688.F32.TF32 R68, R96, R54, R248 ;  /* 0x000000366044723c */ /* 0x004fe400000810f8 */
[----:B------:R-:W-:Y:S01]  /*308b0*/  STL.64 [R1+0x70], R76 ;  /* 0x0000704c01007387 */ /* 0x000fe20000100a00 */
[----:B------:R-:W-:-:S03]  /*308c0*/  IMAD.MOV.U32 R248, RZ, RZ, R132 ;  /* 0x000000fffff87224 */ /* 0x000fc600078e0084 */
[----:B------:R2:W-:Y:S04]  /*308d0*/  STL.64 [R1+0x78], R78 ;  /* 0x0000784e01007387 */ /* 0x0005e80000100a00 */
[----:B------:R-:W-:Y:S01]  /*308e0*/  STL.64 [R1+0x60], R72 ;  /* 0x0000604801007387 */ /* 0x000fe20000100a00 */
[----:B------:R-:W-:-:S03]  /*308f0*/  MOV R249, R139 ;  /* 0x0000008b00f97202 */ /* 0x000fc60000000f00 */
[----:B------:R-:W-:Y:S01]  /*30900*/  STL.64 [R1+0x68], R74 ;  /* 0x0000684a01007387 */ /* 0x000fe20000100a00 */
[----:B------:R-:W-:-:S03]  /*30910*/  IMAD.MOV.U32 R250, RZ, RZ, R138 ;  /* 0x000000fffffa7224 */ /* 0x000fc600078e008a */
[----:B------:R-:W3:Y:S01]  /*30920*/  LDL.LU R132, [R1+0x2428] ;  /* 0x0024280001847983 */ /* 0x000ee20000300800 */
[----:B------:R-:W-:-:S03]  /*30930*/  IMAD.MOV.U32 R251, RZ, RZ, R137 ;  /* 0x000000fffffb7224 */ /* 0x000fc600078e0089 */
[----:B------:R-:W-:Y:S04]  /*30940*/  STL.64 [R1+0x50], R68 ;  /* 0x0000504401007387 */ /* 0x000fe80000100a00 */
[----:B------:R4:W-:Y:S04]  /*30950*/  STL.64 [R1+0x58], R70 ;  /* 0x0000584601007387 */ /* 0x0009e80000100a00 */
[----:B------:R-:W2:Y:S04]  /*30960*/  LDL.LU R139, [R1+0x2424] ;  /* 0x00242400018b7983 */ /* 0x000ea80000300800 */
[----:B------:R-:W4:Y:S01]  /*30970*/  LDL.LU R138, [R1+0x2420] ;  /* 0x00242000018a7983 */ /* 0x000f220000300800 */
[----:B------:R-:W-:-:S03]  /*30980*/  MOV R95, R136 ;  /* 0x00000088005f7202 */ /* 0x000fc60000000f00 */
        /* <DEDUP_REMOVED lines=12> */
[----:B------:R-:W-:Y:S01]  /*30a50*/  MOV R84, R133 ;  /* 0x0000008500547202 */ /* 0x000fe20000000f00 */
[----:B------:R-:W-:Y:S01]  /*30a60*/  IMAD.MOV.U32 R85, RZ, RZ, R134 ;  /* 0x000000ffff557224 */ /* 0x000fe200078e0086 */
[----:B------:R-:W-:Y:S01]  /*30a70*/  MOV R87, R124 ;  /* 0x0000007c00577202 */ /* 0x000fe20000000f00 */
[----:B------:R-:W-:-:S02]  /*30a80*/  IMAD.MOV.U32 R86, RZ, RZ, R128 ;  /* 0x000000ffff567224 */ /* 0x000fc400078e0080 */
[----:B------:R-:W-:Y:S01]  /*30a90*/  IMAD.MOV.U32 R91, RZ, RZ, R129 ;  /* 0x000000ffff5b7224 */ /* 0x000fe200078e0081 */
[----:B------:R-:W-:Y:S01]  /*30aa0*/  MOV R173, R131 ;  /* 0x0000008300ad7202 */ /* 0x000fe20000000f00 */
[----:B------:R-:W-:Y:S02]  /*30ab0*/  IMAD.MOV.U32 R172, RZ, RZ, R130 ;  /* 0x000000ffffac7224 */ /* 0x000fe400078e0082 */
[----:B------:R-:W-:Y:S02]  /*30ac0*/  IMAD.MOV.U32 R174, RZ, RZ, R135 ;  /* 0x000000ffffae7224 */ /* 0x000fe400078e0087 */
[----:B---3--:R-:W-:Y:S02]  /*30ad0*/  IMAD.MOV.U32 R103, RZ, RZ, R132 ;  /* 0x000000ffff677224 */ /* 0x008fe400078e0084 */
[----:B--2---:R-:W-:Y:S01]  /*30ae0*/  IMAD.MOV.U32 R102, RZ, RZ, R139 ;  /* 0x000000ffff667224 */ /* 0x004fe200078e008b */
[----:B----4-:R-:W-:Y:S01]  /*30af0*/  MOV R101, R138 ;  /* 0x0000008a00657202 */ /* 0x010fe20000000f00 */
[----:B------:R-:W-:-:S02]  /*30b00*/  IMAD.MOV.U32 R100, RZ, RZ, R137 ;  /* 0x000000ffff647224 */ /* 0x000fc400078e0089 */
[----:B------:R-:W-:Y:S02]  /*30b10*/  IMAD.MOV.U32 R107, RZ, RZ, R136 ;  /* 0x000000ffff6b7224 */ /* 0x000fe400078e0088 */
[----:B------:R-:W2:Y:S04]  /*30b20*/  LDL.LU R136, [R1+0x2414] ;  /* 0x0024140001887983 */ /* 0x000ea80000300800 */
[----:B------:R-:W2:Y:S04]  /*30b30*/  LDL.LU R137, [R1+0x2410] ;  /* 0x0024100001897983 */ /* 0x000ea80000300800 */
[----:B------:R-:W2:Y:S04]  /*30b40*/  LDL.LU R138, [R1+0x240c] ;  /* 0x00240c00018a7983 */ /* 0x000ea80000300800 */
[----:B------:R-:W2:Y:S04]  /*30b50*/  LDL.LU R139, [R1+0x2408] ;  /* 0x00240800018b7983 */ /* 0x000ea80000300800 */
[----:B------:R-:W3:Y:S04]  /*30b60*/  LDL.LU R132, [R1+0x2404] ;  /* 0x0024040001847983 */ /* 0x000ee80000300800 */
[----:B------:R-:W3:Y:S04]  /*30b70*/  LDL.LU R133, [R1+0x2400] ;  /* 0x0024000001857983 */ /* 0x000ee80000300800 */
[----:B------:R-:W3:Y:S04]  /*30b80*/  LDL.LU R134, [R1+0x23fc] ;  /* 0x0023fc0001867983 */ /* 0x000ee80000300800 */
[----:B------:R-:W4:Y:S04]  /*30b90*/  LDL.LU R128, [R1+0x23f8] ;  /* 0x0023f80001807983 */ /* 0x000f280000300800 */
        /* <DEDUP_REMOVED lines=8> */
[----:B------:R-:W4:Y:S01]  /*30c20*/  LDL.LU R175, [R1+0x25c] ;  /* 0x00025c0001af7983 */ /* 0x000f220000300800 */
[C---:B------:R-:W-:Y:S08]  /*30c30*/  HMMA.1688.F32.TF32 R76, R96.reuse, R26, R100 ;  /* 0x0000001a604c723c */ /* 0x040ff00000081064 */
[C---:B------:R-:W-:Y:S08]  /*30c40*/  HMMA.1688.F32.TF32 R80, R96.reuse, R22, R92 ;  /* 0x000000166050723c */ /* 0x040ff0000008105c */
[C---:B------:R-:W-:Y:S08]  /*30c50*/  HMMA.1688.F32.TF32 R84, R96.reuse, R18, R84 ;  /* 0x000000126054723c */ /* 0x040ff00000081054 */
[C---:B------:R-:W-:Y:S08]  /*30c60*/  HMMA.1688.F32.TF32 R88, R96.reuse, R14, R88 ;  /* 0x0000000e6058723c */ /* 0x040ff00000081058 */
[C---:B--2---:R-:W-:Y:S08]  /*30c70*/  HMMA.1688.F32.TF32 R136, R96.reuse, R38, R136 ;  /* 0x000000266088723c */ /* 0x044ff00000081088 */
[C---:B---3--:R-:W-:Y:S08]  /*30c80*/  HMMA.1688.F32.TF32 R68, R96.reuse, R50, R124 ;  /* 0x000000326044723c */ /* 0x048ff0000008107c */
[----:B----4-:R-:W-:Y:S11]  /*30c90*/  HMMA.1688.F32.TF32 R72, R96, R46, R128 ;  /* 0x0000002e6048723c */ /* 0x010ff60000081080 */
[----:B------:R-:W-:Y:S01]  /*30ca0*/  IMAD.MOV.U32 R247, RZ, RZ, R68 ;  /* 0x000000fffff77224 */ /* 0x000fe200078e0044 */
[----:B------:R-:W-:Y:S01]  /*30cb0*/  MOV R246, R69 ;  /* 0x0000004500f67202 */ /* 0x000fe20000000f00 */
[----:B------:R-:W-:-:S02]  /*30cc0*/  IMAD.MOV.U32 R245, RZ, RZ, R70 ;  /* 0x000000fffff57224 */ /* 0x000fc400078e0046 */
[----:B------:R-:W-:Y:S02]  /*30cd0*/  IMAD.MOV.U32 R244, RZ, RZ, R71 ;  /* 0x000000fffff47224 */ /* 0x000fe400078e0047 */
[C---:B------:R-:W-:Y:S01]  /*30ce0*/  HMMA.1688.F32.TF32 R68, R96.reuse, R42, R132 ;  /* 0x0000002a6044723c */ /* 0x040fe20000081084 */
[----:B------:R-:W-:Y:S04]  /*30cf0*/  STL.64 [R1+0x2280], R246 ;  /* 0x002280f601007387 */ /* 0x000fe80000100a00 */
[----:B------:R-:W-:Y:S04]  /*30d00*/  STL.64 [R1+0x2278], R244 ;  /* 0x002278f401007387 */ /* 0x000fe80000100a00 */
[----:B------:R-:W-:Y:S04]  /*30d10*/  STL.64 [R1+0x10], R72 ;  /* 0x0000104801007387 */ /* 0x000fe80000100a00 */
[----:B------:R2:W-:Y:S04]  /*30d20*/  STL.64 [R1+0x18], R74 ;  /* 0x0000184a01007387 */ /* 0x0005e80000100a00 */
[----:B------:R-:W-:Y:S04]  /*30d30*/  STL.64 [R1+0x21c0], R138 ;  /* 0x0021c08a01007387 */ /* 0x000fe80000100a00 */
[----:B------:R-:W-:Y:S04]  /*30d40*/  STL.64 [R1], R68 ;  /* 0x0000004401007387 */ /* 0x000fe80000100a00 */
[----:B------:R3:W-:Y:S01]  /*30d50*/  STL.64 [R1+0x8], R70 ;  /* 0x0000084601007387 */ /* 0x0007e20000100a00 */
[C---:B--2---:R-:W-:Y:S08]  /*30d60*/  HMMA.1688.F32.TF32 R72, R96.reuse, R30, R104 ;  /* 0x0000001e6048723c */ /* 0x044ff00000081068 */
[C---:B---3--:R-:W-:Y:S01]  /*30d70*/  HMMA.1688.F32.TF32 R68, R96.reuse, R34, R108 ;  /* 0x000000226044723c */ /* 0x048fe2000008106c */
[----:B------:R2:W-:Y:S07]  /*30d80*/  STL.64 [R1+0x21b8], R136 ;  /* 0x0021b88801007387 */ /* 0x0005ee0000100a00 */
[C---:B------:R-:W-:Y:S11]  /*30d90*/  HMMA.1688.F32.TF32 R92, R96.reuse, R10, R172 ;  /* 0x0000000a605c723c */ /* 0x040ff600000810ac */
[----:B------:R-:W-:Y:S04]  /*30da0*/  STL.64 [R1+0x21d0], R70 ;  /* 0x0021d04601007387 */ /* 0x000fe80000100a00 */
[----:B------:R3:W-:Y:S04]  /*30db0*/  STL.64 [R1+0x21c8], R68 ;  /* 0x0021c84401007387 */ /* 0x0007e80000100a00 */
[----:B------:R-:W-:Y:S04]  /*30dc0*/  STL.64 [R1+0x21e0], R74 ;  /* 0x0021e04a01007387 */ /* 0x000fe80000100a00 */
[----:B------:R4:W-:Y:S04]  /*30dd0*/  STL.64 [R1+0x21d8], R72 ;  /* 0x0021d84801007387 */ /* 0x0009e80000100a00 */
        /* <DEDUP_REMOVED lines=10> */
[----:B------:R-:W1:Y:S04]  /*30e80*/  LDL.LU R172, [R1+0x3f0] ;  /* 0x0003f00001ac7983 */ /* 0x000e680000300800 */
[----:B------:R-:W1:Y:S04]  /*30e90*/  LDL.LU R173, [R1+0x3f4] ;  /* 0x0003f40001ad7983 */ /* 0x000e680000300800 */
[----:B------:R-:W1:Y:S04]  /*30ea0*/  LDL.LU R174, [R1+0x3f8] ;  /* 0x0003f80001ae7983 */ /* 0x000e680000300800 */
[----:B------:R-:W1:Y:S04]  /*30eb0*/  LDL.LU R175, [R1+0x3fc] ;  /* 0x0003fc0001af7983 */ /* 0x000e680000300800 */
        /* <DEDUP_REMOVED lines=36> */
[----:B------:R-:W-:Y:S03]  /*31100*/  HMMA.1688.F32.TF32 R96, R96, R6, R248 ;  /* 0x000000066060723c */ /* 0x000fe600000810f8 */
[----:B------:R-:W4:Y:S04]  /*31110*/  LDL.LU R248, [R1+0x400] ;  /* 0x0004000001f87983 */ /* 0x000f280000300800 */
[----:B------:R-:W4:Y:S04]  /*31120*/  LDL.LU R249, [R1+0x404] ;  /* 0x0004040001f97983 */ /* 0x000f280000300800 */
[----:B------:R-:W4:Y:S04]  /*31130*/  LDL.LU R250, [R1+0x408] ;  /* 0x0004080001fa7983 */ /* 0x000f280000300800 */
[----:B------:R-:W4:Y:S04]  /*31140*/  LDL.LU R251, [R1+0x40c] ;  /* 0x00040c0001fb7983 */ /* 0x000f280000300800 */
[----:B------:R-:W-:Y:S04]  /*31150*/  STL.64 [R1+0x2250], R98 ;  /* 0x0022506201007387 */ /* 0x000fe80000100a00 */
[----:B------:R-:W-:Y:S01]  /*31160*/  STL.64 [R1+0x2248], R96 ;  /* 0x0022486001007387 */ /* 0x000fe20000100a00 */
[----:B------:R-:W-:Y:S01]  /*31170*/  MOV R154, R56 ;  /* 0x00000038009a7202 */ /* 0x000fe20000000f00 */
[----:B------:R-:W-:Y:S01]  /*31180*/  IMAD.MOV.U32 R155, RZ, RZ, R57 ;  /* 0x000000ffff9b7224 */ /* 0x000fe200078e0039 */
[C---:B-1----:R-:W-:Y:S08]  /*31190*/  HMMA.1688.F32.TF32 R128, R156.reuse, R30, R172 ;  /* 0x0000001e9c80723c */ /* 0x042ff000000810ac */
[C---:B--2---:R-:W-:Y:S08]  /*311a0*/  HMMA.1688.F32.TF32 R112, R156.reuse, R46, R112 ;  /* 0x0000002e9c70723c */ /* 0x044ff00000081070 */
[C---:B---3--:R-:W-:Y:S08]  /*311b0*/  HMMA.1688.F32.TF32 R104, R156.reuse, R62, R104 ;  /* 0x0000003e9c68723c */ /* 0x048ff00000081068 */
[C---:B----4-:R-:W-:Y:S08]  /*311c0*/  HMMA.1688.F32.TF32 R100, R156.reuse, R66, R100 ;  /* 0x000000429c64723c */ /* 0x050ff00000081064 */
        /* <DEDUP_REMOVED lines=25> */
[----:B------:R-:W-:Y:S01]  /*31360*/  STL.64 [R1+0x22f8], R128 ;  /* 0x0022f88001007387 */ /* 0x000fe20000100a00 */
[C---:B------:R-:W-:Y:S03]  /*31370*/  HMMA.1688.F32.TF32 R132, R156.reuse, R26, R248 ;  /* 0x0000001a9c84723c */ /* 0x040fe600000810f8 */
        /* <DEDUP_REMOVED lines=32> */
[----:B---3--:R-:W-:Y:S01]  /*31580*/  HMMA.1688.F32.TF32 R140, R156, R22, R248 ;  /* 0x000000169c8c723c */ /* 0x008fe200000810f8 */
[----:B------:R-:W-:-:S07]  /*31590*/  MOV R248, R53 ;  /* 0x0000003500f87202 */ /* 0x000fce0000000f00 */
[----:B----4-:R-:W-:Y:S01]  /*315a0*/  HMMA.1688.F32.TF32 R144, R156, R18, R144 ;  /* 0x000000129c90723c */ /* 0x010fe20000081090 */
[----:B------:R-:W-:-:S07]  /*315b0*/  IMAD.MOV.U32 R249, RZ, RZ, R52 ;  /* 0x000000fffff97224 */ /* 0x000fce00078e0034 */
[C---:B--2---:R-:W-:Y:S08]  /*315c0*/  HMMA.1688.F32.TF32 R148, R156.reuse, R14, R148 ;  /* 0x0000000e9c94723c */ /* 0x044ff00000081094 */
[----:B------:R-:W-:Y:S01]  /*315d0*/  HMMA.1688.F32.TF32 R152, R156, R10, R152 ;  /* 0x0000000a9c98723c */ /* 0x000fe20000081098 */
[----:B------:R-:W-:-:S07]  /*315e0*/  IMAD.MOV.U32 R175, RZ, RZ, R56 ;  /* 0x000000ffffaf7224 */ /* 0x000fce00078e0038 */
[----:B------:R-:W-:Y:S01]  /*315f0*/  HMMA.1688.F32.TF32 R156, R156, R6, R184 ;  /* 0x000000069c9c723c */ /* 0x000fe200000810b8 */
[----:B------:R-:W-:Y:S01]  /*31600*/  IMAD.MOV.U32 R174, RZ, RZ, R57 ;  /* 0x000000ffffae7224 */ /* 0x000fe200078e0039 */
[----:B------:R-:W-:Y:S01]  /*31610*/  MOV R173, R60 ;  /* 0x0000003c00ad7202 */ /* 0x000fe20000000f00 */
[----:B------:R-:W-:Y:S02]  /*31620*/  IMAD.MOV.U32 R172, RZ, RZ, R61 ;  /* 0x000000ffffac7224 */ /* 0x000fe400078e003d */
[----:B------:R-:W-:Y:S01]  /*31630*/  IMAD.MOV.U32 R171, RZ, RZ, R64 ;  /* 0x000000ffffab7224 */ /* 0x000fe200078e0040 */
[----:B------:R-:W-:-:S04]  /*31640*/  MOV R170, R65 ;  /* 0x0000004100aa7202 */ /* 0x000fc80000000f00 */
[C---:B------:R-:W-:Y:S01]  /*31650*/  HMMA.1688.F32.TF32 R52, R232.reuse, R54, R172 ;  /* 0x00000036e834723c */ /* 0x040fe200000810ac */
[----:B------:R-:W-:Y:S04]  /*31660*/  STL.64 [R1+0x2320], R142 ;  /* 0x0023208e01007387 */ /* 0x000fe80000100a00 */
[----:B------:R-:W-:Y:S03]  /*31670*/  STL.64 [R1+0x2318], R140 ;  /* 0x0023188c01007387 */ /* 0x000fe60000100a00 */
[C---:B------:R-:W-:Y:S01]  /*31680*/  HMMA.1688.F32.TF32 R60, R232.reuse, R62, R176 ;  /* 0x0000003ee83c723c */ /* 0x040fe200000810b0 */
[----:B------:R-:W-:Y:S07]  /*31690*/  STL.64 [R1+0x2330], R146 ;  /* 0x0023309201007387 */ /* 0x000fee0000100a00 */
        /* <DEDUP_REMOVED lines=16> */
[----:B------:R-:W-:-:S03]  /*317a0*/  IMAD.MOV.U32 R172, RZ, RZ, R37 ;  /* 0x000000ffffac7224 */ /* 0x000fc600078e0025 */
[----:B------:R-:W-:Y:S01]  /*317b0*/  STL [R1+0x2164], R52 ;  /* 0x0021643401007387 */ /* 0x000fe20000100800 */
[----:B------:R-:W-:-:S03]  /*317c0*/  IMAD.MOV.U32 R173, RZ, RZ, R41 ;  /* 0x000000ffffad7224 */ /* 0x000fc600078e0029 */
[----:B------:R-:W-:Y:S01]  /*317d0*/  STL [R1+0x2160], R53 ;  /* 0x0021603501007387 */ /* 0x000fe20000100800 */
[----:B------:R-:W-:-:S03]  /*317e0*/  MOV R174, R45 ;  /* 0x0000002d00ae7202 */ /* 0x000fc60000000f00 */
[----:B------:R-:W-:Y:S04]  /*317f0*/  STL [R1+0x215c], R54 ;  /* 0x00215c3601007387 */ /* 0x000fe80000100800 */
[----:B------:R-:W-:Y:S04]  /*31800*/  STL [R1+0x2158], R55 ;  /* 0x0021583701007387 */ /* 0x000fe80000100800 */
[----:B------:R-:W2:Y:S04]  /*31810*/  LDL.LU R37, [R1+0x23bc] ;  /* 0x0023bc0001257983 */ /* 0x000ea80000300800 */
[----:B------:R-:W3:Y:S04]  /*31820*/  LDL.LU R41, [R1+0x23b8] ;  /* 0x0023b80001297983 */ /* 0x000ee80000300800 */
[----:B------:R-:W4:Y:S01]  /*31830*/  LDL.LU R45, [R1+0x23b4] ;  /* 0x0023b400012d7983 */ /* 0x000f220000300800 */
[----:B------:R-:W-:Y:S01]  /*31840*/  IMAD.MOV.U32 R175, RZ, RZ, R28 ;  /* 0x000000ffffaf7224 */ /* 0x000fe200078e001c */
[----:B------:R-:W-:Y:S01]  /*31850*/  MOV R169, R32 ;  /* 0x0000002000a97202 */ /* 0x000fe20000000f00 */
[----:B------:R-:W-:Y:S01]  /*31860*/  IMAD.MOV.U32 R168, RZ, RZ, R29 ;  /* 0x000000ffffa87224 */ /* 0x000fe200078e001d */
[----:B------:R-:W4:Y:S01]  /*31870*/  LDL.LU R28, [R1+0x23b0] ;  /* 0x0023b000011c7983 */ /* 0x000f220000300800 */
[----:B------:R-:W-:-:S03]  /*31880*/  IMAD.MOV.U32 R170, RZ, RZ, R33 ;  /* 0x000000ffffaa7224 */ /* 0x000fc600078e0021 */
[----:B------:R-:W4:Y:S01]  /*31890*/  LDL.LU R29, [R1+0x23ac] ;  /* 0x0023ac00011d7983 */ /* 0x000f220000300800 */
[----:B------:R-:W-:Y:S01]  /*318a0*/  IMAD.MOV.U32 R171, RZ, RZ, R36 ;  /* 0x000000ffffab7224 */ /* 0x000fe200078e0024 */
[----:B------:R-:W-:Y:S02]  /*318b0*/  MOV R176, R40 ;  /* 0x0000002800b07202 */ /* 0x000fe40000000f00 */
[----:B------:R-:W4:Y:S01]  /*318c0*/  LDL.LU R32, [R1+0x23a8] ;  /* 0x0023a80001207983 */ /* 0x000f220000300800 */
[----:B------:R-:W-:-:S03]  /*318d0*/  IMAD.MOV.U32 R177, RZ, RZ, R44 ;  /* 0x000000ffffb17224 */ /* 0x000fc600078e002c */
        /* <DEDUP_REMOVED lines=12> */
[----:B--2---:R-:W-:Y:S01]  /*319a0*/  MOV R186, R37 ;  /* 0x0000002500ba7202 */ /* 0x004fe20000000f00 */
[----:B---3--:R-:W-:-:S02]  /*319b0*/  IMAD.MOV.U32 R185, RZ, RZ, R41 ;  /* 0x000000ffffb97224 */ /* 0x008fc400078e0029 */
[----:B----4-:R-:W-:Y:S02]  /*319c0*/  IMAD.MOV.U32 R184, RZ, RZ, R45 ;  /* 0x000000ffffb87224 */ /* 0x010fe400078e002d */
[----:B------:R-:W2:Y:S04]  /*319d0*/  LDL.LU R45, [R1+0x2394] ;  /* 0x00239400012d7983 */ /* 0x000ea80000300800 */
[----:B------:R-:W3:Y:S04]  /*319e0*/  LDL.LU R41, [R1+0x2390] ;  /* 0x0023900001297983 */ /* 0x000ee80000300800 */
[----:B------:R-:W4:Y:S04]  /*319f0*/  LDL.LU R37, [R1+0x238c] ;  /* 0x00238c0001257983 */ /* 0x000f280000300800 */
[----:B------:R-:W4:Y:S04]  /*31a00*/  LDL.LU R187, [R1+0x53c] ;  /* 0x00053c0001bb7983 */ /* 0x000f280000300800 */
[----:B------:R-:W4:Y:S04]  /*31a10*/  LDL.LU R192, [R1+0x560] ;  /* 0x0005600001c07983 */ /* 0x000f280000300800 */
[----:B------:R-:W4:Y:S01]  /*31a20*/  LDL.LU R193, [R1+0x564] ;  /* 0x0005640001c17983 */ /* 0x000f220000300800 */
[----:B------:R-:W-:Y:S01]  /*31a30*/  IMAD.MOV.U32 R250, RZ, RZ, R49 ;  /* 0x000000fffffa7224 */ /* 0x000fe200078e0031 */
[----:B------:R-:W-:Y:S01]  /*31a40*/  MOV R251, R48 ;  /* 0x0000003000fb7202 */ /* 0x000fe20000000f00 */
[----:B------:R-:W-:-:S06]  /*31a50*/  IMAD.MOV.U32 R195, RZ, RZ, R44 ;  /* 0x000000ffffc37224 */ /* 0x000fcc00078e002c */
[----:B------:R-:W-:Y:S01]  /*31a60*/  HMMA.1688.F32.TF32 R48, R232, R50, R248 ;  /* 0x00000032e830723c */ /* 0x000fe200000810f8 */
[----:B------:R-:W-:Y:S01]  /*31a70*/  IMAD.MOV.U32 R241, RZ, RZ, R40 ;  /* 0x000000fffff17224 */ /* 0x000fe200078e0028 */
[----:B------:R-:W-:Y:S01]  /*31a80*/  MOV R243, R36 ;  /* 0x0000002400f37202 */ /* 0x000fe20000000f00 */
[----:B------:R-:W-:Y:S02]  /*31a90*/  IMAD.MOV.U32 R188, RZ, RZ, R33 ;  /* 0x000000ffffbc7224 */ /* 0x000fe400078e0021 */
[----:B------:R-:W-:-:S14]  /*31aa0*/  IMAD.MOV.U32 R189, RZ, RZ, R32 ;  /* 0x000000ffffbd7224 */ /* 0x000fdc00078e0020 */
[----:B------:R-:W-:Y:S04]  /*31ab0*/  STL [R1+0x2174], R48 ;  /* 0x0021743001007387 */ /* 0x000fe80000100800 */
[----:B------:R-:W-:Y:S04]  /*31ac0*/  STL [R1+0x2170], R49 ;  /* 0x0021703101007387 */ /* 0x000fe80000100800 */
[----:B------:R-:W-:Y:S04]  /*31ad0*/  STL [R1+0x216c], R50 ;  /* 0x00216c3201007387 */ /* 0x000fe80000100800 */
[----:B------:R-:W-:Y:S01]  /*31ae0*/  STL [R1+0x2168], R51 ;  /* 0x0021683301007387 */ /* 0x000fe20000100800 */
[----:B------:R-:W-:-:S02]  /*31af0*/  IMAD.MOV.U32 R246, RZ, RZ, R4 ;  /* 0x000000fffff67224 */ /* 0x000fc400078e0004 */
[----:B------:R-:W-:Y:S01]  /*31b00*/  IMAD.MOV.U32 R247, RZ, RZ, R5 ;  /* 0x000000fffff77224 */ /* 0x000fe200078e0005 */
[----:B------:R-:W-:Y:S01]  /*31b10*/  MOV R139, R252 ;  /* 0x000000fc008b7202 */ /* 0x000fe20000000f00 */
[----:B--2---:R-:W-:Y:S02]  /*31b20*/  IMAD.MOV.U32 R194, RZ, RZ, R45 ;  /* 0x000000ffffc27224 */ /* 0x004fe400078e002d */
[----:B------:R-:W-:Y:S01]  /*31b30*/  HMMA.1688.F32.TF32 R44, R232, R46, R200 ;  /* 0x0000002ee82c723c */ /* 0x000fe200000810c8 */
[----:B---3--:R-:W-:Y:S01]  /*31b40*/  MOV R240, R41 ;  /* 0x0000002900f07202 */ /* 0x008fe20000000f00 */
[----:B----4-:R-:W-:-:S06]  /*31b50*/  IMAD.MOV.U32 R242, RZ, RZ, R37 ;  /* 0x000000fffff27224 */ /* 0x010fcc00078e0025 */
[C---:B------:R-:W-:Y:S08]  /*31b60*/  HMMA.1688.F32.TF32 R40, R232.reuse, R42, R196 ;  /* 0x0000002ae828723c */ /* 0x040ff000000810c4 */
[C---:B------:R-:W-:Y:S03]  /*31b70*/  HMMA.1688.F32.TF32 R36, R232.reuse, R38, R192 ;  /* 0x00000026e824723c */ /* 0x040fe600000810c0 */
[----:B------:R-:W-:Y:S05]  /*31b80*/  STL [R1+0x2184], R44 ;  /* 0x0021842c01007387 */ /* 0x000fea0000100800 */
        /* <DEDUP_REMOVED lines=16> */
[----:B------:R-:W2:Y:S04]  /*31c90*/  LDL.LU R244, [R1+0x130] ;  /* 0x0001300001f47983 */ /* 0x000ea80000300800 */
[----:B------:R-:W2:Y:S04]  /*31ca0*/  LDL.LU R245, [R1+0x134] ;  /* 0x0001340001f57983 */ /* 0x000ea80000300800 */
[----:B------:R-:W3:Y:S04]  /*31cb0*/  LDL.LU R4, [R1+0x2388] ;  /* 0x0023880001047983 */ /* 0x000ee80000300800 */
[----:B------:R-:W4:Y:S04]  /*31cc0*/  LDL.LU R5, [R1+0x2384] ;  /* 0x0023840001057983 */ /* 0x000f280000300800 */
[----:B------:R-:W2:Y:S04]  /*31cd0*/  LDL.LU R136, [R1+0x750] ;  /* 0x0007500001887983 */ /* 0x000ea80000300800 */
[----:B------:R-:W2:Y:S04]  /*31ce0*/  LDL.LU R137, [R1+0x754] ;  /* 0x0007540001897983 */ /* 0x000ea80000300800 */
[----:B------:R-:W2:Y:S04]  /*31cf0*/  LDL.LU R138, [R1+0x758] ;  /* 0x00075800018a7983 */ /* 0x000ea80000300800 */
[----:B------:R-:W2:Y:S04]  /*31d00*/  LDL.LU R252, [R1+0x2380] ;  /* 0x0023800001fc7983 */ /* 0x000ea80000300800 */
[----:B------:R-:W2:Y:S04]  /*31d10*/  LDL.LU R68, [R1+0x760] ;  /* 0x0007600001447983 */ /* 0x000ea80000300800 */
[----:B------:R-:W2:Y:S01]  /*31d20*/  LDL.LU R69, [R1+0x764] ;  /* 0x0007640001457983 */ /* 0x000ea20000300800 */
        /* <DEDUP_REMOVED lines=8> */
[----:B------:R-:W-:Y:S01]  /*31db0*/  MOV R251, R8 ;  /* 0x0000000800fb7202 */ /* 0x000fe20000000f00 */
[----:B------:R-:W-:Y:S04]  /*31dc0*/  LDS R240, [R0+UR12+0x4080] ;  /* 0x0040800c00f07984 */ /* 0x000fe80008000800 */
[----:B------:R-:W-:Y:S04]  /*31dd0*/  LDS R242, [R0+UR12+0x4880] ;  /* 0x0048800c00f27984 */ /* 0x000fe80008000800 */
[----:B------:R-:W-:Y:S04]  /*31de0*/  LDS R241, [R3+UR12+0x4080] ;  /* 0x0040800c03f17984 */ /* 0x000fe80008000800 */
[----:B------:R-:W-:Y:S01]  /*31df0*/  LDS R243, [R3+UR12+0x4880] ;  /* 0x0048800c03f37984 */ /* 0x000fe20008000800 */
[----:B---3--:R-:W-:-:S02]  /*31e00*/  IMAD.MOV.U32 R71, RZ, RZ, R4 ;  /* 0x000000ffff477224 */ /* 0x008fc400078e0004 */
[----:B----4-:R-:W-:Y:S02]  /*31e10*/  IMAD.MOV.U32 R70, RZ, RZ, R5 ;  /* 0x000000ffff467224 */ /* 0x010fe400078e0005 */
[----:B------:R-:W3:Y:S04]  /*31e20*/  LDL.LU R5, [R1+0x237c] ;  /* 0x00237c0001057983 */ /* 0x000ee80000300800 */
[----:B------:R-:W4:Y:S04]  /*31e30*/  LDL.LU R4, [R1+0x2378] ;  /* 0x0023780001047983 */ /* 0x000f280000300800 */
[----:B------:R-:W4:Y:S04]  /*31e40*/  LDL.LU R72, [R1+0x770] ;  /* 0x0007700001487983 */ /* 0x000f280000300800 */
[----:B------:R-:W4:Y:S01]  /*31e50*/  LDL.LU R73, [R1+0x774] ;  /* 0x0007740001497983 */ /* 0x000f220000300800 */
[----:B--2---:R-:W-:-:S03]  /*31e60*/  MOV R75, R252 ;  /* 0x000000fc004b7202 */ /* 0x004fc60000000f00 */
[----:B------:R-:W2:Y:S04]  /*31e70*/  LDL.LU R74, [R1+0x778] ;  /* 0x00077800014a7983 */ /* 0x000ea80000300800 */
[----:B------:R-:W2:Y:S01]  /*31e80*/  LDL.LU R252, [R1+0x2374] ;  /* 0x0023740001fc7983 */ /* 0x000ea20000300800 */
[----:B------:R-:W-:Y:S01]  /*31e90*/  IMAD.MOV.U32 R180, RZ, RZ, R25 ;  /* 0x000000ffffb47224 */ /* 0x000fe200078e0019 */
[----:B------:R-:W-:Y:S01]  /*31ea0*/  MOV R181, R24 ;  /* 0x0000001800b57202 */ /* 0x000fe20000000f00 */
[----:B------:R-:W-:Y:S01]  /*31eb0*/  IMAD.MOV.U32 R182, RZ, RZ, R21 ;  /* 0x000000ffffb67224 */ /* 0x000fe200078e0015 */
[----:B------:R-:W2:Y:S01]  /*31ec0*/  LDL.LU R76, [R1+0x780] ;  /* 0x00078000014c7983 */ /* 0x000ea20000300800 */
[----:B------:R-:W-:Y:S01]  /*31ed0*/  IMAD.MOV.U32 R183, RZ, RZ, R20 ;  /* 0x000000ffffb77224 */ /* 0x000fe200078e0014 */
[C---:B------:R-:W-:Y:S02]  /*31ee0*/  HMMA.1688.F32.TF32 R28, R232.reuse, R30, R188 ;  /* 0x0000001ee81c723c */ /* 0x040fe400000810bc */
[----:B------:R-:W2:Y:S06]  /*31ef0*/  LDL.LU R77, [R1+0x784] ;  /* 0x00078400014d7983 */ /* 0x000eac0000300800 */
[C---:B------:R-:W-:Y:S08]  /*31f00*/  HMMA.1688.F32.TF32 R24, R232.reuse, R26, R184 ;  /* 0x0000001ae818723c */ /* 0x040ff000000810b8 */
[C---:B------:R-:W-:Y:S08]  /*31f10*/  HMMA.1688.F32.TF32 R20, R232.reuse, R22, R180 ;  /* 0x00000016e814723c */ /* 0x040ff000000810b4 */
[C---:B------:R-:W-:Y:S08]  /*31f20*/  HMMA.1688.F32.TF32 R16, R232.reuse, R18, R176 ;  /* 0x00000012e810723c */ /* 0x040ff000000810b0 */
[C---:B------:R-:W-:Y:S08]  /*31f30*/  HMMA.1688.F32.TF32 R12, R232.reuse, R14, R168 ;  /* 0x0000000ee80c723c */ /* 0x040ff000000810a8 */
[C---:B------:R-:W-:Y:S08]  /*31f40*/  HMMA.1688.F32.TF32 R8, R232.reuse, R10, R172 ;  /* 0x0000000ae808723c */ /* 0x040ff000000810ac */
[----:B------:R-:W-:Y:S01]  /*31f50*/  HMMA.1688.F32.TF32 R232, R232, R6, R248 ;  /* 0x00000006e8e8723c */ /* 0x000fe200000810f8 */
[----:B---3--:R-:W-:-:S02]  /*31f60*/  IMAD.MOV.U32 R79, RZ, RZ, R5 ;  /* 0x000000ffff4f7224 */ /* 0x008fc400078e0005 */
[----:B----4-:R-:W-:Y:S02]  /*31f70*/  IMAD.MOV.U32 R78, RZ, RZ, R4 ;  /* 0x000000ffff4e7224 */ /* 0x010fe400078e0004 */
[----:B------:R-:W3:Y:S04]  /*31f80*/  LDL.LU R4, [R1+0x2370] ;  /* 0x0023700001047983 */ /* 0x000ee80000300800 */
[----:B------:R-:W4:Y:S04]  /*31f90*/  LDL.LU R5, [R1+0x236c] ;  /* 0x00236c0001057983 */ /* 0x000f280000300800 */
[----:B------:R-:W3:Y:S04]  /*31fa0*/  LDL.LU R248, [R1+0x790] ;  /* 0x0007900001f87983 */ /* 0x000ee80000300800 */
[----:B------:R-:W3:Y:S01]  /*31fb0*/  LDL.LU R249, [R1+0x794] ;  /* 0x0007940001f97983 */ /* 0x000ee20000300800 */
[----:B--2---:R-:W-:-:S03]  /*31fc0*/  MOV R251, R252 ;  /* 0x000000fc00fb7202 */ /* 0x004fc60000000f00 */
[----:B------:R-:W2:Y:S04]  /*31fd0*/  LDL.LU R250, [R1+0x798] ;  /* 0x0007980001fa7983 */ /* 0x000ea80000300800 */
[----:B------:R-:W2:Y:S04]  /*31fe0*/  LDL.LU R252, [R1+0x2368] ;  /* 0x0023680001fc7983 */ /* 0x000ea80000300800 */
[----:B------:R-:W3:Y:S04]  /*31ff0*/  LDL.LU R228, [R1+0x7a0] ;  /* 0x0007a00001e47983 */ /* 0x000ee80000300800 */
[----:B------:R-:W3:Y:S04]  /*32000*/  LDL.LU R229, [R1+0x7a4] ;  /* 0x0007a40001e57983 */ /* 0x000ee80000300800 */
[----:B--2---:R-:W1:Y:S04]  /*32010*/  LDSM.16.M88.4 R220, [R252+UR12+0x11880] ;  /* 0x0118800cfcdc783b */ /* 0x004e680008000200 */
[----:B------:R-:W-:Y:S04]  /*32020*/  LDSM.16.M88.4 R216, [R252+UR12+0x12080] ;  /* 0x0120800cfcd8783b */ /* 0x000fe80008000200 */
[----:B------:R-:W2:Y:S04]  /*32030*/  LDSM.16.M88.4 R224, [R252+UR12+0x11080] ;  /* 0x0110800cfce0783b */ /* 0x000ea80008000200 */
[----:B------:R-:W-:Y:S04]  /*32040*/  LDSM.16.M88.4 R212, [R252+UR12+0x12880] ;  /* 0x0128800cfcd4783b */ /* 0x000fe80008000200 */
[----:B------:R-:W2:Y:S04]  /*32050*/  LDSM.16.M88.4 R188, [R252+UR12+0x15880] ;  /* 0x0158800cfcbc783b */ /* 0x000ea80008000200 */
[----:B------:R-:W2:Y:S04]  /*32060*/  LDSM.16.M88.4 R184, [R252+UR12+0x16080] ;  /* 0x0160800cfcb8783b */ /* 0x000ea80008000200 */
[----:B------:R-:W2:Y:S04]  /*32070*/  LDSM.16.M88.4 R180, [R252+UR12+0x16880] ;  /* 0x0168800cfcb4783b */ /* 0x000ea80008000200 */
[----:B------:R-:W2:Y:S04]  /*32080*/  LDSM.16.M88.4 R176, [R252+UR12+0x17080] ;  /* 0x0170800cfcb0783b */ /* 0x000ea80008000200 */
[----:B------:R-:W2:Y:S04]  /*32090*/  LDSM.16.M88.4 R172, [R252+UR12+0x17880] ;  /* 0x0178800cfcac783b */ /* 0x000ea80008000200 */
[----:B------:R-:W2:Y:S01]  /*320a0*/  LDSM.16.M88.4 R208, [R252+UR12+0x13080] ;  /* 0x0130800cfcd0783b */ /* 0x000ea20008000200 */
[----:B-1----:R-:W-:Y:S03]  /*320b0*/  HMMA.1688.F32.TF32 R32, R236, R220, R72 ;  /* 0x000000dcec20723c */ /* 0x002fe60000081048 */
[----:B------:R-:W1:Y:S01]  /*320c0*/  LDSM.16.M88.4 R168, [R252+UR12+0x10080] ;  /* 0x0100800cfca8783b */ /* 0x000e620008000200 */
[----:B----4-:R-:W-:-:S02]  /*320d0*/  IMAD.MOV.U32 R230, RZ, RZ, R5 ;  /* 0x000000ffffe67224 */ /* 0x010fc400078e0005 */
[----:B---3--:R-:W-:Y:S01]  /*320e0*/  IMAD.MOV.U32 R231, RZ, RZ, R4 ;  /* 0x000000ffffe77224 */ /* 0x008fe200078e0004 */
[----:B------:R-:W-:Y:S01]  /*320f0*/  LDSM.16.M88.4 R204, [R252+UR12+0x13880] ;  /* 0x0138800cfccc783b */ /* 0x000fe20008000200 */
[C---:B--2---:R-:W-:Y:S03]  /*32100*/  HMMA.1688.F32.TF32 R36, R236.reuse, R224, R76 ;  /* 0x000000e0ec24723c */ /* 0x044fe6000008104c */
[----:B------:R-:W2:Y:S04]  /*32110*/  LDSM.16.M88.4 R4, [R252+UR12+0x10880] ;  /* 0x0108800cfc04783b */ /* 0x000ea80008000200 */
[----:B------:R-:W3:Y:S04]  /*32120*/  LDSM.16.M88.4 R200, [R252+UR12+0x14080] ;  /* 0x0140800cfcc8783b */ /* 0x000ee80008000200 */
[----:B------:R-:W4:Y:S01]  /*32130*/  LDSM.16.M88.4 R196, [R252+UR12+0x14880] ;  /* 0x0148800cfcc4783b */ /* 0x000f220008000200 */
[----:B------:R-:W-:Y:S01]  /*32140*/  MOV R61, R32 ;  /* 0x00000020003d7202 */ /* 0x000fe20000000f00 */
[----:B------:R-:W-:Y:S01]  /*32150*/  IMAD.MOV.U32 R62, RZ, RZ, R33 ;  /* 0x000000ffff3e7224 */ /* 0x000fe200078e0021 */
[----:B------:R-:W-:Y:S01]  /*32160*/  MOV R59, R35 ;  /* 0x00000023003b7202 */ /* 0x000fe20000000f00 */
[----:B------:R-:W-:Y:S01]  /*32170*/  IMAD.MOV.U32 R63, RZ, RZ, R34 ;  /* 0x000000ffff3f7224 */ /* 0x000fe200078e0022 */
[----:B------:R-:W1:Y:S01]  /*32180*/  LDSM.16.M88.4 R192, [R252+UR12+0x15080] ;  /* 0x0150800cfcc0783b */ /* 0x000e620008000200 */
[----:B------:R-:W-:Y:S03]  /*32190*/  HMMA.1688.F32.TF32 R32, R236, R216, R68 ;  /* 0x000000d8ec20723c */ /* 0x000fe60000081044 */
[----:B------:R-:W-:Y:S04]  /*321a0*/  STL [R1+0x211c], R190 ;  /* 0x00211cbe01007387 */ /* 0x000fe80000100800 */
[----:B------:R-:W-:-:S12]  /*321b0*/  STL [R1+0x2118], R191 ;  /* 0x002118bf01007387 */ /* 0x000fd80000100800 */
[----:B------:R-:W-:Y:S01]  /*321c0*/  IMAD.MOV.U32 R56, RZ, RZ, R32 ;  /* 0x000000ffff387224 */ /* 0x000fe200078e0020 */
[----:B------:R-:W-:Y:S01]  /*321d0*/  MOV R58, R34 ;  /* 0x00000022003a7202 */ /* 0x000fe20000000f00 */
[----:B------:R-:W-:Y:S02]  /*321e0*/  IMAD.MOV.U32 R57, RZ, RZ, R33 ;  /* 0x000000ffff397224 */ /* 0x000fe400078e0021 */
[----:B------:R-:W-:Y:S02]  /*321f0*/  IMAD.MOV.U32 R60, RZ, RZ, R35 ;  /* 0x000000ffff3c7224 */ /* 0x000fe400078e0023 */
[----:B------:R-:W-:Y:S01]  /*32200*/  HMMA.1688.F32.TF32 R32, R236, R212, R136 ;  /* 0x000000d4ec20723c */ /* 0x000fe20000081088 */
        /* <DEDUP_REMOVED lines=8> */
[----:B------:R-:W-:Y:S01]  /*32290*/  MOV R53, R33 ;  /* 0x0000002100357202 */ /* 0x000fe20000000f00 */
[----:B------:R-:W-:Y:S02]  /*322a0*/  IMAD.MOV.U32 R54, RZ, RZ, R34 ;  /* 0x000000ffff367224 */ /* 0x000fe400078e0022 */
[----:B------:R-:W-:Y:S01]  /*322b0*/  STL [R1+0x2110], R175 ;  /* 0x002110af01007387 */ /* 0x000fe20000100800 */
[----:B------:R-:W-:-:S03]  /*322c0*/  IMAD.MOV.U32 R55, RZ, RZ, R35 ;  /* 0x000000ffff377224 */ /* 0x000fc600078e0023 */
[----:B------:R-:W-:Y:S01]  /*322d0*/  STL [R1+0x1ae0], R252 ;  /* 0x001ae0fc01007387 */ /* 0x000fe20000100800 */
[C---:B------:R-:W-:Y:S03]  /*322e0*/  HMMA.1688.F32.TF32 R32, R236.reuse, R208, R244 ;  /* 0x000000d0ec20723c */ /* 0x040fe600000810f4 */
        /* <DEDUP_REMOVED lines=61> */
[----:B------:R-:W4:Y:S01]  /*326c0*/  LDL.LU R79, [R1+0x6bc] ;  /* 0x0006bc00014f7983 */ /* 0x000f220000300800 */
[----:B------:R-:W-:Y:S01]  /*326d0*/  MOV R48, R32 ;  /* 0x0000002000307202 */ /* 0x000fe20000000f00 */
[----:B------:R-:W-:Y:S01]  /*326e0*/  IMAD.MOV.U32 R49, RZ, RZ, R33 ;  /* 0x000000ffff317224 */ /* 0x000fe200078e0021 */
[----:B------:R-:W-:Y:S01]  /*326f0*/  MOV R51, R35 ;  /* 0x0000002300337202 */ /* 0x000fe20000000f00 */
[----:B------:R-:W-:Y:S01]  /*32700*/  IMAD.MOV.U32 R50, RZ, RZ, R34 ;  /* 0x000000ffff327224 */ /* 0x000fe200078e0022 */
[C---:B--2---:R-:W-:Y:S08]  /*32710*/  HMMA.1688.F32.TF32 R84, R236.reuse, R172, R84 ;  /* 0x000000acec54723c */ /* 0x044ff00000081054 */
[C---:B---3--:R-:W-:Y:S08]  /*32720*/  HMMA.1688.F32.TF32 R88, R236.reuse, R176, R88 ;  /* 0x000000b0ec58723c */ /* 0x048ff00000081058 */
[C---:B----4-:R-:W-:Y:S08]  /*32730*/  HMMA.1688.F32.TF32 R96, R236.reuse, R184, R96 ;  /* 0x000000b8ec60723c */ /* 0x050ff00000081060 */
[C---:B------:R-:W-:Y:S08]  /*32740*/  HMMA.1688.F32.TF32 R100, R236.reuse, R188, R100 ;  /* 0x000000bcec64723c */ /* 0x040ff00000081064 */
[----:B------:R-:W-:Y:S11]  /*32750*/  HMMA.1688.F32.TF32 R92, R236, R180, R92 ;  /* 0x000000b4ec5c723c */ /* 0x000ff6000008105c */
        /* <DEDUP_REMOVED lines=11> */
[C---:B--2---:R-:W-:Y:S08]  /*32810*/  HMMA.1688.F32.TF32 R84, R240.reuse, R4, R76 ;  /* 0x00000004f054723c */ /* 0x044ff0000008104c */
[C---:B------:R-:W-:Y:S08]  /*32820*/  HMMA.1688.F32.TF32 R80, R240.reuse, R224, R72 ;  /* 0x000000e0f050723c */ /* 0x040ff00000081048 */
[C---:B------:R-:W-:Y:S08]  /*32830*/  HMMA.1688.F32.TF32 R76, R240.reuse, R220, R68 ;  /* 0x000000dcf04c723c */ /* 0x040ff00000081044 */
[C---:B------:R-:W-:Y:S08]  /*32840*/  HMMA.1688.F32.TF32 R72, R240.reuse, R216, R136 ;  /* 0x000000d8f048723c */ /* 0x040ff00000081088 */
[----:B------:R-:W-:Y:S01]  /*32850*/  HMMA.1688.F32.TF32 R68, R240, R212, R244 ;  /* 0x000000d4f044723c */ /* 0x000fe200000810f4 */
        /* <DEDUP_REMOVED lines=9> */
[----:B------:R-:W2:Y:S04]  /*328f0*/  LDL.LU R136, [R1+0x360] ;  /* 0x0003600001887983 */ /* 0x000ea80000300800 */
[----:B------:R-:W-:Y:S04]  /*32900*/  STL.64 [R1+0x5c0], R72 ;  /* 0x0005c04801007387 */ /* 0x000fe80000100a00 */
[----:B------:R-:W-:Y:S04]  /*32910*/  STL.64 [R1+0x5c8], R74 ;  /* 0x0005c84a01007387 */ /* 0x000fe80000100a00 */
[----:B------:R1:W-:Y:S04]  /*32920*/  STL.64 [R1+0x590], R68 ;  /* 0x0005904401007387 */ /* 0x0003e80000100a00 */
[----:B------:R3:W-:Y:S04]  /*32930*/  STL.64 [R1+0x598], R70 ;  /* 0x0005984601007387 */ /* 0x0007e80000100a00 */
[----:B------:R-:W2:Y:S04]  /*32940*/  LDL.LU R137, [R1+0x364] ;  /* 0x0003640001897983 */ /* 0x000ea80000300800 */
[----:B------:R-:W2:Y:S04]  /*32950*/  LDL.LU R138, [R1+0x368] ;  /* 0x00036800018a7983 */ /* 0x000ea80000300800 */
[----:B------:R-:W2:Y:S04]  /*32960*/  LDL.LU R139, [R1+0x36c] ;  /* 0x00036c00018b7983 */ /* 0x000ea80000300800 */
[----:B-1----:R-:W4:Y:S04]  /*32970*/  LDL.LU R68, [R1+0x370] ;  /* 0x0003700001447983 */ /* 0x002f280000300800 */
[----:B------:R-:W4:Y:S04]  /*32980*/  LDL.LU R69, [R1+0x374] ;  /* 0x0003740001457983 */ /* 0x000f280000300800 */
[----:B---3--:R-:W4:Y:S01]  /*32990*/  LDL.LU R70, [R1+0x378] ;  /* 0x0003780001467983 */ /* 0x008f220000300800 */
[----:B------:R-:W-:-:S03]  /*329a0*/  IMAD.MOV.U32 R44, RZ, RZ, R32 ;  /* 0x000000ffff2c7224 */ /* 0x000fc600078e0020 */
[----:B------:R-:W4:Y:S01]  /*329b0*/  LDL.LU R71, [R1+0x37c] ;  /* 0x00037c0001477983 */ /* 0x000f220000300800 */
[----:B------:R-:W-:Y:S01]  /*329c0*/  IMAD.MOV.U32 R45, RZ, RZ, R33 ;  /* 0x000000ffff2d7224 */ /* 0x000fe200078e0021 */
[----:B------:R-:W-:Y:S02]  /*329d0*/  MOV R46, R34 ;  /* 0x00000022002e7202 */ /* 0x000fe40000000f00 */
[----:B------:R-:W3:Y:S01]  /*329e0*/  LDL.LU R76, [R1+0x3a0] ;  /* 0x0003a000014c7983 */ /* 0x000ee20000300800 */
[----:B------:R-:W-:-:S03]  /*329f0*/  IMAD.MOV.U32 R47, RZ, RZ, R35 ;  /* 0x000000ffff2f7224 */ /* 0x000fc600078e0023 */
[----:B------:R-:W3:Y:S01]  /*32a00*/  LDL.LU R77, [R1+0x3a4] ;  /* 0x0003a400014d7983 */ /* 0x000ee20000300800 */
[----:B------:R-:W-:Y:S03]  /*32a10*/  HMMA.1688.F32.TF32 R32, R236, R200, R160 ;  /* 0x000000c8ec20723c */ /* 0x000fe600000810a0 */
        /* <DEDUP_REMOVED lines=18> */
[----:B------:R-:W2:Y:S01]  /*32b40*/  LDL.LU R99, [R1+0x48c] ;  /* 0x00048c0001637983 */ /* 0x000ea20000300800 */
[----:B------:R-:W-:Y:S01]  /*32b50*/  MOV R41, R33 ;  /* 0x0000002100297202 */ /* 0x000fe20000000f00 */
[----:B------:R-:W-:Y:S02]  /*32b60*/  IMAD.MOV.U32 R42, RZ, RZ, R34 ;  /* 0x000000ffff2a7224 */ /* 0x000fe400078e0022 */
[----:B------:R-:W2:Y:S01]  /*32b70*/  LDL.LU R100, [R1+0x490] ;  /* 0x0004900001647983 */ /* 0x000ea20000300800 */
[----:B------:R-:W-:-:S03]  /*32b80*/  IMAD.MOV.U32 R43, RZ, RZ, R35 ;  /* 0x000000ffff2b7224 */ /* 0x000fc600078e0023 */
[----:B------:R-:W2:Y:S01]  /*32b90*/  LDL.LU R101, [R1+0x494] ;  /* 0x0004940001657983 */ /* 0x000ea20000300800 */
[C---:B------:R-:W-:Y:S03]  /*32ba0*/  HMMA.1688.F32.TF32 R32, R236.reuse, R196, R164 ;  /* 0x000000c4ec20723c */ /* 0x040fe600000810a4 */
        /* <DEDUP_REMOVED lines=55> */
[----:B------:R-:W4:Y:S04]  /*32f20*/  LDL.LU R112, [R1+0x5a0] ;  /* 0x0005a00001707983 */ /* 0x000f280000300800 */
[----:B------:R-:W4:Y:S04]  /*32f30*/  LDL.LU R113, [R1+0x5a4] ;  /* 0x0005a40001717983 */ /* 0x000f280000300800 */
[----:B------:R-:W4:Y:S01]  /*32f40*/  LDL.LU R114, [R1+0x5a8] ;  /* 0x0005a80001727983 */ /* 0x000f220000300800 */
[----:B------:R-:W-:-:S03]  /*32f50*/  MOV R36, R32 ;  /* 0x0000002000247202 */ /* 0x000fc60000000f00 */
[----:B------:R-:W4:Y:S01]  /*32f60*/  LDL.LU R115, [R1+0x5ac] ;  /* 0x0005ac0001737983 */ /* 0x000f220000300800 */
[----:B------:R-:W-:Y:S02]  /*32f70*/  IMAD.MOV.U32 R37, RZ, RZ, R33 ;  /* 0x000000ffff257224 */ /* 0x000fe400078e0021 */
[----:B------:R-:W-:Y:S01]  /*32f80*/  IMAD.MOV.U32 R32, RZ, RZ, R104 ;  /* 0x000000ffff207224 */ /* 0x000fe200078e0068 */
[----:B------:R-:W-:Y:S01]  /*32f90*/  MOV R39, R35 ;  /* 0x0000002300277202 */ /* 0x000fe20000000f00 */
[----:B------:R-:W-:Y:S01]  /*32fa0*/  IMAD.MOV.U32 R38, RZ, RZ, R34 ;  /* 0x000000ffff267224 */ /* 0x000fe200078e0022 */
[----:B------:R-:W4:Y:S01]  /*32fb0*/  LDL.LU R104, [R1+0x4a0] ;  /* 0x0004a00001687983 */ /* 0x000f220000300800 */
[----:B------:R-:W-:Y:S01]  /*32fc0*/  IMAD.MOV.U32 R33, RZ, RZ, R105 ;  /* 0x000000ffff217224 */ /* 0x000fe200078e0069 */
[----:B------:R-:W-:Y:S01]  /*32fd0*/  MOV R34, R106 ;  /* 0x0000006a00227202 */ /* 0x000fe20000000f00 */
[----:B------:R-:W-:Y:S01]  /*32fe0*/  IMAD.MOV.U32 R35, RZ, RZ, R107 ;  /* 0x000000ffff237224 */ /* 0x000fe200078e006b */
        /* <DEDUP_REMOVED lines=15> */
[C---:B------:R-:W-:Y:S08]  /*330e0*/  HMMA.1688.F32.TF32 R228, R236.reuse, R168, R228 ;  /* 0x000000a8ece4723c */ /* 0x040ff000000810e4 */
[----:B------:R-:W-:Y:S01]  /*330f0*/  HMMA.1688.F32.TF32 R248, R236, R4, R248 ;  /* 0x00000004ecf8723c */ /* 0x000fe200000810f8 */
[----:B------:R-:W-:Y:S04]  /*33100*/  LDS R236, [R0+UR12+0x4100] ;  /* 0x0041000c00ec7984 */ /* 0x000fe80008000800 */
[----:B------:R-:W-:Y:S04]  /*33110*/  LDS R238, [R0+UR12+0x4900] ;  /* 0x0049000c00ee7984 */ /* 0x000fe80008000800 */
[----:B------:R-:W-:Y:S04]  /*33120*/  LDS R237, [R3+UR12+0x4100] ;  /* 0x0041000c03ed7984 */ /* 0x000fe80008000800 */
[----:B------:R-:W1:Y:S01]  /*33130*/  LDS R239, [R3+UR12+0x4900] ;  /* 0x0049000c03ef7984 */ /* 0x000e620008000800 */
[C---:B--2---:R-:W-:Y:S08]  /*33140*/  HMMA.1688.F32.TF32 R116, R240.reuse, R172, R116 ;  /* 0x000000acf074723c */ /* 0x044ff00000081074 */
[C---:B---3--:R-:W-:Y:S08]  /*33150*/  HMMA.1688.F32.TF32 R120, R240.reuse, R176, R120 ;  /* 0x000000b0f078723c */ /* 0x048ff00000081078 */
[C---:B----4-:R-:W-:Y:S08]  /*33160*/  HMMA.1688.F32.TF32 R124, R240.reuse, R180, R124 ;  /* 0x000000b4f07c723c */ /* 0x050ff0000008107c */
[C---:B------:R-:W-:Y:S08]  /*33170*/  HMMA.1688.F32.TF32 R132, R240.reuse, R188, R132 ;  /* 0x000000bcf084723c */ /* 0x040ff00000081084 */
[C---:B------:R-:W-:Y:S08]  /*33180*/  HMMA.1688.F32.TF32 R140, R240.reuse, R192, R140 ;  /* 0x000000c0f08c723c */ /* 0x040ff0000008108c */
[C---:B------:R-:W-:Y:S08]  /*33190*/  HMMA.1688.F32.TF32 R144, R240.reuse, R196, R144 ;  /* 0x000000c4f090723c */ /* 0x040ff00000081090 */
[C---:B------:R-:W-:Y:S08]  /*331a0*/  HMMA.1688.F32.TF32 R152, R240.reuse, R204, R152 ;  /* 0x000000ccf098723c */ /* 0x040ff00000081098 */
[C---:B------:R-:W-:Y:S08]  /*331b0*/  HMMA.1688.F32.TF32 R156, R240.reuse, R208, R156 ;  /* 0x000000d0f09c723c */ /* 0x040ff0000008109c */
[C---:B------:R-:W-:Y:S11]  /*331c0*/  HMMA.1688.F32.TF32 R148, R240.reuse, R200, R148 ;  /* 0x000000c8f094723c */ /* 0x040ff60000081094 */
[----:B------:R-:W-:Y:S04]  /*331d0*/  STL.64 [R1+0x580], R156 ;  /* 0x0005809c01007387 */ /* 0x000fe80000100a00 */
[----:B------:R2:W-:Y:S01]  /*331e0*/  STL.64 [R1+0x588], R158 ;  /* 0x0005889e01007387 */ /* 0x0005e20000100a00 */
[----:B------:R-:W-:Y:S03]  /*331f0*/  HMMA.1688.F32.TF32 R128, R240, R184, R128 ;  /* 0x000000b8f080723c */ /* 0x000fe60000081080 */
[----:B------:R-:W-:Y:S04]  /*33200*/  LDS R240, [R0+UR12+0x4180] ;  /* 0x0041800c00f07984 */ /* 0x000fe80008000800 */
[----:B--2---:R-:W2:Y:S04]  /*33210*/  LDL.LU.64 R158, [R1+0x2360] ;  /* 0x00236000019e7983 */ /* 0x004ea80000300a00 */
[----:B------:R-:W2:Y:S04]  /*33220*/  LDL.LU.64 R156, [R1+0x2358] ;  /* 0x00235800019c7983 */ /* 0x000ea80000300a00 */
        /* <DEDUP_REMOVED lines=18> */
[C---:B-1----:R-:W-:Y:S03]  /*33350*/  HMMA.1688.F32.TF32 R120, R236.reuse, R168, R112 ;  /* 0x000000a8ec78723c */ /* 0x042fe60000081070 */
[----:B------:R-:W-:Y:S04]  /*33360*/  LDS R242, [R0+UR12+0x4980] ;  /* 0x0049800c00f27984 */ /* 0x000fe80008000800 */
[----:B------:R-:W-:Y:S01]  /*33370*/  LDS R241, [R3+UR12+0x4180] ;  /* 0x0041800c03f17984 */ /* 0x000fe20008000800 */
[C---:B---3--:R-:W-:Y:S03]  /*33380*/  HMMA.1688.F32.TF32 R116, R236.reuse, R4, R108 ;  /* 0x00000004ec74723c */ /* 0x048fe6000008106c */
[----:B------:R-:W1:Y:S05]  /*33390*/  LDS R243, [R3+UR12+0x4980] ;  /* 0x0049800c03f37984 */ /* 0x000e6a0008000800 */
[C---:B------:R-:W-:Y:S08]  /*333a0*/  HMMA.1688.F32.TF32 R112, R236.reuse, R224, R160 ;  /* 0x000000e0ec70723c */ /* 0x040ff000000810a0 */
[C---:B------:R-:W-:Y:S08]  /*333b0*/  HMMA.1688.F32.TF32 R108, R236.reuse, R220, R164 ;  /* 0x000000dcec6c723c */ /* 0x040ff000000810a4 */
[C---:B------:R-:W-:Y:S08]  /*333c0*/  HMMA.1688.F32.TF32 R104, R236.reuse, R216, R104 ;  /* 0x000000d8ec68723c */ /* 0x040ff00000081068 */
[C---:B------:R-:W-:Y:S01]  /*333d0*/  HMMA.1688.F32.TF32 R100, R236.reuse, R212, R100 ;  /* 0x000000d4ec64723c */ /* 0x040fe20000081064 */
[----:B------:R-:W-:Y:S07]  /*333e0*/  STL.64 [R1+0x620], R120 ;  /* 0x0006207801007387 */ /* 0x000fee0000100a00 */
        /* <DEDUP_REMOVED lines=32> */
[C---:B---3--:R-:W-:Y:S08]  /*335f0*/  HMMA.1688.F32.TF32 R76, R236.reuse, R180, R68 ;  /* 0x000000b4ec4c723c */ /* 0x048ff00000081044 */
[C---:B----4-:R-:W-:Y:S08]  /*33600*/  HMMA.1688.F32.TF32 R72, R236.reuse, R176, R136 ;  /* 0x000000b0ec48723c */ /* 0x050ff00000081088 */
[----:B------:R-:W-:Y:S01]  /*33610*/  HMMA.1688.F32.TF32 R68, R236, R172, R244 ;  /* 0x000000acec44723c */ /* 0x000fe200000810f4 */
[----:B------:R-:W-:Y:S01]  /*33620*/  LOP3.LUT R252, R0, 0x40, RZ, 0x3c, !PT ;  /* 0x0000004000fc7812 */ /* 0x000fe200078e3cff */
[----:B------:R-:W-:Y:S04]  /*33630*/  LDS R237, [R2+UR12+0x4000] ;  /* 0x0040000c02ed7984 */ /* 0x000fe80008000800 */
[----:B------:R-:W-:Y:S04]  /*33640*/  STL.64 [R1+0x4a0], R76 ;  /* 0x0004a04c01007387 */ /* 0x000fe80000100a00 */
[----:B------:R-:W-:Y:S04]  /*33650*/  STL.64 [R1+0x4a8], R78 ;  /* 0x0004a84e01007387 */ /* 0x000fe80000100a00 */
[----:B------:R-:W3:Y:S04]  /*33660*/  LDL.LU R136, [R1+0x100] ;  /* 0x0001000001887983 */ /* 0x000ee80000300800 */
[----:B------:R-:W-:Y:S04]  /*33670*/  STL.64 [R1+0x490], R72 ;  /* 0x0004904801007387 */ /* 0x000fe80000100a00 */
[----:B------:R-:W-:Y:S04]  /*33680*/  STL.64 [R1+0x498], R74 ;  /* 0x0004984a01007387 */ /* 0x000fe80000100a00 */
[----:B------:R4:W-:Y:S04]  /*33690*/  STL.64 [R1+0x470], R68 ;  /* 0x0004704401007387 */ /* 0x0009e80000100a00 */
[----:B------:R1:W-:Y:S04]  /*336a0*/  STL.64 [R1+0x478], R70 ;  /* 0x0004784601007387 */ /* 0x0003e80000100a00 */
[----:B------:R-:W3:Y:S04]  /*336b0*/  LDL.LU R137, [R1+0x104] ;  /* 0x0001040001897983 */ /* 0x000ee80000300800 */
[----:B------:R-:W3:Y:S04]  /*336c0*/  LDL.LU R138, [R1+0x108] ;  /* 0x00010800018a7983 */ /* 0x000ee80000300800 */
[----:B------:R-:W3:Y:S04]  /*336d0*/  LDL.LU R139, [R1+0x10c] ;  /* 0x00010c00018b7983 */ /* 0x000ee80000300800 */
[----:B----4-:R-:W4:Y:S04]  /*336e0*/  LDL.LU R68, [R1+0x140] ;  /* 0x0001400001447983 */ /* 0x010f280000300800 */
[----:B------:R-:W4:Y:S04]  /*336f0*/  LDL.LU R69, [R1+0x144] ;  /* 0x0001440001457983 */ /* 0x000f280000300800 */
[----:B-1----:R-:W4:Y:S04]  /*33700*/  LDL.LU R70, [R1+0x148] ;  /* 0x0001480001467983 */ /* 0x002f280000300800 */
        /* <DEDUP_REMOVED lines=110> */
[C---:B------:R-:W-:Y:S03]  /*33df0*/  HMMA.1688.F32.TF32 R124, R240.reuse, R208, R124 ;  /* 0x000000d0f07c723c */ /* 0x040fe6000008107c */
[----:B--2---:R-:W2:Y:S04]  /*33e00*/  LDL.LU.64 R154, [R1+0x2350] ;  /* 0x00235000019a7983 */ /* 0x004ea80000300a00 */
[----:B------:R-:W2:Y:S04]  /*33e10*/  LDL.LU.64 R152, [R1+0x2348] ;  /* 0x0023480001987983 */ /* 0x000ea80000300a00 */
[----:B------:R-:W-:Y:S04]  /*33e20*/  STL.64 [R1+0x780], R148 ;  /* 0x0007809401007387 */ /* 0x000fe80000100a00 */
[----:B------:R3:W-:Y:S04]  /*33e30*/  STL.64 [R1+0x788], R150 ;  /* 0x0007889601007387 */ /* 0x0007e80000100a00 */
[----:B---3--:R-:W3:Y:S04]  /*33e40*/  LDL.LU.64 R150, [R1+0x2340] ;  /* 0x0023400001967983 */ /* 0x008ee80000300a00 */
[----:B------:R-:W3:Y:S04]  /*33e50*/  LDL.LU.64 R148, [R1+0x2338] ;  /* 0x0023380001947983 */ /* 0x000ee80000300a00 */
[----:B------:R-:W-:Y:S04]  /*33e60*/  STL.64 [R1+0x6b0], R144 ;  /* 0x0006b09001007387 */ /* 0x000fe80000100a00 */
[----:B------:R4:W-:Y:S01]  /*33e70*/  STL.64 [R1+0x6b8], R146 ;  /* 0x0006b89201007387 */ /* 0x0009e20000100a00 */
[C---:B------:R-:W-:Y:S03]  /*33e80*/  HMMA.1688.F32.TF32 R108, R240.reuse, R192, R108 ;  /* 0x000000c0f06c723c */ /* 0x040fe6000008106c */
[----:B----4-:R-:W4:Y:S04]  /*33e90*/  LDL.LU.64 R146, [R1+0x2330] ;  /* 0x0023300001927983 */ /* 0x010f280000300a00 */
[----:B------:R-:W4:Y:S04]  /*33ea0*/  LDL.LU.64 R144, [R1+0x2328] ;  /* 0x0023280001907983 */ /* 0x000f280000300a00 */
        /* <DEDUP_REMOVED lines=43> */
[----:B------:R-:W3:Y:S01]  /*34160*/  LDL.LU.64 R244, [R1+0x2278] ;  /* 0x0022780001f47983 */ /* 0x000ee20000300a00 */
[C---:B------:R-:W-:Y:S08]  /*34170*/  HMMA.1688.F32.TF32 R104, R240.reuse, R176, R104 ;  /* 0x000000b0f068723c */ /* 0x040ff00000081068 */
[----:B------:R-:W-:Y:S01]  /*34180*/  HMMA.1688.F32.TF32 R100, R240, R172, R100 ;  /* 0x000000acf064723c */ /* 0x000fe20000081064 */
[----:B------:R-:W-:Y:S04]  /*34190*/  LDS R240, [R252+UR12+0x4080] ;  /* 0x0040800cfcf07984 */ /* 0x000fe80008000800 */
[----:B------:R-:W-:Y:S04]  /*341a0*/  LDS R242, [R252+UR12+0x4880] ;  /* 0x0048800cfcf27984 */ /* 0x000fe80008000800 */
[----:B------:R-:W-:Y:S04]  /*341b0*/  LDS R241, [R2+UR12+0x4080] ;  /* 0x0040800c02f17984 */ /* 0x000fe80008000800 */
[----:B------:R-:W-:Y:S04]  /*341c0*/  STL.64 [R1+0x6c0], R104 ;  /* 0x0006c06801007387 */ /* 0x000fe80000100a00 */
[----:B------:R-:W-:Y:S04]  /*341d0*/  STL.64 [R1+0x6c8], R106 ;  /* 0x0006c86a01007387 */ /* 0x000fe80000100a00 */
[----:B------:R-:W-:Y:S04]  /*341e0*/  STL.64 [R1+0x6a0], R100 ;  /* 0x0006a06401007387 */ /* 0x000fe80000100a00 */
[----:B------:R1:W-:Y:S04]  /*341f0*/  STL.64 [R1+0x6a8], R102 ;  /* 0x0006a86601007387 */ /* 0x0003e80000100a00 */
[----:B------:R-:W2:Y:S01]  /*34200*/  LDS R243, [R2+UR12+0x4880] ;  /* 0x0048800c02f37984 */ /* 0x000ea20008000800 */
        /* <DEDUP_REMOVED lines=10> */
[----:B------:R1:W-:Y:S07]  /*342b0*/  STL.64 [R1+0x1e0], R96 ;  /* 0x0001e06001007387 */ /* 0x0003ee0000100a00 */
[----:B------:R-:W-:Y:S01]  /*342c0*/  HMMA.1688.F32.TF32 R68, R236, R200, R136 ;  /* 0x000000c8ec44723c */ /* 0x000fe20000081088 */
[----:B------:R1:W-:Y:S04]  /*342d0*/  STL.64 [R1+0x1e8], R98 ;  /* 0x0001e86201007387 */ /* 0x0003e80000100a00 */
[----:B------:R1:W-:Y:S04]  /*342e0*/  STL.64 [R1+0x1d0], R92 ;  /* 0x0001d05c01007387 */ /* 0x0003e80000100a00 */
[----:B------:R1:W-:Y:S04]  /*342f0*/  STL.64 [R1+0x1d8], R94 ;  /* 0x0001d85e01007387 */ /* 0x0003e80000100a00 */
[----:B------:R1:W-:Y:S04]  /*34300*/  STL.64 [R1+0x1c0], R88 ;  /* 0x0001c05801007387 */ /* 0x0003e80000100a00 */
[----:B------:R1:W-:Y:S04]  /*34310*/  STL.64 [R1+0x1c8], R90 ;  /* 0x0001c85a01007387 */ /* 0x0003e80000100a00 */
[----:B------:R-:W-:Y:S04]  /*34320*/  STL.64 [R1+0x1b0], R84 ;  /* 0x0001b05401007387 */ /* 0x000fe80000100a00 */
[----:B------:R-:W-:Y:S04]  /*34330*/  STL.64 [R1+0x1b8], R86 ;  /* 0x0001b85601007387 */ /* 0x000fe80000100a00 */
[----:B------:R-:W-:Y:S04]  /*34340*/  STL.64 [R1+0x1a0], R80 ;  /* 0x0001a05001007387 */ /* 0x000fe80000100a00 */
[----:B------:R-:W-:Y:S04]  /*34350*/  STL.64 [R1+0x1a8], R82 ;  /* 0x0001a85201007387 */ /* 0x000fe80000100a00 */
[----:B------:R-:W-:Y:S04]  /*34360*/  STL.64 [R1+0x190], R76 ;  /* 0x0001904c01007387 */ /* 0x000fe80000100a00 */
[----:B------:R-:W-:Y:S04]  /*34370*/  STL.64 [R1+0x198], R78 ;  /* 0x0001984e01007387 */ /* 0x000fe80000100a00 */
[----:B------:R-:W4:Y:S04]  /*34380*/  LDL.LU R136, [R1] ;  /* 0x0000000001887983 */ /* 0x000f280000300800 */
[----:B------:R2:W-:Y:S04]  /*34390*/  STL.64 [R1+0x180], R72 ;  /* 0x0001804801007387 */ /* 0x0005e80000100a00 */
[----:B------:R3:W-:Y:S04]  /*343a0*/  STL.64 [R1+0x188], R74 ;  /* 0x0001884a01007387 */ /* 0x0007e80000100a00 */
[----:B------:R1:W-:Y:S04]  /*343b0*/  STL.64 [R1+0x170], R68 ;  /* 0x0001704401007387 */ /* 0x0003e80000100a00 */
[----:B------:R1:W-:Y:S04]  /*343c0*/  STL.64 [R1+0x178], R70 ;  /* 0x0001784601007387 */ /* 0x0003e80000100a00 */
        /* <DEDUP_REMOVED lines=24> */
[----:B------:R-:W-:-:S02]  /*34550*/  IMAD.MOV.U32 R72, RZ, RZ, R247 ;  /* 0x000000ffff487224 */ /* 0x000fc400078e00f7 */
[----:B---3--:R-:W-:Y:S02]  /*34560*/  IMAD.MOV.U32 R75, RZ, RZ, R244 ;  /* 0x000000ffff4b7224 */ /* 0x008fe400078e00f4 */
[----:B------:R-:W-:Y:S01]  /*34570*/  IMAD.MOV.U32 R74, RZ, RZ, R245 ;  /* 0x000000ffff4a7224 */ /* 0x000fe200078e00f5 */
        /* <DEDUP_REMOVED lines=20> */
[C---:B----4-:R-:W-:Y:S08]  /*346c0*/  HMMA.1688.F32.TF32 R96, R236.reuse, R188, R96 ;  /* 0x000000bcec60723c */ /* 0x050ff00000081060 */
[C---:B------:R-:W-:Y:S08]  /*346d0*/  HMMA.1688.F32.TF32 R104, R236.reuse, R196, R104 ;  /* 0x000000c4ec68723c */ /* 0x040ff00000081068 */
[C---:B------:R-:W-:Y:S11]  /*346e0*/  HMMA.1688.F32.TF32 R100, R236.reuse, R192, R100 ;  /* 0x000000c0ec64723c */ /* 0x040ff60000081064 */
[----:B------:R-:W-:Y:S01]  /*346f0*/  STL.64 [R1+0x160], R104 ;  /* 0x0001606801007387 */ /* 0x000fe20000100a00 */
[----:B------:R-:W-:Y:S01]  /*34700*/  MOV R174, R107 ;  /* 0x0000006b00ae7202 */ /* 0x000fe20000000f00 */
[----:B------:R-:W-:Y:S02]  /*34710*/  HMMA.1688.F32.TF32 R92, R236, R184, R92 ;  /* 0x000000b8ec5c723c */ /* 0x000fe4000008105c */
[----:B------:R1:W-:Y:S01]  /*34720*/  STL [R1+0x168], R106 ;  /* 0x0001686a01007387 */ /* 0x0003e20000100800 */
[----:B------:R-:W-:-:S05]  /*34730*/  MOV R182, R98 ;  /* 0x0000006200b67202 */ /* 0x000fca0000000f00 */
[----:B------:R-:W-:Y:S01]  /*34740*/  HMMA.1688.F32.TF32 R88, R236, R180, R88 ;  /* 0x000000b4ec58723c */ /* 0x000fe20000081058 */
[----:B-1----:R-:W4:Y:S04]  /*34750*/  LDL.LU.64 R106, [R1+0x2270] ;  /* 0x00227000016a7983 */ /* 0x002f280000300a00 */
[----:B------:R-:W4:Y:S01]  /*34760*/  LDL.LU.64 R104, [R1+0x2268] ;  /* 0x0022680001687983 */ /* 0x000f220000300a00 */
[----:B------:R-:W-:-:S03]  /*34770*/  IMAD.MOV.U32 R186, RZ, RZ, R99 ;  /* 0x000000ffffba7224 */ /* 0x000fc600078e0063 */
[----:B------:R-:W-:Y:S01]  /*34780*/  STL.64 [R1+0x150], R100 ;  /* 0x0001506401007387 */ /* 0x000fe20000100a00 */
[----:B------:R-:W-:-:S03]  /*34790*/  IMAD.MOV.U32 R178, RZ, RZ, R96 ;  /* 0x000000ffffb27224 */ /* 0x000fc600078e0060 */
[----:B------:R1:W-:Y:S01]  /*347a0*/  STL.64 [R1+0x158], R102 ;  /* 0x0001586601007387 */ /* 0x0003e20000100a00 */
[----:B------:R-:W-:Y:S01]  /*347b0*/  IMAD.MOV.U32 R179, RZ, RZ, R97 ;  /* 0x000000ffffb37224 */ /* 0x000fe200078e0061 */
[----:B------:R-:W-:Y:S01]  /*347c0*/  MOV R190, R93 ;  /* 0x0000005d00be7202 */ /* 0x000fe20000000f00 */
[----:B------:R-:W-:Y:S02]  /*347d0*/  IMAD.MOV.U32 R191, RZ, RZ, R94 ;  /* 0x000000ffffbf7224 */ /* 0x000fe400078e005e */
[----:B------:R-:W-:Y:S02]  /*347e0*/  IMAD.MOV.U32 R183, RZ, RZ, R95 ;  /* 0x000000ffffb77224 */ /* 0x000fe400078e005f */
[----:B------:R-:W-:Y:S01]  /*347f0*/  IMAD.MOV.U32 R187, RZ, RZ, R92 ;  /* 0x000000ffffbb7224 */ /* 0x000fe200078e005c */
[----:B-1----:R-:W3:Y:S04]  /*34800*/  LDL.LU.64 R102, [R1+0x2260] ;  /* 0x0022600001667983 */ /* 0x002ee80000300a00 */
[----:B------:R-:W3:Y:S04]  /*34810*/  LDL.LU.64 R100, [R1+0x2258] ;  /* 0x0022580001647983 */ /* 0x000ee80000300a00 */
[----:B------:R-:W3:Y:S04]  /*34820*/  LDL.LU.64 R98, [R1+0x2250] ;  /* 0x0022500001627983 */ /* 0x000ee80000300a00 */
[----:B------:R-:W3:Y:S04]  /*34830*/  LDL.LU.64 R96, [R1+0x2248] ;  /* 0x0022480001607983 */ /* 0x000ee80000300a00 */
[----:B------:R-:W3:Y:S01]  /*34840*/  LDL.LU.64 R94, [R1+0x2240] ;  /* 0x00224000015e7983 */ /* 0x000ee20000300a00 */
[----:B--2---:R-:W-:Y:S03]  /*34850*/  HMMA.1688.F32.TF32 R244, R236, R176, R244 ;  /* 0x000000b0ecf4723c */ /* 0x004fe600000810f4 */
[----:B------:R-:W2:Y:S01]  /*34860*/  LDL.LU.64 R92, [R1+0x2238] ;  /* 0x00223800015c7983 */ /* 0x000ea20000300a00 */
[----:B------:R-:W-:-:S03]  /*34870*/  MOV R175, R88 ;  /* 0x0000005800af7202 */ /* 0x000fc60000000f00 */
[----:B------:R-:W-:Y:S04]  /*34880*/  STL [R1+0xb4], R89 ;  /* 0x0000b45901007387 */ /* 0x000fe80000100800 */
        /* <DEDUP_REMOVED lines=15> */
[C---:B---3--:R-:W-:Y:S03]  /*34980*/  HMMA.1688.F32.TF32 R84, R240.reuse, R4, R84 ;  /* 0x00000004f054723c */ /* 0x048fe60000081054 */
[----:B------:R-:W-:Y:S04]  /*34990*/  LDS R244, [R252+UR12+0x4100] ;  /* 0x0041000cfcf47984 */ /* 0x000fe80008000800 */
[----:B------:R-:W-:Y:S01]  /*349a0*/  LDS R246, [R252+UR12+0x4900] ;  /* 0x0049000cfcf67984 */ /* 0x000fe20008000800 */
[C---:B------:R-:W-:Y:S03]  /*349b0*/  HMMA.1688.F32.TF32 R80, R240.reuse, R224, R80 ;  /* 0x000000e0f050723c */ /* 0x040fe60000081050 */
[----:B------:R-:W-:Y:S04]  /*349c0*/  LDS R245, [R2+UR12+0x4100] ;  /* 0x0041000c02f57984 */ /* 0x000fe80008000800 */
[----:B------:R-:W1:Y:S01]  /*349d0*/  LDS R247, [R2+UR12+0x4900] ;  /* 0x0049000c02f77984 */ /* 0x000e620008000800 */
[C---:B------:R-:W-:Y:S08]  /*349e0*/  HMMA.1688.F32.TF32 R76, R240.reuse, R220, R76 ;  /* 0x000000dcf04c723c */ /* 0x040ff0000008104c */
[C---:B------:R-:W-:Y:S08]  /*349f0*/  HMMA.1688.F32.TF32 R72, R240.reuse, R216, R72 ;  /* 0x000000d8f048723c */ /* 0x040ff00000081048 */
[C---:B------:R-:W-:Y:S08]  /*34a00*/  HMMA.1688.F32.TF32 R68, R240.reuse, R212, R68 ;  /* 0x000000d4f044723c */ /* 0x040ff00000081044 */
[C---:B------:R-:W-:Y:S08]  /*34a10*/  HMMA.1688.F32.TF32 R136, R240.reuse, R208, R136 ;  /* 0x000000d0f088723c */ /* 0x040ff00000081088 */
[----:B--2---:R-:W-:-:S15]  /*34a20*/  HMMA.1688.F32.TF32 R236, R240, R168, R236 ;  /* 0x000000a8f0ec723c */ /* 0x004fde00000810ec */
[----:B------:R-:W-:-:S04]  /*34a30*/  NOP ;  /* 0x0000000000007918 */ /* 0x000fc80000000000 */
[----:B------:R-:W-:Y:S04]  /*34a40*/  STL.64 [R1+0x310], R236 ;  /* 0x000310ec01007387 */ /* 0x000fe80000100a00 */
[----:B------:R-:W-:Y:S04]  /*34a50*/  STL.64 [R1+0x318], R238 ;  /* 0x000318ee01007387 */ /* 0x000fe80000100a00 */
[----:B------:R-:W-:Y:S04]  /*34a60*/  STL.64 [R1+0x300], R84 ;  /* 0x0003005401007387 */ /* 0x000fe80000100a00 */
[----:B------:R2:W-:Y:S04]  /*34a70*/  STL.64 [R1+0x308], R86 ;  /* 0x0003085601007387 */ /* 0x0005e80000100a00 */
[----:B------:R-:W-:Y:S04]  /*34a80*/  LDS R236, [R252+UR12+0x4180] ;  /* 0x0041800cfcec7984 */ /* 0x000fe80008000800 */
[----:B------:R-:W-:Y:S04]  /*34a90*/  LDS R238, [R252+UR12+0x4980] ;  /* 0x0049800cfcee7984 */ /* 0x000fe80008000800 */
[----:B--2---:R-:W2:Y:S04]  /*34aa0*/  LDL.LU.64 R86, [R1+0x2210] ;  /* 0x0022100001567983 */ /* 0x004ea80000300a00 */
[----:B------:R-:W2:Y:S04]  /*34ab0*/  LDL.LU.64 R84, [R1+0x2208] ;  /* 0x0022080001547983 */ /* 0x000ea80000300a00 */
[----:B------:R-:W-:Y:S04]  /*34ac0*/  STL.64 [R1+0x200], R80 ;  /* 0x0002005001007387 */ /* 0x000fe80000100a00 */
[----:B------:R3:W-:Y:S04]  /*34ad0*/  STL.64 [R1+0x208], R82 ;  /* 0x0002085201007387 */ /* 0x0007e80000100a00 */
[----:B------:R-:W-:Y:S04]  /*34ae0*/  LDS R237, [R2+UR12+0x4180] ;  /* 0x0041800c02ed7984 */ /* 0x000fe80008000800 */
[----:B------:R-:W1:Y:S04]  /*34af0*/  LDS R239, [R2+UR12+0x4980] ;  /* 0x0049800c02ef7984 */ /* 0x000e680008000800 */
[----:B---3--:R-:W3:Y:S04]  /*34b00*/  LDL.LU.64 R82, [R1+0x2200] ;  /* 0x0022000001527983 */ /* 0x008ee80000300a00 */
[----:B------:R-:W3:Y:S04]  /*34b10*/  LDL.LU.64 R80, [R1+0x21f8] ;  /* 0x0021f80001507983 */ /* 0x000ee80000300a00 */
[----:B------:R-:W-:Y:S04]  /*34b20*/  STL.64 [R1+0x2f0], R76 ;  /* 0x0002f04c01007387 */ /* 0x000fe80000100a00 */
[----:B------:R4:W-:Y:S04]  /*34b30*/  STL.64 [R1+0x2f8], R78 ;  /* 0x0002f84e01007387 */ /* 0x0009e80000100a00 */
        /* <DEDUP_REMOVED lines=14> */
[C---:B--2---:R-:W-:Y:S08]  /*34c20*/  HMMA.1688.F32.TF32 R72, R240.reuse, R196, R72 ;  /* 0x000000c4f048723c */ /* 0x044ff00000081048 */
[----:B---3--:R-:W-:-:S15]  /*34c30*/  HMMA.1688.F32.TF32 R136, R240, R204, R136 ;  /* 0x000000ccf088723c */ /* 0x008fde0000081088 */
[----:B------:R-:W-:-:S04]  /*34c40*/  NOP ;  /* 0x0000000000007918 */ /* 0x000fc80000000000 */
[----:B------:R-:W-:Y:S04]  /*34c50*/  STL.64 [R1+0x260], R136 ;  /* 0x0002608801007387 */ /* 0x000fe80000100a00 */
[----:B------:R1:W-:Y:S02]  /*34c60*/  STL.64 [R1+0x268], R138 ;  /* 0x0002688a01007387 */ /* 0x0003e40000100a00 */
[C---:B-1----:R-:W-:Y:S08]  /*34c70*/  HMMA.1688.F32.TF32 R136, R240.reuse, R200, R68 ;  /* 0x000000c8f088723c */ /* 0x042ff00000081044 */
[C---:B----4-:R-:W-:Y:S08]  /*34c80*/  HMMA.1688.F32.TF32 R68, R240.reuse, R192, R76 ;  /* 0x000000c0f044723c */ /* 0x050ff0000008104c */
[C---:B------:R-:W-:Y:S03]  /*34c90*/  HMMA.1688.F32.TF32 R76, R240.reuse, R188, R80 ;  /* 0x000000bcf04c723c */ /* 0x040fe60000081050 */
        /* <DEDUP_REMOVED lines=15> */
[----:B--2---:R-:W-:Y:S08]  /*34d90*/  HMMA.1688.F32.TF32 R72, R240, R172, R96 ;  /* 0x000000acf048723c */ /* 0x004ff00000081060 */
        /* <DEDUP_REMOVED lines=35> */
[----:B--2---:R-:W-:Y:S01]  /*34fd0*/  HMMA.1688.F32.TF32 R72, R244, R188, R140 ;  /* 0x000000bcf448723c */ /* 0x004fe2000008108c */
[----:B------:R-:W-:Y:S01]  /*34fe0*/  IMAD.MOV.U32 R136, RZ, RZ, R32 ;  /* 0x000000ffff887224 */ /* 0x000fe200078e0020 */
[----:B------:R-:W-:Y:S01]  /*34ff0*/  MOV R137, R33 ;  /* 0x0000002100897202 */ /* 0x000fe20000000f00 */
[----:B------:R-:W-:-:S02]  /*35000*/  IMAD.MOV.U32 R138, RZ, RZ, R34 ;  /* 0x000000ffff8a7224 */ /* 0x000fc400078e0022 */
[----:B------:R-:W-:Y:S01]  /*35010*/  IMAD.MOV.U32 R139, RZ, RZ, R35 ;  /* 0x000000ffff8b7224 */ /* 0x000fe200078e0023 */
[----:B------:R-:W-:Y:S01]  /*35020*/  MOV R241, R45 ;  /* 0x0000002d00f17202 */ /* 0x000fe20000000f00 */
[----:B------:R-:W-:Y:S01]  /*35030*/  IMAD.MOV.U32 R240, RZ, RZ, R44 ;  /* 0x000000fffff07224 */ /* 0x000fe200078e002c */
[----:B-1----:R-:W-:Y:S03]  /*35040*/  HMMA.1688.F32.TF32 R68, R244, R184, R144 ;  /* 0x000000b8f444723c */ /* 0x002fe60000081090 */
[----:B------:R-:W-:Y:S04]  /*35050*/  STL.64 [R1+0xe0], R76 ;  /* 0x0000e04c01007387 */ /* 0x000fe80000100a00 */
[----:B------:R1:W-:Y:S01]  /*35060*/  STL.64 [R1+0xe8], R78 ;  /* 0x0000e84e01007387 */ /* 0x0003e20000100a00 */
[----:B------:R-:W-:Y:S01]  /*35070*/  IMAD.MOV.U32 R242, RZ, RZ, R46 ;  /* 0x000000fffff27224 */ /* 0x000fe200078e002e */
[----:B------:R-:W-:Y:S01]  /*35080*/  MOV R96, R48 ;  /* 0x0000003000607202 */ /* 0x000fe20000000f00 */
[----:B------:R-:W-:-:S02]  /*35090*/  IMAD.MOV.U32 R243, RZ, RZ, R47 ;  /* 0x000000fffff37224 */ /* 0x000fc400078e002f */
[----:B------:R-:W-:Y:S01]  /*350a0*/  IMAD.MOV.U32 R97, RZ, RZ, R49 ;  /* 0x000000ffff617224 */ /* 0x000fe200078e0031 */
[----:B------:R-:W-:Y:S04]  /*350b0*/  STL.64 [R1+0x60], R72 ;  /* 0x0000604801007387 */ /* 0x000fe80000100a00 */
[----:B------:R2:W-:Y:S01]  /*350c0*/  STL.64 [R1+0x68], R74 ;  /* 0x0000684a01007387 */ /* 0x0005e20000100a00 */
[C---:B-1----:R-:W-:Y:S03]  /*350d0*/  HMMA.1688.F32.TF32 R76, R244.reuse, R180, R148 ;  /* 0x000000b4f44c723c */ /* 0x042fe60000081094 */
[----:B------:R-:W-:Y:S04]  /*350e0*/  STL.64 [R1+0x50], R68 ;  /* 0x0000504401007387 */ /* 0x000fe80000100a00 */
[----:B------:R1:W-:Y:S01]  /*350f0*/  STL.64 [R1+0x58], R70 ;  /* 0x0000584601007387 */ /* 0x0003e20000100a00 */
[C---:B--2---:R-:W-:Y:S01]  /*35100*/  HMMA.1688.F32.TF32 R72, R244.reuse, R176, R152 ;  /* 0x000000b0f448723c */ /* 0x044fe20000081098 */
[----:B------:R-:W-:Y:S01]  /*35110*/  IMAD.MOV.U32 R98, RZ, RZ, R50 ;  /* 0x000000ffff627224 */ /* 0x000fe200078e0032 */
[----:B------:R-:W-:Y:S01]  /*35120*/  MOV R99, R51 ;  /* 0x0000003300637202 */ /* 0x000fe20000000f00 */
[----:B------:R-:W-:Y:S01]  /*35130*/  IMAD.MOV.U32 R92, RZ, RZ, R52 ;  /* 0x000000ffff5c7224 */ /* 0x000fe200078e0034 */
[----:B------:R-:W-:Y:S01]  /*35140*/  MOV R94, R54 ;  /* 0x00000036005e7202 */ /* 0x000fe20000000f00 */
[----:B------:R-:W-:Y:S01]  /*35150*/  IMAD.MOV.U32 R93, RZ, RZ, R53 ;  /* 0x000000ffff5d7224 */ /* 0x000fe200078e0035 */
[----:B------:R-:W-:Y:S01]  /*35160*/  MOV R89, R57 ;  /* 0x0000003900597202 */ /* 0x000fe20000000f00 */
[----:B------:R-:W-:Y:S01]  /*35170*/  IMAD.MOV.U32 R95, RZ, RZ, R55 ;  /* 0x000000ffff5f7224 */ /* 0x000fe200078e0037 */
[----:B-1----:R-:W-:Y:S03]  /*35180*/  HMMA.1688.F32.TF32 R68, R244, R172, R156 ;  /* 0x000000acf444723c */ /* 0x002fe6000008109c */
[----:B------:R-:W-:Y:S04]  /*35190*/  STL.64 [R1+0x40], R76 ;  /* 0x0000404c01007387 */ /* 0x000fe80000100a00 */
[----:B------:R-:W-:Y:S01]  /*351a0*/  STL.64 [R1+0x48], R78 ;  /* 0x0000484e01007387 */ /* 0x000fe20000100a00 */
[----:B------:R-:W-:-:S02]  /*351b0*/  IMAD.MOV.U32 R88, RZ, RZ, R56 ;  /* 0x000000ffff587224 */ /* 0x000fc400078e0038 */
[----:B------:R-:W-:Y:S01]  /*351c0*/  IMAD.MOV.U32 R90, RZ, RZ, R58 ;  /* 0x000000ffff5a7224 */ /* 0x000fe200078e003a */
[----:B------:R-:W-:Y:S01]  /*351d0*/  MOV R84, R61 ;  /* 0x0000003d00547202 */ /* 0x000fe20000000f00 */
[----:B------:R-:W-:Y:S01]  /*351e0*/  IMAD.MOV.U32 R91, RZ, RZ, R60 ;  /* 0x000000ffff5b7224 */ /* 0x000fe200078e003c */
[----:B------:R-:W-:Y:S04]  /*351f0*/  STL.64 [R1+0x30], R72 ;  /* 0x0000304801007387 */ /* 0x000fe80000100a00 */
[----:B------:R-:W-:Y:S04]  /*35200*/  STL.64 [R1+0x38], R74 ;  /* 0x0000384a01007387 */ /* 0x000fe80000100a00 */
[----:B------:R1:W-:Y:S04]  /*35210*/  STL.64 [R1+0x20], R68 ;  /* 0x0000204401007387 */ /* 0x0003e80000100a00 */
[----:B------:R2:W-:Y:S04]  /*35220*/  STL.64 [R1+0x28], R70 ;  /* 0x0000284601007387 */ /* 0x0005e80000100a00 */
[----:B------:R-:W3:Y:S04]  /*35230*/  LDL.LU R32, [R1+0x21b4] ;  /* 0x0021b40001207983 */ /* 0x000ee80000300800 */
[----:B------:R-:W3:Y:S01]  /*35240*/  LDL.LU R33, [R1+0x21b0] ;  /* 0x0021b00001217983 */ /* 0x000ee20000300800 */
[----:B-1----:R-:W-:Y:S01]  /*35250*/  MOV R68, R36 ;  /* 0x0000002400447202 */ /* 0x002fe20000000f00 */
[----:B------:R-:W-:-:S02]  /*35260*/  IMAD.MOV.U32 R69, RZ, RZ, R37 ;  /* 0x000000ffff457224 */ /* 0x000fc400078e0025 */
[----:B------:R-:W3:Y:S01]  /*35270*/  LDL.LU R34, [R1+0x21ac] ;  /* 0x0021ac0001227983 */ /* 0x000ee20000300800 */
[----:B--2---:R-:W-:-:S03]  /*35280*/  IMAD.MOV.U32 R70, RZ, RZ, R38 ;  /* 0x000000ffff467224 */ /* 0x004fc600078e0026 */
[----:B------:R-:W3:Y:S01]  /*35290*/  LDL.LU R35, [R1+0x21a8] ;  /* 0x0021a80001237983 */ /* 0x000ee20000300800 */
[----:B------:R-:W-:-:S03]  /*352a0*/  MOV R71, R39 ;  /* 0x0000002700477202 */ /* 0x000fc60000000f00 */
[----:B------:R-:W2:Y:S01]  /*352b0*/  LDL.LU R36, [R1+0x21a4] ;  /* 0x0021a40001247983 */ /* 0x000ea20000300800 */
[----:B------:R-:W-:-:S03]  /*352c0*/  IMAD.MOV.U32 R72, RZ, RZ, R40 ;  /* 0x000000ffff487224 */ /* 0x000fc600078e0028 */
[----:B------:R-:W2:Y:S01]  /*352d0*/  LDL.LU R37, [R1+0x21a0] ;  /* 0x0021a00001257983 */ /* 0x000ea20000300800 */
[----:B------:R-:W-:-:S03]  /*352e0*/  IMAD.MOV.U32 R73, RZ, RZ, R41 ;  /* 0x000000ffff497224 */ /* 0x000fc600078e0029 */
[----:B------:R-:W2:Y:S01]  /*352f0*/  LDL.LU R38, [R1+0x219c] ;  /* 0x00219c0001267983 */ /* 0x000ea20000300800 */
[----:B------:R-:W-:-:S03]  /*35300*/  MOV R74, R42 ;  /* 0x0000002a004a7202 */ /* 0x000fc60000000f00 */
[----:B------:R-:W2:Y:S01]  /*35310*/  LDL.LU R39, [R1+0x2198] ;  /* 0x0021980001277983 */ /* 0x000ea20000300800 */
        /* <DEDUP_REMOVED lines=20> */
[----:B------:R-:W-:-:S03]  /*35460*/  IMAD.MOV.U32 R86, RZ, RZ, R63 ;  /* 0x000000ffff567224 */ /* 0x000fc600078e003f */
[----:B------:R-:W4:Y:S04]  /*35470*/  LDL.LU R58, [R1+0x214c] ;  /* 0x00214c00013a7983 */ /* 0x000f280000300800 */
        /* <DEDUP_REMOVED lines=12> */
[----:B------:R-:W-:Y:S04]  /*35540*/  LDS R133, [R3+UR12+0x5000] ;  /* 0x0050000c03857984 */ /* 0x000fe80008000800 */
[----:B------:R-:W1:Y:S01]  /*35550*/  LDS R135, [R3+UR12+0x5800] ;  /* 0x0058000c03877984 */ /* 0x000e620008000800 */
[C---:B------:R-:W-:Y:S08]  /*35560*/  HMMA.1688.F32.TF32 R28, R236.reuse, R196, R28 ;  /* 0x000000c4ec1c723c */ /* 0x040ff0000008101c */
[C---:B------:R-:W-:Y:S08]  /*35570*/  HMMA.1688.F32.TF32 R24, R236.reuse, R192, R24 ;  /* 0x000000c0ec18723c */ /* 0x040ff00000081018 */
[C---:B------:R-:W-:Y:S08]  /*35580*/  HMMA.1688.F32.TF32 R20, R236.reuse, R188, R20 ;  /* 0x000000bcec14723c */ /* 0x040ff00000081014 */
[C---:B------:R-:W-:Y:S08]  /*35590*/  HMMA.1688.F32.TF32 R16, R236.reuse, R184, R16 ;  /* 0x000000b8ec10723c */ /* 0x040ff00000081010 */
[C---:B------:R-:W-:Y:S08]  /*355a0*/  HMMA.1688.F32.TF32 R12, R236.reuse, R180, R12 ;  /* 0x000000b4ec0c723c */ /* 0x040ff0000008100c */
[C---:B------:R-:W-:Y:S08]  /*355b0*/  HMMA.1688.F32.TF32 R8, R236.reuse, R176, R8 ;  /* 0x000000b0ec08723c */ /* 0x040ff00000081008 */
[----:B------:R-:W-:Y:S08]  /*355c0*/  HMMA.1688.F32.TF32 R64, R236, R168, R64 ;  /* 0x000000a8ec40723c */ /* 0x000ff00000081040 */
[C---:B-1----:R-:W-:Y:S08]  /*355d0*/  HMMA.1688.F32.TF32 R228, R132.reuse, R170, R228 ;  /* 0x000000aa84e4723c */ /* 0x042ff000000810e4 */
[C---:B------:R-:W-:Y:S08]  /*355e0*/  HMMA.1688.F32.TF32 R76, R132.reuse, R6, R248 ;  /* 0x00000006844c723c */ /* 0x040ff000000810f8 */
[C---:B------:R-:W-:Y:S08]  /*355f0*/  HMMA.1688.F32.TF32 R84, R132.reuse, R222, R84 ;  /* 0x000000de8454723c */ /* 0x040ff00000081054 */
[C---:B------:R-:W-:Y:S08]  /*35600*/  HMMA.1688.F32.TF32 R88, R132.reuse, R218, R88 ;  /* 0x000000da8458723c */ /* 0x040ff00000081058 */
[----:B------:R-:W-:Y:S08]  /*35610*/  HMMA.1688.F32.TF32 R108, R132, R198, R68 ;  /* 0x000000c6846c723c */ /* 0x000ff00000081044 */
[C---:B---3--:R-:W-:Y:S08]  /*35620*/  HMMA.1688.F32.TF32 R32, R236.reuse, R200, R32 ;  /* 0x000000c8ec20723c */ /* 0x048ff00000081020 */
[C---:B--2---:R-:W-:Y:S08]  /*35630*/  HMMA.1688.F32.TF32 R36, R236.reuse, R204, R36 ;  /* 0x000000ccec24723c */ /* 0x044ff00000081024 */
[C---:B----4-:R-:W-:Y:S08]  /*35640*/  HMMA.1688.F32.TF32 R40, R236.reuse, R208, R40 ;  /* 0x000000d0ec28723c */ /* 0x050ff00000081028 */
[C---:B------:R-:W-:Y:S08]  /*35650*/  HMMA.1688.F32.TF32 R44, R236.reuse, R212, R44 ;  /* 0x000000d4ec2c723c */ /* 0x040ff0000008102c */
[C---:B------:R-:W-:Y:S08]  /*35660*/  HMMA.1688.F32.TF32 R48, R236.reuse, R216, R48 ;  /* 0x000000d8ec30723c */ /* 0x040ff00000081030 */
[C---:B------:R-:W-:Y:S08]  /*35670*/  HMMA.1688.F32.TF32 R52, R236.reuse, R220, R52 ;  /* 0x000000dcec34723c */ /* 0x040ff00000081034 */
[C---:B------:R-:W-:Y:S08]  /*35680*/  HMMA.1688.F32.TF32 R60, R236.reuse, R4, R60 ;  /* 0x00000004ec3c723c */ /* 0x040ff0000008103c */
[C---:B------:R-:W-:Y:S11]  /*35690*/  HMMA.1688.F32.TF32 R56, R236.reuse, R224, R56 ;  /* 0x000000e0ec38723c */ /* 0x040ff60000081038 */
[----:B------:R-:W-:Y:S04]  /*356a0*/  STL.64 [R1+0x1fd0], R62 ;  /* 0x001fd03e01007387 */ /* 0x000fe80000100a00 */
[----:B------:R-:W-:Y:S04]  /*356b0*/  STL.64 [R1+0x1fc8], R60 ;  /* 0x001fc83c01007387 */ /* 0x000fe80000100a00 */
[----:B------:R-:W-:Y:S04]  /*356c0*/  STL.64 [R1+0x1fe0], R58 ;  /* 0x001fe03a01007387 */ /* 0x000fe80000100a00 */
[----:B------:R-:W-:Y:S04]  /*356d0*/  STL.64 [R1+0x1fd8], R56 ;  /* 0x001fd83801007387 */ /* 0x000fe80000100a00 */
[----:B------:R-:W-:Y:S04]  /*356e0*/  STL.64 [R1+0x1ff0], R54 ;  /* 0x001ff03601007387 */ /* 0x000fe80000100a00 */
[----:B------:R-:W-:Y:S01]  /*356f0*/  STL.64 [R1+0x1fe8], R52 ;  /* 0x001fe83401007387 */ /* 0x000fe20000100a00 */
[----:B------:R-:W-:Y:S03]  /*35700*/  HMMA.1688.F32.TF32 R236, R236, R172, R232 ;  /* 0x000000acecec723c */ /* 0x000fe600000810e8 */
[----:B------:R-:W-:Y:S04]  /*35710*/  STL.64 [R1+0x2000], R50 ;  /* 0x0020003201007387 */ /* 0x000fe80000100a00 */
[----:B------:R1:W-:Y:S04]  /*35720*/  STL.64 [R1+0x1ff8], R48 ;  /* 0x001ff83001007387 */ /* 0x0003e80000100a00 */
[----:B------:R-:W-:Y:S04]  /*35730*/  STL.64 [R1+0x2010], R46 ;  /* 0x0020102e01007387 */ /* 0x000fe80000100a00 */
        /* <DEDUP_REMOVED lines=32> */
[----:B------:R-:W2:Y:S04]  /*35940*/  LDL.LU R68, [R1+0x150] ;  /* 0x0001500001447983 */ /* 0x000ea80000300800 */
[----:B------:R-:W2:Y:S04]  /*35950*/  LDL.LU R69, [R1+0x154] ;  /* 0x0001540001457983 */ /* 0x000ea80000300800 */
[----:B------:R-:W2:Y:S04]  /*35960*/  LDL.LU R70, [R1+0x158] ;  /* 0x0001580001467983 */ /* 0x000ea80000300800 */
[----:B------:R-:W2:Y:S04]  /*35970*/  LDL.LU R71, [R1+0x15c] ;  /* 0x00015c0001477983 */ /* 0x000ea80000300800 */
[----:B-1----:R-:W3:Y:S04]  /*35980*/  LDL.LU R48, [R1+0x170] ;  /* 0x0001700001307983 */ /* 0x002ee80000300800 */
        /* <DEDUP_REMOVED lines=18> */
[----:B------:R-:W4:Y:S01]  /*35ab0*/  LDL.LU R151, [R1+0x1cc] ;  /* 0x0001cc0001977983 */ /* 0x000f220000300800 */
[C---:B------:R-:W-:Y:S03]  /*35ac0*/  HMMA.1688.F32.TF32 R100, R132.reuse, R206, R240 ;  /* 0x000000ce8464723c */ /* 0x040fe600000810f0 */
        /* <DEDUP_REMOVED lines=36> */
[----:B------:R-:W4:Y:S01]  /*35d10*/  LDL.LU R158, [R1+0x1a8] ;  /* 0x0001a800019e7983 */ /* 0x000f220000300800 */
[----:B------:R-:W-:-:S03]  /*35d20*/  IMAD.MOV.U32 R75, RZ, RZ, R174 ;  /* 0x000000ffff4b7224 */ /* 0x000fc600078e00ae */
[----:B------:R-:W4:Y:S01]  /*35d30*/  LDL.LU R159, [R1+0x1ac] ;  /* 0x0001ac00019f7983 */ /* 0x000f220000300800 */
[----:B------:R-:W-:-:S03]  /*35d40*/  IMAD.MOV.U32 R52, RZ, RZ, R178 ;  /* 0x000000ffff347224 */ /* 0x000fc600078e00b2 */
[----:B------:R-:W4:Y:S01]  /*35d50*/  LDL.LU R72, [R1+0x160] ;  /* 0x0001600001487983 */ /* 0x000f220000300800 */
[----:B------:R-:W-:-:S03]  /*35d60*/  MOV R53, R179 ;  /* 0x000000b300357202 */ /* 0x000fc60000000f00 */
        /* <DEDUP_REMOVED lines=23> */
[----:B------:R-:W-:Y:S01]  /*35ee0*/  LOP3.LUT R247, R0, 0x60, RZ, 0x3c, !PT ;  /* 0x0000006000f77812 */ /* 0x000fe200078e3cff */
[----:B------:R-:W-:Y:S01]  /*35ef0*/  IMAD.MOV.U32 R2, RZ, RZ, R64 ;  /* 0x000000ffff027224 */ /* 0x000fe200078e0040 */
[----:B------:R-:W-:Y:S01]  /*35f00*/  MOV R169, R66 ;  /* 0x0000004200a97202 */ /* 0x000fe20000000f00 */
[----:B------:R-:W-:Y:S01]  /*35f10*/  IMAD.MOV.U32 R252, RZ, RZ, R65 ;  /* 0x000000fffffc7224 */ /* 0x000fe200078e0041 */
[----:B------:R-:W-:Y:S01]  /*35f20*/  LDS R64, [R246+UR12+0x5000] ;  /* 0x0050000cf6407984 */ /* 0x000fe20008000800 */
[----:B------:R-:W-:-:S03]  /*35f30*/  IMAD.MOV.U32 R168, RZ, RZ, R67 ;  /* 0x000000ffffa87224 */ /* 0x000fc600078e0043 */
[----:B------:R-:W-:Y:S04]  /*35f40*/  LDS R66, [R246+UR12+0x5800] ;  /* 0x0058000cf6427984 */ /* 0x000fe80008000800 */
[----:B------:R-:W-:Y:S04]  /*35f50*/  LDS R65, [R247+UR12+0x5000] ;  /* 0x0050000cf7417984 */ /* 0x000fe80008000800 */
[----:B------:R-:W2:Y:S01]  /*35f60*/  LDS R67, [R247+UR12+0x5800] ;  /* 0x0058000cf7437984 */ /* 0x000ea20008000800 */
[C---:B------:R-:W-:Y:S03]  /*35f70*/  HMMA.1688.F32.TF32 R92, R132.reuse, R214, R92 ;  /* 0x000000d6845c723c */ /* 0x040fe6000008105c */
[----:B------:R-:W-:Y:S04]  /*35f80*/  LDS R244, [R246+UR12+0x5180] ;  /* 0x0051800cf6f47984 */ /* 0x000fe80008000800 */
[----:B------:R-:W-:Y:S01]  /*35f90*/  LDS R245, [R247+UR12+0x5180] ;  /* 0x0051800cf7f57984 */ /* 0x000fe20008000800 */
[----:B------:R-:W-:Y:S03]  /*35fa0*/  HMMA.1688.F32.TF32 R96, R132, R210, R96 ;  /* 0x000000d28460723c */ /* 0x000fe60000081060 */
[----:B------:R-:W-:Y:S04]  /*35fb0*/  LDS R172, [R0+UR12+0x6000] ;  /* 0x0060000c00ac7984 */ /* 0x000fe80008000800 */
[----:B------:R-:W-:Y:S01]  /*35fc0*/  LDS R173, [R3+UR12+0x6000] ;  /* 0x0060000c03ad7984 */ /* 0x000fe20008000800 */
[----:B--2---:R-:W-:-:S15]  /*35fd0*/  HMMA.1688.F32.TF32 R68, R64, R194, R68 ;  /* 0x000000c24044723c */ /* 0x004fde0000081044 */
[----:B------:R-:W-:-:S04]  /*35fe0*/  NOP ;  /* 0x0000000000007918 */ /* 0x000fc80000000000 */
[----:B------:R1:W-:Y:S04]  /*35ff0*/  STL [R1+0x1fc4], R68 ;  /* 0x001fc44401007387 */ /* 0x0003e80000100800 */
[----:B------:R-:W-:Y:S04]  /*36000*/  STL [R1+0x1fc0], R69 ;  /* 0x001fc04501007387 */ /* 0x000fe80000100800 */
[----:B------:R-:W-:Y:S04]  /*36010*/  STL [R1+0x1fbc], R70 ;  /* 0x001fbc4601007387 */ /* 0x000fe80000100800 */
[----:B------:R-:W-:Y:S01]  /*36020*/  STL [R1+0x1fb8], R71 ;  /* 0x001fb84701007387 */ /* 0x000fe20000100800 */
[C---:B---3--:R-:W-:Y:S08]  /*36030*/  HMMA.1688.F32.TF32 R232, R64.reuse, R202, R48 ;  /* 0x000000ca40e8723c */ /* 0x048ff00000081030 */
[C---:B----4-:R-:W-:Y:S08]  /*36040*/  HMMA.1688.F32.TF32 R12, R64.reuse, R186, R56 ;  /* 0x000000ba400c723c */ /* 0x050ff00000081038 */
[C---:B------:R-:W-:Y:S08]  /*36050*/  HMMA.1688.F32.TF32 R248, R64.reuse, R190, R52 ;  /* 0x000000be40f8723c */ /* 0x040ff00000081034 */
[----:B------:R-:W-:Y:S11]  /*36060*/  HMMA.1688.F32.TF32 R8, R64, R182, R60 ;  /* 0x000000b64008723c */ /* 0x000ff6000008103c */
[----:B------:R-:W-:Y:S04]  /*36070*/  STL [R1+0x1fb4], R248 ;  /* 0x001fb4f801007387 */ /* 0x000fe80000100800 */
[----:B------:R-:W-:Y:S04]  /*36080*/  STL [R1+0x1fb0], R249 ;  /* 0x001fb0f901007387 */ /* 0x000fe80000100800 */
[----:B------:R-:W-:Y:S04]  /*36090*/  STL [R1+0x1fac], R250 ;  /* 0x001facfa01007387 */ /* 0x000fe80000100800 */
[----:B------:R-:W-:Y:S04]  /*360a0*/  STL [R1+0x1fa8], R251 ;  /* 0x001fa8fb01007387 */ /* 0x000fe80000100800 */
[----:B------:R2:W-:Y:S04]  /*360b0*/  STL.64 [R1+0x70], R8 ;  /* 0x0000700801007387 */ /* 0x0005e80000100a00 */
[----:B------:R-:W-:Y:S04]  /*360c0*/  STL.64 [R1+0x10], R12 ;  /* 0x0000100c01007387 */ /* 0x000fe80000100a00 */
[----:B------:R-:W-:Y:S04]  /*360d0*/  STL.64 [R1+0x18], R14 ;  /* 0x0000180e01007387 */ /* 0x000fe80000100a00 */
[----:B------:R3:W-:Y:S04]  /*360e0*/  STL [R1+0x78], R10 ;  /* 0x0000780a01007387 */ /* 0x0007e80000100800 */
        /* <DEDUP_REMOVED lines=43> */
[----:B-1----:R-:W-:-:S03]  /*363a0*/  IMAD.MOV.U32 R68, RZ, RZ, R11 ;  /* 0x000000ffff447224 */ /* 0x002fc600078e000b */
[----:B------:R-:W4:Y:S04]  /*363b0*/  LDL.LU R79, [R1+0x8c] ;  /* 0x00008c00014f7983 */ /* 0x000f280000300800 */
[----:B--2---:R-:W2:Y:S04]  /*363c0*/  LDL.LU R8, [R1+0x690] ;  /* 0x0006900001087983 */ /* 0x004ea80000300800 */
[----:B------:R-:W2:Y:S04]  /*363d0*/  LDL.LU R9, [R1+0x694] ;  /* 0x0006940001097983 */ /* 0x000ea80000300800 */
[----:B---3--:R-:W2:Y:S04]  /*363e0*/  LDL.LU R10, [R1+0x698] ;  /* 0x00069800010a7983 */ /* 0x008ea80000300800 */
[----:B------:R-:W2:Y:S04]  /*363f0*/  LDL.LU R11, [R1+0x69c] ;  /* 0x00069c00010b7983 */ /* 0x000ea80000300800 */
[----:B------:R-:W3:Y:S04]  /*36400*/  LDL.LU R228, [R1+0x460] ;  /* 0x0004600001e47983 */ /* 0x000ee80000300800 */
[----:B------:R-:W3:Y:S04]  /*36410*/  LDL.LU R229, [R1+0x464] ;  /* 0x0004640001e57983 */ /* 0x000ee80000300800 */
        /* <DEDUP_REMOVED lines=22> */
[C---:B------:R-:W-:Y:S08]  /*36580*/  HMMA.1688.F32.TF32 R116, R132.reuse, R190, R116 ;  /* 0x000000be8474723c */ /* 0x040ff00000081074 */
[C---:B------:R-:W-:Y:S08]  /*36590*/  HMMA.1688.F32.TF32 R120, R132.reuse, R186, R120 ;  /* 0x000000ba8478723c */ /* 0x040ff00000081078 */
[C---:B------:R-:W-:Y:S08]  /*365a0*/  HMMA.1688.F32.TF32 R124, R132.reuse, R182, R124 ;  /* 0x000000b6847c723c */ /* 0x040ff0000008107c */
[C---:B------:R-:W-:Y:S08]  /*365b0*/  HMMA.1688.F32.TF32 R128, R132.reuse, R178, R128 ;  /* 0x000000b28480723c */ /* 0x040ff00000081080 */
[----:B------:R-:W-:Y:S01]  /*365c0*/  HMMA.1688.F32.TF32 R132, R132, R174, R240 ;  /* 0x000000ae8484723c */ /* 0x000fe200000810f0 */
[----:B------:R-:W-:Y:S04]  /*365d0*/  LDS R240, [R0+UR12+0x5080] ;  /* 0x0050800c00f07984 */ /* 0x000fe80008000800 */
[----:B------:R-:W-:Y:S04]  /*365e0*/  LDS R242, [R0+UR12+0x5880] ;  /* 0x0058800c00f27984 */ /* 0x000fe80008000800 */
[----:B------:R-:W-:Y:S04]  /*365f0*/  LDS R241, [R3+UR12+0x5080] ;  /* 0x0050800c03f17984 */ /* 0x000fe80008000800 */
[----:B------:R-:W3:Y:S01]  /*36600*/  LDS R243, [R3+UR12+0x5880] ;  /* 0x0058800c03f37984 */ /* 0x000ee20008000800 */
        /* <DEDUP_REMOVED lines=9> */
[C---:B----4-:R-:W-:Y:S08]  /*366a0*/  HMMA.1688.F32.TF32 R80, R64.reuse, R178, R80 ;  /* 0x000000b24050723c */ /* 0x050ff00000081050 */
[----:B------:R-:W-:Y:S11]  /*366b0*/  HMMA.1688.F32.TF32 R64, R64, R174, R76 ;  /* 0x000000ae4040723c */ /* 0x000ff6000008104c */
[----:B------:R-:W-:Y:S01]  /*366c0*/  MOV R69, R80 ;  /* 0x0000005000457202 */ /* 0x000fe20000000f00 */
[----:B------:R-:W-:Y:S01]  /*366d0*/  IMAD.MOV.U32 R70, RZ, RZ, R81 ;  /* 0x000000ffff467224 */ /* 0x000fe200078e0051 */
[----:B------:R2:W-:Y:S01]  /*366e0*/  STL [R1+0x9c], R83 ;  /* 0x00009c5301007387 */ /* 0x0005e20000100800 */
[----:B------:R-:W-:Y:S01]  /*366f0*/  IMAD.MOV.U32 R71, RZ, RZ, R82 ;  /* 0x000000ffff477224 */ /* 0x000fe200078e0052 */
[C---:B---3--:R-:W-:Y:S04]  /*36700*/  HMMA.1688.F32.TF32 R76, R240.reuse, R170, R228 ;  /* 0x000000aaf04c723c */ /* 0x048fe800000810e4 */
[----:B------:R-:W-:Y:S04]  /*36710*/  STL [R1+0x80], R64 ;  /* 0x0000804001007387 */ /* 0x000fe80000100800 */
[----:B------:R-:W-:Y:S01]  /*36720*/  HMMA.1688.F32.TF32 R16, R240, R218, R16 ;  /* 0x000000daf010723c */ /* 0x000fe20000081010 */
[----:B------:R-:W-:Y:S01]  /*36730*/  MOV R248, R65 ;  /* 0x0000004100f87202 */ /* 0x000fe20000000f00 */
[----:B------:R-:W-:Y:S01]  /*36740*/  IMAD.MOV.U32 R249, RZ, RZ, R66 ;  /* 0x000000fffff97224 */ /* 0x000fe200078e0042 */
[----:B------:R-:W-:Y:S01]  /*36750*/  LDS R64, [R246+UR12+0x5080] ;  /* 0x0050800cf6407984 */ /* 0x000fe20008000800 */
[----:B------:R-:W-:-:S03]  /*36760*/  IMAD.MOV.U32 R250, RZ, RZ, R67 ;  /* 0x000000fffffa7224 */ /* 0x000fc600078e0043 */
[----:B------:R-:W-:Y:S01]  /*36770*/  LDS R66, [R246+UR12+0x5880] ;  /* 0x0058800cf6427984 */ /* 0x000fe20008000800 */
[----:B--2---:R-:W-:Y:S03]  /*36780*/  HMMA.1688.F32.TF32 R80, R240, R6, R236 ;  /* 0x00000006f050723c */ /* 0x004fe600000810ec */
[----:B------:R-:W-:Y:S01]  /*36790*/  MOV R180, R76 ;  /* 0x0000004c00b47202 */ /* 0x000fe20000000f00 */
[----:B------:R-:W-:Y:S01]  /*367a0*/  IMAD.MOV.U32 R181, RZ, RZ, R77 ;  /* 0x000000ffffb57224 */ /* 0x000fe200078e004d */
[----:B------:R1:W-:Y:S01]  /*367b0*/  STL [R1+0xac], R79 ;  /* 0x0000ac4f01007387 */ /* 0x0003e20000100800 */
[----:B------:R-:W-:-:S03]  /*367c0*/  IMAD.MOV.U32 R251, RZ, RZ, R78 ;  /* 0x000000fffffb7224 */ /* 0x000fc600078e004e */
[----:B------:R-:W-:Y:S04]  /*367d0*/  LDS R65, [R247+UR12+0x5080] ;  /* 0x0050800cf7417984 */ /* 0x000fe80008000800 */
[----:B------:R-:W2:Y:S01]  /*367e0*/  LDS R67, [R247+UR12+0x5880] ;  /* 0x0058800cf7437984 */ /* 0x000ea20008000800 */
[C---:B-1----:R-:W-:Y:S08]  /*367f0*/  HMMA.1688.F32.TF32 R76, R240.reuse, R226, R8 ;  /* 0x000000e2f04c723c */ /* 0x042ff00000081008 */
[C---:B------:R-:W-:Y:S01]  /*36800*/  HMMA.1688.F32.TF32 R8, R240.reuse, R222, R12 ;  /* 0x000000def008723c */ /* 0x040fe2000008100c */
[----:B------:R-:W-:Y:S04]  /*36810*/  STL.64 [R1+0xb0], R80 ;  /* 0x0000b05001007387 */ /* 0x000fe80000100a00 */
[----:B------:R-:W-:Y:S03]  /*36820*/  STL.64 [R1+0xb8], R82 ;  /* 0x0000b85201007387 */ /* 0x000fe60000100a00 */
[C---:B------:R-:W-:Y:S03]  /*36830*/  HMMA.1688.F32.TF32 R12, R240.reuse, R214, R20 ;  /* 0x000000d6f00c723c */ /* 0x040fe60000081014 */
[----:B------:R-:W-:Y:S04]  /*36840*/  STL.64 [R1+0xc0], R76 ;  /* 0x0000c04c01007387 */ /* 0x000fe80000100a00 */
[----:B------:R-:W-:Y:S04]  /*36850*/  STL.64 [R1+0xc8], R78 ;  /* 0x0000c84e01007387 */ /* 0x000fe80000100a00 */
[----:B------:R-:W-:Y:S04]  /*36860*/  STL.64 [R1+0xd0], R8 ;  /* 0x0000d00801007387 */ /* 0x000fe80000100a00 */
[----:B------:R1:W-:Y:S02]  /*36870*/  STL.64 [R1+0xd8], R10 ;  /* 0x0000d80a01007387 */ /* 0x0003e40000100a00 */
[C---:B-1----:R-:W-:Y:S02]  /*36880*/  HMMA.1688.F32.TF32 R8, R240.reuse, R210, R24 ;  /* 0x000000d2f008723c */ /* 0x042fe40000081018 */
[----:B------:R-:W-:Y:S04]  /*36890*/  STL.64 [R1+0x110], R16 ;  /* 0x0001101001007387 */ /* 0x000fe80000100a00 */
[----:B------:R1:W-:Y:S04]  /*368a0*/  STL.64 [R1+0x118], R18 ;  /* 0x0001181201007387 */ /* 0x0003e80000100a00 */
[----:B------:R-:W-:Y:S04]  /*368b0*/  STL.64 [R1+0x120], R12 ;  /* 0x0001200c01007387 */ /* 0x000fe80000100a00 */
[----:B------:R3:W-:Y:S01]  /*368c0*/  STL.64 [R1+0x128], R14 ;  /* 0x0001280e01007387 */ /* 0x0007e20000100a00 */
[C---:B-1----:R-:W-:Y:S04]  /*368d0*/  HMMA.1688.F32.TF32 R16, R240.reuse, R206, R28 ;  /* 0x000000cef010723c */ /* 0x042fe8000008101c */
[----:B------:R-:W-:Y:S04]  /*368e0*/  STL.64 [R1+0x130], R8 ;  /* 0x0001300801007387 */ /* 0x000fe80000100a00 */
[----:B------:R1:W-:Y:S01]  /*368f0*/  STL.64 [R1+0x138], R10 ;  /* 0x0001380a01007387 */ /* 0x0003e20000100a00 */
[C---:B---3--:R-:W-:Y:S08]  /*36900*/  HMMA.1688.F32.TF32 R12, R240.reuse, R202, R32 ;  /* 0x000000caf00c723c */ /* 0x048ff00000081020 */
[C---:B-1----:R-:W-:Y:S02]  /*36910*/  HMMA.1688.F32.TF32 R8, R240.reuse, R198, R36 ;  /* 0x000000c6f008723c */ /* 0x042fe40000081024 */
[----:B------:R-:W-:Y:S04]  /*36920*/  STL.64 [R1+0x140], R16 ;  /* 0x0001401001007387 */ /* 0x000fe80000100a00 */
[----:B------:R1:W-:Y:S05]  /*36930*/  STL.64 [R1+0x148], R18 ;  /* 0x0001481201007387 */ /* 0x0003ea0000100a00 */
[----:B------:R-:W-:Y:S04]  /*36940*/  STL.64 [R1+0x150], R12 ;  /* 0x0001500c01007387 */ /* 0x000fe80000100a00 */
[----:B------:R3:W-:Y:S01]  /*36950*/  STL.64 [R1+0x158], R14 ;  /* 0x0001580e01007387 */ /* 0x0007e20000100a00 */
[C---:B-1----:R-:W-:Y:S03]  /*36960*/  HMMA.1688.F32.TF32 R16, R240.reuse, R194, R40 ;  /* 0x000000c2f010723c */ /* 0x042fe60000081028 */
[----:B------:R-:W-:Y:S04]  /*36970*/  STL.64 [R1+0x160], R8 ;  /* 0x0001600801007387 */ /* 0x000fe80000100a00 */
[----:B------:R1:W-:Y:S01]  /*36980*/  STL.64 [R1+0x168], R10 ;  /* 0x0001680a01007387 */ /* 0x0003e20000100a00 */
[C---:B---3--:R-:W-:Y:S08]  /*36990*/  HMMA.1688.F32.TF32 R12, R240.reuse, R190, R44 ;  /* 0x000000bef00c723c */ /* 0x048ff0000008102c */
        /* <DEDUP_REMOVED lines=8> */
[C---:B---3--:R-:W-:Y:S08]  /*36a20*/  HMMA.1688.F32.TF32 R12, R240.reuse, R178, R56 ;  /* 0x000000b2f00c723c */ /* 0x048ff00000081038 */
[----:B-1----:R-:W-:Y:S03]  /*36a30*/  HMMA.1688.F32.TF32 R8, R240, R174, R60 ;  /* 0x000000aef008723c */ /* 0x002fe6000008103c */
[----:B------:R1:W-:Y:S04]  /*36a40*/  STL.64 [R1+0x1a0], R16 ;  /* 0x0001a01001007387 */ /* 0x0003e80000100a00 */
[----:B------:R3:W-:Y:S04]  /*36a50*/  STL.64 [R1+0x1a8], R18 ;  /* 0x0001a81201007387 */ /* 0x0007e80000100a00 */
[----:B------:R4:W-:Y:S04]  /*36a60*/  STL.64 [R1+0x1c0], R12 ;  /* 0x0001c00c01007387 */ /* 0x0009e80000100a00 */
[----:B------:R1:W-:Y:S04]  /*36a70*/  STL.64 [R1+0x1c8], R14 ;  /* 0x0001c80e01007387 */ /* 0x0003e80000100a00 */
[----:B------:R-:W-:Y:S04]  /*36a80*/  LDS R240, [R0+UR12+0x5100] ;  /* 0x0051000c00f07984 */ /* 0x000fe80008000800 */
        /* <DEDUP_REMOVED lines=33> */
[----:B----4-:R-:W4:Y:S04]  /*36ca0*/  LDL.LU R12, [R1+0x260] ;  /* 0x00026000010c7983 */ /* 0x010f280000300800 */
        /* <DEDUP_REMOVED lines=28> */
[----:B------:R-:W-:-:S02]  /*36e70*/  IMAD.MOV.U32 R193, RZ, RZ, R9 ;  /* 0x000000ffffc17224 */ /* 0x000fc400078e0009 */
        /* <DEDUP_REMOVED lines=20> */
[----:B------:R-:W-:Y:S04]  /*36fc0*/  STL [R1+0x1fa4], R193 ;  /* 0x001fa4c101007387 */ /* 0x000fe80000100800 */
[----:B------:R-:W-:Y:S04]  /*36fd0*/  STL [R1+0x1fa0], R192 ;  /* 0x001fa0c001007387 */ /* 0x000fe80000100800 */
[----:B------:R-:W-:Y:S04]  /*36fe0*/  LDS R242, [R0+UR12+0x5900] ;  /* 0x0059000c00f27984 */ /* 0x000fe80008000800 */
[----:B------:R-:W-:Y:S04]  /*36ff0*/  LDS R241, [R3+UR12+0x5100] ;  /* 0x0051000c03f17984 */ /* 0x000fe80008000800 */
[----:B------:R-:W1:Y:S01]  /*37000*/  LDS R243, [R3+UR12+0x5900] ;  /* 0x0059000c03f37984 */ /* 0x000e620008000800 */
[C---:B--2---:R-:W-:Y:S08]  /*37010*/  HMMA.1688.F32.TF32 R76, R64.reuse, R222, R76 ;  /* 0x000000de404c723c */ /* 0x044ff0000008104c */
[C---:B---3--:R-:W-:Y:S08]  /*37020*/  HMMA.1688.F32.TF32 R80, R64.reuse, R226, R80 ;  /* 0x000000e24050723c */ /* 0x048ff00000081050 */
[C---:B----4-:R-:W-:Y:S08]  /*37030*/  HMMA.1688.F32.TF32 R84, R64.reuse, R6, R84 ;  /* 0x000000064054723c */ /* 0x050ff00000081054 */
[C---:B------:R-:W-:Y:S08]  /*37040*/  HMMA.1688.F32.TF32 R88, R64.reuse, R170, R88 ;  /* 0x000000aa4058723c */ /* 0x040ff00000081058 */
[C---:B------:R-:W-:Y:S11]  /*37050*/  HMMA.1688.F32.TF32 R228, R64.reuse, R218, R228 ;  /* 0x000000da40e4723c */ /* 0x040ff600000810e4 */
[----:B------:R-:W-:Y:S04]  /*37060*/  STL.64 [R1+0x1d0], R88 ;  /* 0x0001d05801007387 */ /* 0x000fe80000100a00 */
[----:B------:R2:W-:Y:S04]  /*37070*/  STL.64 [R1+0x1d8], R90 ;  /* 0x0001d85a01007387 */ /* 0x0005e80000100a00 */
        /* <DEDUP_REMOVED lines=16> */
[----:B------:R1:W-:Y:S02]  /*37180*/  STL.64 [R1+0x228], R230 ;  /* 0x000228e601007387 */ /* 0x0003e40000100a00 */
[----:B-1----:R-:W-:-:S15]  /*37190*/  HMMA.1688.F32.TF32 R228, R64, R214, R236 ;  /* 0x000000d640e4723c */ /* 0x002fde00000810ec */
[----:B------:R-:W-:-:S04]  /*371a0*/  NOP ;  /* 0x0000000000007918 */ /* 0x000fc80000000000 */
[----:B------:R-:W-:Y:S01]  /*371b0*/  IMAD.MOV.U32 R193, RZ, RZ, R230 ;  /* 0x000000ffffc17224 */ /* 0x000fe200078e00e6 */
[----:B------:R1:W-:Y:S01]  /*371c0*/  STL.64 [R1+0x240], R228 ;  /* 0x000240e401007387 */ /* 0x0003e20000100a00 */
[----:B------:R-:W-:-:S03]  /*371d0*/  MOV R192, R231 ;  /* 0x000000e700c07202 */ /* 0x000fc60000000f00 */
        /* <DEDUP_REMOVED lines=9> */
[----:B------:R1:W-:Y:S04]  /*37270*/  STL.64 [R1+0x278], R14 ;  /* 0x0002780e01007387 */ /* 0x0003e80000100a00 */
[----:B------:R-:W-:Y:S04]  /*37280*/  STL.64 [R1+0x280], R8 ;  /* 0x0002800801007387 */ /* 0x000fe80000100a00 */
[----:B------:R1:W-:Y:S02]  /*37290*/  STL.64 [R1+0x288], R10 ;  /* 0x0002880a01007387 */ /* 0x0003e40000100a00 */
[C---:B-1----:R-:W-:Y:S08]  /*372a0*/  HMMA.1688.F32.TF32 R12, R64.reuse, R190, R28 ;  /* 0x000000be400c723c */ /* 0x042ff0000008101c */
[C---:B------:R-:W-:Y:S01]  /*372b0*/  HMMA.1688.F32.TF32 R8, R64.reuse, R186, R32 ;  /* 0x000000ba4008723c */ /* 0x040fe20000081020 */
[----:B------:R-:W-:Y:S04]  /*372c0*/  STL.64 [R1+0x2e0], R16 ;  /* 0x0002e01001007387 */ /* 0x000fe80000100a00 */
[----:B------:R1:W-:Y:S06]  /*372d0*/  STL.64 [R1+0x2e8], R18 ;  /* 0x0002e81201007387 */ /* 0x0003ec0000100a00 */
[----:B------:R-:W-:Y:S04]  /*372e0*/  STL.64 [R1+0x2d0], R12 ;  /* 0x0002d00c01007387 */ /* 0x000fe80000100a00 */
[----:B------:R1:W-:Y:S02]  /*372f0*/  STL.64 [R1+0x2d8], R14 ;  /* 0x0002d80e01007387 */ /* 0x0003e40000100a00 */
[C---:B-1----:R-:W-:Y:S02]  /*37300*/  HMMA.1688.F32.TF32 R16, R64.reuse, R182, R36 ;  /* 0x000000b64010723c */ /* 0x042fe40000081024 */
[----:B------:R-:W-:Y:S04]  /*37310*/  STL.64 [R1+0x2c0], R8 ;  /* 0x0002c00801007387 */ /* 0x000fe80000100a00 */
[----:B------:R1:W-:Y:S02]  /*37320*/  STL.64 [R1+0x2c8], R10 ;  /* 0x0002c80a01007387 */ /* 0x0003e40000100a00 */
[C---:B------:R-:W-:Y:S08]  /*37330*/  HMMA.1688.F32.TF32 R12, R64.reuse, R178, R40 ;  /* 0x000000b2400c723c */ /* 0x040ff00000081028 */
[----:B-1----:R-:W-:Y:S03]  /*37340*/  HMMA.1688.F32.TF32 R8, R64, R174, R44 ;  /* 0x000000ae4008723c */ /* 0x002fe6000008102c */
[----:B------:R-:W-:Y:S04]  /*37350*/  STL.64 [R1+0x2b0], R16 ;  /* 0x0002b01001007387 */ /* 0x000fe80000100a00 */
[----:B------:R1:W-:Y:S04]  /*37360*/  STL.64 [R1+0x2b8], R18 ;  /* 0x0002b81201007387 */ /* 0x0003e80000100a00 */
[----:B------:R-:W-:Y:S04]  /*37370*/  LDS R64, [R246+UR12+0x5100] ;  /* 0x0051000cf6407984 */ /* 0x000fe80008000800 */
[----:B------:R-:W-:Y:S04]  /*37380*/  STL.64 [R1+0x2a0], R12 ;  /* 0x0002a00c01007387 */ /* 0x000fe80000100a00 */
[----:B------:R-:W-:Y:S04]  /*37390*/  STL.64 [R1+0x2a8], R14 ;  /* 0x0002a80e01007387 */ /* 0x000fe80000100a00 */
[----:B------:R-:W-:Y:S04]  /*373a0*/  STL.64 [R1+0x290], R8 ;  /* 0x0002900801007387 */ /* 0x000fe80000100a00 */
[----:B------:R1:W-:Y:S04]  /*373b0*/  STL.64 [R1+0x298], R10 ;  /* 0x0002980a01007387 */ /* 0x0003e80000100a00 */
[----:B------:R-:W-:Y:S01]  /*373c0*/  LDS R66, [R246+UR12+0x5900] ;  /* 0x0059000cf6427984 */ /* 0x000fe20008000800 */
[C---:B-1----:R-:W-:Y:S03]  /*373d0*/  HMMA.1688.F32.TF32 R16, R240.reuse, R6, R52 ;  /* 0x00000006f010723c */ /* 0x042fe60000081034 */
[----:B------:R-:W-:Y:S04]  /*373e0*/  LDS R65, [R247+UR12+0x5100] ;  /* 0x0051000cf7417984 */ /* 0x000fe80008000800 */
[----:B------:R-:W1:Y:S01]  /*373f0*/  LDS R67, [R247+UR12+0x5900] ;  /* 0x0059000cf7437984 */ /* 0x000e620008000800 */
[C---:B------:R-:W-:Y:S03]  /*37400*/  HMMA.1688.F32.TF32 R8, R240.reuse, R170, R48 ;  /* 0x000000aaf008723c */ /* 0x040fe60000081030 */
[----:B------:R-:W-:Y:S04]  /*37410*/  LDS R246, [R246+UR12+0x5980] ;  /* 0x0059800cf6f67984 */ /* 0x000fe80008000800 */
[----:B------:R-:W-:Y:S01]  /*37420*/  LDS R247, [R247+UR12+0x5980] ;  /* 0x0059800cf7f77984 */ /* 0x000fe20008000800 */
[C---:B------:R-:W-:Y:S11]  /*37430*/  HMMA.1688.F32.TF32 R12, R240.reuse, R226, R56 ;  /* 0x000000e2f00c723c */ /* 0x040ff60000081038 */
[----:B------:R-:W-:Y:S04]  /*37440*/  STL.64 [R1+0x300], R8 ;  /* 0x0003000801007387 */ /* 0x000fe80000100a00 */
[----:B------:R1:W-:Y:S02]  /*37450*/  STL.64 [R1+0x308], R10 ;  /* 0x0003080a01007387 */ /* 0x0003e40000100a00 */
[----:B-1----:R-:W-:Y:S02]  /*37460*/  HMMA.1688.F32.TF32 R8, R240, R222, R60 ;  /* 0x000000def008723c */ /* 0x002fe4000008103c */
[----:B------:R1:W-:Y:S04]  /*37470*/  STL.64 [R1+0x320], R16 ;  /* 0x0003201001007387 */ /* 0x0003e80000100a00 */
[----:B------:R1:W-:Y:S04]  /*37480*/  STL.64 [R1+0x328], R18 ;  /* 0x0003281201007387 */ /* 0x0003e80000100a00 */
[----:B------:R-:W-:Y:S04]  /*37490*/  STL.64 [R1+0x330], R12 ;  /* 0x0003300c01007387 */ /* 0x000fe80000100a00 */
[----:B------:R-:W-:Y:S05]  /*374a0*/  STL.64 [R1+0x338], R14 ;  /* 0x0003380e01007387 */ /* 0x000fea0000100a00 */
        /* <DEDUP_REMOVED lines=26> */
[----:B-1----:R-:W3:Y:S01]  /*37650*/  LDL.LU R16, [R1+0x5a0] ;  /* 0x0005a00001107983 */ /* 0x002ee20000300800 */
[----:B------:R-:W-:-:S03]  /*37660*/  IMAD.MOV.U32 R177, RZ, RZ, R9 ;  /* 0x000000ffffb17224 */ /* 0x000fc600078e0009 */
        /* <DEDUP_REMOVED lines=40> */
[----:B------:R-:W2:Y:S01]  /*378f0*/  LDL.LU R63, [R1+0x3cc] ;  /* 0x0003cc00013f7983 */ /* 0x000ea20000300800 */
[C---:B---3--:R-:W-:Y:S08]  /*37900*/  HMMA.1688.F32.TF32 R8, R240.reuse, R214, R8 ;  /* 0x000000d6f008723c */ /* 0x048ff00000081008 */
[----:B------:R-:W-:Y:S11]  /*37910*/  HMMA.1688.F32.TF32 R12, R240, R210, R12 ;  /* 0x000000d2f00c723c */ /* 0x000ff6000008100c */
[----:B------:R-:W-:Y:S01]  /*37920*/  MOV R177, R10 ;  /* 0x0000000a00b17202 */ /* 0x000fe20000000f00 */
[----:B------:R1:W-:Y:S01]  /*37930*/  STL.64 [R1+0x390], R8 ;  /* 0x0003900801007387 */ /* 0x0003e20000100a00 */
[----:B------:R-:W-:-:S02]  /*37940*/  IMAD.MOV.U32 R176, RZ, RZ, R11 ;  /* 0x000000ffffb07224 */ /* 0x000fc400078e000b */
[C---:B-1----:R-:W-:Y:S04]  /*37950*/  HMMA.1688.F32.TF32 R8, R240.reuse, R206, R16 ;  /* 0x000000cef008723c */ /* 0x042fe80000081010 */
[----:B------:R-:W-:Y:S04]  /*37960*/  STL.64 [R1+0x3d0], R12 ;  /* 0x0003d00c01007387 */ /* 0x000fe80000100a00 */
[----:B------:R1:W-:Y:S01]  /*37970*/  STL.64 [R1+0x3d8], R14 ;  /* 0x0003d80e01007387 */ /* 0x0003e20000100a00 */
[C---:B------:R-:W-:Y:S08]  /*37980*/  HMMA.1688.F32.TF32 R16, R240.reuse, R202, R20 ;  /* 0x000000caf010723c */ /* 0x040ff00000081014 */
[C---:B-1----:R-:W-:Y:S02]  /*37990*/  HMMA.1688.F32.TF32 R12, R240.reuse, R198, R24 ;  /* 0x000000c6f00c723c */ /* 0x042fe40000081018 */
[----:B------:R-:W-:Y:S04]  /*379a0*/  STL.64 [R1+0x3e0], R8 ;  /* 0x0003e00801007387 */ /* 0x000fe80000100a00 */
[----:B------:R4:W-:Y:S02]  /*379b0*/  STL.64 [R1+0x3e8], R10 ;  /* 0x0003e80a01007387 */ /* 0x0009e40000100a00 */
[C---:B----4-:R-:W-:Y:S03]  /*379c0*/  HMMA.1688.F32.TF32 R8, R240.reuse, R194, R28 ;  /* 0x000000c2f008723c */ /* 0x050fe6000008101c */
        /* <DEDUP_REMOVED lines=9> */
[----:B------:R-:W-:Y:S04]  /*37a60*/  STL.64 [R1+0x450], R16 ;  /* 0x0004501001007387 */ /* 0x000fe80000100a00 */
[----:B------:R-:W-:Y:S04]  /*37a70*/  STL.64 [R1+0x458], R18 ;  /* 0x0004581201007387 */ /* 0x000fe80000100a00 */
[----:B------:R-:W-:Y:S04]  /*37a80*/  STL.64 [R1+0x480], R12 ;  /* 0x0004800c01007387 */ /* 0x000fe80000100a00 */
[----:B------:R-:W-:Y:S04]  /*37a90*/  STL.64 [R1+0x488], R14 ;  /* 0x0004880e01007387 */ /* 0x000fe80000100a00 */
[----:B------:R-:W-:Y:S01]  /*37aa0*/  IMAD.MOV.U32 R184, RZ, RZ, R8 ;  /* 0x000000ffffb87224 */ /* 0x000fe200078e0008 */
[----:B------:R1:W-:Y:S01]  /*37ab0*/  STL.64 [R1+0x528], R10 ;  /* 0x0005280a01007387 */ /* 0x0003e20000100a00 */
[----:B------:R-:W-:-:S02]  /*37ac0*/  MOV R185, R9 ;  /* 0x0000000900b97202 */ /* 0x000fc40000000f00 */
[----:B-1----:R-:W-:-:S15]  /*37ad0*/  HMMA.1688.F32.TF32 R8, R240, R178, R44 ;  /* 0x000000b2f008723c */ /* 0x002fde000008102c */
[----:B------:R-:W-:-:S04]  /*37ae0*/  NOP ;  /* 0x0000000000007918 */ /* 0x000fc80000000000 */
[----:B------:R-:W-:Y:S01]  /*37af0*/  IMAD.MOV.U32 R188, RZ, RZ, R8 ;  /* 0x000000ffffbc7224 */ /* 0x000fe200078e0008 */
[----:B------:R1:W-:Y:S01]  /*37b00*/  STL.64 [R1+0x558], R10 ;  /* 0x0005580a01007387 */ /* 0x0003e20000100a00 */
[----:B------:R-:W-:Y:S02]  /*37b10*/  IMAD.MOV.U32 R189, RZ, RZ, R9 ;  /* 0x000000ffffbd7224 */ /* 0x000fe400078e0009 */
[----:B-1----:R-:W-:Y:S01]  /*37b20*/  HMMA.1688.F32.TF32 R8, R240, R174, R48 ;  /* 0x000000aef008723c */ /* 0x002fe20000081030 */
[----:B------:R-:W-:Y:S04]  /*37b30*/  LDS R240, [R0+UR12+0x5180] ;  /* 0x0051800c00f07984 */ /* 0x000fe80008000800 */
[----:B------:R-:W-:Y:S04]  /*37b40*/  LDS R242, [R0+UR12+0x5980] ;  /* 0x0059800c00f27984 */ /* 0x000fe80008000800 */
[----:B------:R-:W-:Y:S04]  /*37b50*/  LDS R241, [R3+UR12+0x5180] ;  /* 0x0051800c03f17984 */ /* 0x000fe80008000800 */
[----:B------:R-:W1:Y:S06]  /*37b60*/  LDS R243, [R3+UR12+0x5980] ;  /* 0x0059800c03f37984 */ /* 0x000e6c0008000800 */
[----:B------:R-:W-:Y:S04]  /*37b70*/  STL.64 [R1+0x540], R8 ;  /* 0x0005400801007387 */ /* 0x000fe80000100a00 */
[----:B------:R3:W-:Y:S02]  /*37b80*/  STL.64 [R1+0x548], R10 ;  /* 0x0005480a01007387 */ /* 0x0007e40000100a00 */
[----:B---3--:R-:W-:-:S15]  /*37b90*/  HMMA.1688.F32.TF32 R8, R64, R170, R52 ;  /* 0x000000aa4008723c */ /* 0x008fde0000081034 */
[----:B------:R-:W-:-:S04]  /*37ba0*/  NOP ;  /* 0x0000000000007918 */ /* 0x000fc80000000000 */
[----:B------:R-:W-:Y:S01]  /*37bb0*/  MOV R196, R8 ;  /* 0x0000000800c47202 */ /* 0x000fe20000000f00 */
[----:B------:R3:W-:Y:S01]  /*37bc0*/  STL.64 [R1+0x5a8], R10 ;  /* 0x0005a80a01007387 */ /* 0x0007e20000100a00 */
[----:B------:R-:W-:Y:S02]  /*37bd0*/  IMAD.MOV.U32 R197, RZ, RZ, R9 ;  /* 0x000000ffffc57224 */ /* 0x000fe400078e0009 */
[----:B---3--:R-:W-:-:S15]  /*37be0*/  HMMA.1688.F32.TF32 R8, R64, R6, R56 ;  /* 0x000000064008723c */ /* 0x008fde0000081038 */
[----:B------:R-:W-:-:S04]  /*37bf0*/  NOP ;  /* 0x0000000000007918 */ /* 0x000fc80000000000 */
[----:B------:R-:W-:Y:S01]  /*37c00*/  IMAD.MOV.U32 R200, RZ, RZ, R8 ;  /* 0x000000ffffc87224 */ /* 0x000fe200078e0008 */
[----:B------:R2:W-:Y:S01]  /*37c10*/  STL.64 [R1+0x678], R10 ;  /* 0x0006780a01007387 */ /* 0x0005e20000100a00 */
[----:B------:R-:W-:Y:S02]  /*37c20*/  MOV R201, R9 ;  /* 0x0000000900c97202 */ /* 0x000fe40000000f00 */
[----:B--2---:R-:W-:-:S15]  /*37c30*/  HMMA.1688.F32.TF32 R8, R64, R226, R60 ;  /* 0x000000e24008723c */ /* 0x004fde000008103c */
[----:B------:R-:W-:-:S04]  /*37c40*/  NOP ;  /* 0x0000000000007918 */ /* 0x000fc80000000000 */
[----:B------:R2:W-:Y:S04]  /*37c50*/  STL.64 [R1+0x668], R10 ;  /* 0x0006680a01007387 */ /* 0x0005e80000100a00 */
        /* <DEDUP_REMOVED lines=37> */
[----:B------:R-:W-:-:S05]  /*37eb0*/  IMAD.MOV.U32 R205, RZ, RZ, R9 ;  /* 0x000000ffffcd7224 */ /* 0x000fca00078e0009 */
[----:B------:R-:W-:Y:S04]  /*37ec0*/  STL [R1+0x1f8c], R205 ;  /* 0x001f8ccd01007387 */ /* 0x000fe80000100800 */
[----:B------:R-:W-:Y:S01]  /*37ed0*/  STL [R1+0x1f88], R204 ;  /* 0x001f88cc01007387 */ /* 0x000fe20000100800 */
[----:B--2---:R-:W-:-:S15]  /*37ee0*/  HMMA.1688.F32.TF32 R8, R64, R222, R56 ;  /* 0x000000de4008723c */ /* 0x004fde0000081038 */
[----:B------:R-:W-:-:S04]  /*37ef0*/  NOP ;  /* 0x0000000000007918 */ /* 0x000fc80000000000 */
        /* <DEDUP_REMOVED lines=12> */
[----:B------:R-:W-:-:S03]  /*37fc0*/  MOV R208, R8 ;  /* 0x0000000800d07202 */ /* 0x000fc60000000f00 */
[----:B------:R-:W2:Y:S01]  /*37fd0*/  LDL.LU R59, [R1+0x3c] ;  /* 0x00003c00013b7983 */ /* 0x000ea20000300800 */
[----:B------:R-:W-:Y:S02]  /*37fe0*/  IMAD.MOV.U32 R209, RZ, RZ, R9 ;  /* 0x000000ffffd17224 */ /* 0x000fe400078e0009 */
[C---:B---3--:R-:W-:Y:S03]  /*37ff0*/  HMMA.1688.F32.TF32 R8, R64.reuse, R218, R60 ;  /* 0x000000da4008723c */ /* 0x048fe6000008103c */
[----:B------:R-:W-:Y:S04]  /*38000*/  STL [R1+0x1f94], R209 ;  /* 0x001f94d101007387 */ /* 0x000fe80000100800 */
[----:B------:R-:W-:Y:S04]  /*38010*/  STL [R1+0x1f90], R208 ;  /* 0x001f90d001007387 */ /* 0x000fe80000100800 */
[----:B------:R-:W3:Y:S08]  /*38020*/  LDL.LU R60, [R1+0x20] ;  /* 0x00002000013c7983 */ /* 0x000ef00000300800 */
[----:B------:R-:W-:Y:S04]  /*38030*/  STL.64 [R1+0x640], R8 ;  /* 0x0006400801007387 */ /* 0x000fe80000100a00 */
[----:B------:R4:W-:Y:S04]  /*38040*/  STL.64 [R1+0x648], R10 ;  /* 0x0006480a01007387 */ /* 0x0009e80000100a00 */
[----:B------:R-:W3:Y:S04]  /*38050*/  LDL.LU R61, [R1+0x24] ;  /* 0x00002400013d7983 */ /* 0x000ee80000300800 */
[----:B------:R-:W3:Y:S04]  /*38060*/  LDL.LU R62, [R1+0x28] ;  /* 0x00002800013e7983 */ /* 0x000ee80000300800 */
[----:B------:R-:W3:Y:S01]  /*38070*/  LDL.LU R63, [R1+0x2c] ;  /* 0x00002c00013f7983 */ /* 0x000ee20000300800 */
[C---:B----4-:R-:W-:Y:S08]  /*38080*/  HMMA.1688.F32.TF32 R8, R64.reuse, R214, R20 ;  /* 0x000000d64008723c */ /* 0x050ff00000081014 */
[C---:B------:R-:W-:Y:S08]  /*38090*/  HMMA.1688.F32.TF32 R16, R64.reuse, R210, R24 ;  /* 0x000000d24010723c */ /* 0x040ff00000081018 */
[----:B------:R-:W-:Y:S03]  /*380a0*/  HMMA.1688.F32.TF32 R12, R64, R206, R28 ;  /* 0x000000ce400c723c */ /* 0x000fe6000008101c */
[----:B------:R-:W-:Y:S01]  /*380b0*/  IMAD.MOV.U32 R209, RZ, RZ, R8 ;  /* 0x000000ffffd17224 */ /* 0x000fe200078e0008 */
[----:B------:R-:W-:Y:S01]  /*380c0*/  MOV R208, R9 ;  /* 0x0000000900d07202 */ /* 0x000fe20000000f00 */
[----:B------:R-:W-:-:S02]  /*380d0*/  IMAD.MOV.U32 R205, RZ, RZ, R10 ;  /* 0x000000ffffcd7224 */ /* 0x000fc400078e000a */
[----:B------:R-:W-:Y:S02]  /*380e0*/  IMAD.MOV.U32 R204, RZ, RZ, R11 ;  /* 0x000000ffffcc7224 */ /* 0x000fe400078e000b */
[C---:B------:R-:W-:Y:S02]  /*380f0*/  HMMA.1688.F32.TF32 R8, R64.reuse, R202, R32 ;  /* 0x000000ca4008723c */ /* 0x040fe40000081020 */
[----:B------:R-:W-:Y:S04]  /*38100*/  STL.64 [R1+0x620], R16 ;  /* 0x0006201001007387 */ /* 0x000fe80000100a00 */
[----:B------:R4:W-:Y:S04]  /*38110*/  STL.64 [R1+0x628], R18 ;  /* 0x0006281201007387 */ /* 0x0009e80000100a00 */
[----:B------:R-:W-:Y:S04]  /*38120*/  STL.64 [R1+0x610], R12 ;  /* 0x0006100c01007387 */ /* 0x000fe80000100a00 */
[----:B------:R1:W-:Y:S01]  /*38130*/  STL.64 [R1+0x618], R14 ;  /* 0x0006180e01007387 */ /* 0x0003e20000100a00 */
[C---:B----4-:R-:W-:Y:S04]  /*38140*/  HMMA.1688.F32.TF32 R16, R64.reuse, R198, R36 ;  /* 0x000000c64010723c */ /* 0x050fe80000081024 */
[----:B------:R-:W-:Y:S04]  /*38150*/  STL.64 [R1+0x600], R8 ;  /* 0x0006000801007387 */ /* 0x000fe80000100a00 */
[----:B------:R4:W-:Y:S01]  /*38160*/  STL.64 [R1+0x608], R10 ;  /* 0x0006080a01007387 */ /* 0x0009e20000100a00 */
[C---:B-1----:R-:W-:Y:S08]  /*38170*/  HMMA.1688.F32.TF32 R12, R64.reuse, R194, R40 ;  /* 0x000000c2400c723c */ /* 0x042ff00000081028 */
[----:B----4-:R-:W-:Y:S02]  /*38180*/  HMMA.1688.F32.TF32 R8, R64, R190, R44 ;  /* 0x000000be4008723c */ /* 0x010fe4000008102c */
[----:B------:R-:W-:Y:S04]  /*38190*/  STL.64 [R1+0x5f0], R16 ;  /* 0x0005f01001007387 */ /* 0x000fe80000100a00 */
[----:B------:R-:W-:Y:S05]  /*381a0*/  STL.64 [R1+0x5f8], R18 ;  /* 0x0005f81201007387 */ /* 0x000fea0000100a00 */
[----:B------:R-:W-:Y:S04]  /*381b0*/  STL.64 [R1+0x5e0], R12 ;  /* 0x0005e00c01007387 */ /* 0x000fe80000100a00 */
[----:B------:R-:W-:Y:S04]  /*381c0*/  STL.64 [R1+0x5e8], R14 ;  /* 0x0005e80e01007387 */ /* 0x000fe80000100a00 */
[----:B------:R-:W-:Y:S01]  /*381d0*/  MOV R212, R8 ;  /* 0x0000000800d47202 */ /* 0x000fe20000000f00 */
[----:B------:R2:W-:Y:S01]  /*381e0*/  STL.64 [R1+0x5d8], R10 ;  /* 0x0005d80a01007387 */ /* 0x0005e20000100a00 */
[----:B------:R-:W-:-:S05]  /*381f0*/  IMAD.MOV.U32 R213, RZ, RZ, R9 ;  /* 0x000000ffffd57224 */ /* 0x000fca00078e0009 */
[----:B------:R-:W-:Y:S04]  /*38200*/  STL [R1+0x1f54], R213 ;  /* 0x001f54d501007387 */ /* 0x000fe80000100800 */
[----:B------:R-:W-:Y:S01]  /*38210*/  STL [R1+0x1f50], R212 ;  /* 0x001f50d401007387 */ /* 0x000fe20000100800 */
[----:B--2---:R-:W-:-:S15]  /*38220*/  HMMA.1688.F32.TF32 R8, R64, R186, R48 ;  /* 0x000000ba4008723c */ /* 0x004fde0000081030 */
[----:B------:R-:W-:-:S04]  /*38230*/  NOP ;  /* 0x0000000000007918 */ /* 0x000fc80000000000 */
[----:B------:R-:W-:Y:S01]  /*38240*/  IMAD.MOV.U32 R216, RZ, RZ, R8 ;  /* 0x000000ffffd87224 */ /* 0x000fe200078e0008 */
[----:B------:R1:W-:Y:S01]  /*38250*/  STL.64 [R1+0x5c8], R10 ;  /* 0x0005c80a01007387 */ /* 0x0003e20000100a00 */
[----:B------:R-:W-:Y:S02]  /*38260*/  MOV R217, R9 ;  /* 0x0000000900d97202 */ /* 0x000fe40000000f00 */
[----:B-1----:R-:W-:Y:S03]  /*38270*/  HMMA.1688.F32.TF32 R8, R64, R182, R52 ;  /* 0x000000b64008723c */ /* 0x002fe60000081034 */
[----:B------:R-:W-:Y:S04]  /*38280*/  STL [R1+0x1f5c], R217 ;  /* 0x001f5cd901007387 */ /* 0x000fe80000100800 */
[----:B------:R-:W-:-:S12]  /*38290*/  STL [R1+0x1f58], R216 ;  /* 0x001f58d801007387 */ /* 0x000fd80000100800 */
[----:B------:R-:W-:Y:S01]  /*382a0*/  IMAD.MOV.U32 R220, RZ, RZ, R8 ;  /* 0x000000ffffdc7224 */ /* 0x000fe200078e0008 */
[----:B------:R1:W-:Y:S01]  /*382b0*/  STL.64 [R1+0x418], R10 ;  /* 0x0004180a01007387 */ /* 0x0003e20000100a00 */
[----:B------:R-:W-:Y:S02]  /*382c0*/  IMAD.MOV.U32 R221, RZ, RZ, R9 ;  /* 0x000000ffffdd7224 */ /* 0x000fe400078e0009 */
[----:B-1----:R-:W-:Y:S03]  /*382d0*/  HMMA.1688.F32.TF32 R8, R64, R178, R56 ;  /* 0x000000b24008723c */ /* 0x002fe60000081038 */
[----:B------:R1:W-:Y:S04]  /*382e0*/  STL [R1+0x1f64], R221 ;  /* 0x001f64dd01007387 */ /* 0x0003e80000100800 */
[----:B------:R2:W-:-:S12]  /*382f0*/  STL [R1+0x1f60], R220 ;  /* 0x001f60dc01007387 */ /* 0x0005d80000100800 */
[----:B------:R-:W-:Y:S01]  /*38300*/  MOV R212, R11 ;  /* 0x0000000b00d47202 */ /* 0x000fe20000000f00 */
[----:B------:R-:W-:Y:S01]  /*38310*/  IMAD.MOV.U32 R225, RZ, RZ, R9 ;  /* 0x000000ffffe17224 */ /* 0x000fe200078e0009 */
[----:B------:R-:W-:Y:S01]  /*38320*/  MOV R224, R8 ;  /* 0x0000000800e07202 */ /* 0x000fe20000000f00 */
[----:B------:R-:W-:Y:S02]  /*38330*/  IMAD.MOV.U32 R213, RZ, RZ, R10 ;  /* 0x000000ffffd57224 */ /* 0x000fe400078e000a */
[----:B------:R-:W-:Y:S01]  /*38340*/  STL [R1+0x1f74], R212 ;  /* 0x001f74d401007387 */ /* 0x000fe20000100800 */
[----:B---3--:R-:W-:Y:S03]  /*38350*/  HMMA.1688.F32.TF32 R8, R64, R174, R60 ;  /* 0x000000ae4008723c */ /* 0x008fe6000008103c */
[----:B------:R-:W-:Y:S04]  /*38360*/  STL [R1+0x1f70], R225 ;  /* 0x001f70e101007387 */ /* 0x000fe80000100800 */
        /* <DEDUP_REMOVED lines=43> */
[----:B------:R-:W4:Y:S01]  /*38620*/  LDL.LU R236, [R1+0x780] ;  /* 0x0007800001ec7983 */ /* 0x000f220000300800 */
[----:B--2---:R-:W-:-:S03]  /*38630*/  IMAD.MOV.U32 R220, RZ, RZ, R9 ;  /* 0x000000ffffdc7224 */ /* 0x004fc600078e0009 */
[----:B------:R-:W2:Y:S01]  /*38640*/  LDL.LU R237, [R1+0x784] ;  /* 0x0007840001ed7983 */ /* 0x000ea20000300800 */
[----:B------:R-:W-:-:S03]  /*38650*/  MOV R217, R10 ;  /* 0x0000000a00d97202 */ /* 0x000fc60000000f00 */
[----:B------:R-:W2:Y:S01]  /*38660*/  LDL.LU R238, [R1+0x788] ;  /* 0x0007880001ee7983 */ /* 0x000ea20000300800 */
[----:B------:R-:W-:-:S03]  /*38670*/  IMAD.MOV.U32 R216, RZ, RZ, R11 ;  /* 0x000000ffffd87224 */ /* 0x000fc600078e000b */
        /* <DEDUP_REMOVED lines=23> */
[----:B------:R-:W-:Y:S04]  /*387f0*/  STL [R1+0x1f84], R216 ;  /* 0x001f84d801007387 */ /* 0x000fe80000100800 */
[----:B------:R-:W-:Y:S04]  /*38800*/  STL [R1+0x1f80], R217 ;  /* 0x001f80d901007387 */ /* 0x000fe80000100800 */
[----:B------:R1:W-:Y:S04]  /*38810*/  STL [R1+0x1f7c], R221 ;  /* 0x001f7cdd01007387 */ /* 0x0003e80000100800 */
[----:B------:R1:W-:Y:S01]  /*38820*/  STL [R1+0x1f78], R220 ;  /* 0x001f78dc01007387 */ /* 0x0003e20000100800 */
        /* <DEDUP_REMOVED lines=9> */
[C---:B--2---:R-:W-:Y:S11]  /*388c0*/  HMMA.1688.F32.TF32 R236, R240.reuse, R6, R236 ;  /* 0x00000006f0ec723c */ /* 0x044ff600000810ec */
[----:B------:R-:W-:Y:S01]  /*388d0*/  IMAD.MOV.U32 R224, RZ, RZ, R230 ;  /* 0x000000ffffe07224 */ /* 0x000fe200078e00e6 */
[C---:B------:R-:W-:Y:S01]  /*388e0*/  HMMA.1688.F32.TF32 R8, R240.reuse, R226, R8 ;  /* 0x000000e2f008723c */ /* 0x040fe20000081008 */
[----:B------:R-:W-:Y:S01]  /*388f0*/  MOV R213, R231 ;  /* 0x000000e700d57202 */ /* 0x000fe20000000f00 */
[----:B------:R-:W-:Y:S01]  /*38900*/  IMAD.MOV.U32 R225, RZ, RZ, R229 ;  /* 0x000000ffffe17224 */ /* 0x000fe200078e00e5 */
[----:B------:R-:W-:Y:S01]  /*38910*/  MOV R212, R228 ;  /* 0x000000e400d47202 */ /* 0x000fe20000000f00 */
[----:B------:R-:W2:Y:S04]  /*38920*/  LDL.LU.64 R230, [R1+0x20c0] ;  /* 0x0020c00001e67983 */ /* 0x000ea80000300a00 */
[----:B------:R-:W2:Y:S01]  /*38930*/  LDL.LU.64 R228, [R1+0x20b8] ;  /* 0x0020b80001e47983 */ /* 0x000ea20000300a00 */
[----:B------:R-:W-:Y:S03]  /*38940*/  HMMA.1688.F32.TF32 R12, R240, R222, R12 ;  /* 0x000000def00c723c */ /* 0x000fe6000008100c */
[----:B------:R-:W-:Y:S07]  /*38950*/  STL.64 [R1+0x690], R236 ;  /* 0x000690ec01007387 */ /* 0x000fee0000100a00 */
[----:B-1----:R-:W-:Y:S01]  /*38960*/  MOV R221, R10 ;  /* 0x0000000a00dd7202 */ /* 0x002fe20000000f00 */
[----:B------:R1:W-:Y:S01]  /*38970*/  STL.64 [R1+0x698], R238 ;  /* 0x000698ee01007387 */ /* 0x0003e20000100a00 */
[----:B------:R-:W-:-:S02]  /*38980*/  IMAD.MOV.U32 R220, RZ, RZ, R11 ;  /* 0x000000ffffdc7224 */ /* 0x000fc400078e000b */
[----:B------:R-:W-:Y:S02]  /*38990*/  IMAD.MOV.U32 R216, RZ, RZ, R8 ;  /* 0x000000ffffd87224 */ /* 0x000fe400078e0008 */
[----:B------:R-:W-:Y:S01]  /*389a0*/  IMAD.MOV.U32 R217, RZ, RZ, R9 ;  /* 0x000000ffffd97224 */ /* 0x000fe200078e0009 */
[C---:B------:R-:W-:Y:S01]  /*389b0*/  HMMA.1688.F32.TF32 R24, R240.reuse, R210, R24 ;  /* 0x000000d2f018723c */ /* 0x040fe20000081018 */
[----:B-1----:R-:W3:Y:S04]  /*389c0*/  LDL.LU.64 R238, [R1+0x20b0] ;  /* 0x0020b00001ee7983 */ /* 0x002ee80000300a00 */
[----:B------:R-:W3:Y:S04]  /*389d0*/  LDL.LU.64 R236, [R1+0x20a8] ;  /* 0x0020a80001ec7983 */ /* 0x000ee80000300a00 */
[----:B------:R-:W4:Y:S04]  /*389e0*/  LDL.LU.64 R10, [R1+0x20a0] ;  /* 0x0020a000010a7983 */ /* 0x000f280000300a00 */
[----:B------:R-:W4:Y:S04]  /*389f0*/  LDL.LU.64 R8, [R1+0x2098] ;  /* 0x0020980001087983 */ /* 0x000f280000300a00 */
[----:B------:R-:W-:Y:S04]  /*38a00*/  STL.64 [R1+0x6d0], R12 ;  /* 0x0006d00c01007387 */ /* 0x000fe80000100a00 */
[----:B------:R1:W-:Y:S01]  /*38a10*/  STL.64 [R1+0x6d8], R14 ;  /* 0x0006d80e01007387 */ /* 0x0003e20000100a00 */
[C---:B------:R-:W-:Y:S03]  /*38a20*/  HMMA.1688.F32.TF32 R40, R240.reuse, R194, R40 ;  /* 0x000000c2f028723c */ /* 0x040fe60000081028 */
        /* <DEDUP_REMOVED lines=11> */
[----:B------:R1:W-:Y:S01]  /*38ae0*/  STL.64 [R1+0x738], R26 ;  /* 0x0007381a01007387 */ /* 0x0003e20000100a00 */
[C---:B------:R-:W-:Y:S03]  /*38af0*/  HMMA.1688.F32.TF32 R56, R240.reuse, R178, R56 ;  /* 0x000000b2f038723c */ /* 0x040fe60000081038 */
[----:B-1----:R-:W3:Y:S04]  /*38b00*/  LDL.LU.64 R26, [R1+0x2060] ;  /* 0x00206000011a7983 */ /* 0x002ee80000300a00 */
[----:B------:R-:W3:Y:S04]  /*38b10*/  LDL.LU.64 R24, [R1+0x2058] ;  /* 0x0020580001187983 */ /* 0x000ee80000300a00 */
[----:B------:R-:W-:Y:S04]  /*38b20*/  STL.64 [R1+0x750], R28 ;  /* 0x0007501c01007387 */ /* 0x000fe80000100a00 */
[----:B------:R1:W-:Y:S04]  /*38b30*/  STL.64 [R1+0x758], R30 ;  /* 0x0007581e01007387 */ /* 0x0003e80000100a00 */
[----:B-1----:R-:W4:Y:S04]  /*38b40*/  LDL.LU.64 R30, [R1+0x2050] ;  /* 0x00205000011e7983 */ /* 0x002f280000300a00 */
[----:B------:R-:W4:Y:S04]  /*38b50*/  LDL.LU.64 R28, [R1+0x2048] ;  /* 0x00204800011c7983 */ /* 0x000f280000300a00 */
        /* <DEDUP_REMOVED lines=17> */
[----:B------:R1:W-:Y:S01]  /*38c70*/  STL.64 [R1+0x808], R50 ;  /* 0x0008083201007387 */ /* 0x0003e20000100a00 */
[----:B------:R-:W-:Y:S03]  /*38c80*/  HMMA.1688.F32.TF32 R240, R240, R174, R60 ;  /* 0x000000aef0f0723c */ /* 0x000fe6000008103c */
        /* <DEDUP_REMOVED lines=10> */
[----:B------:R-:W4:Y:S04]  /*38d30*/  LDL.LU.64 R62, [R1+0x1fd0] ;  /* 0x001fd000013e7983 */ /* 0x000f280000300a00 */
[----:B------:R-:W4:Y:S01]  /*38d40*/  LDL.LU.64 R60, [R1+0x1fc8] ;  /* 0x001fc800013c7983 */ /* 0x000f220000300a00 */
[----:B------:R-:W-:Y:S01]  /*38d50*/  MOV R65, R252 ;  /* 0x000000fc00417202 */ /* 0x000fe20000000f00 */
[----:B------:R-:W-:-:S02]  /*38d60*/  IMAD.MOV.U32 R66, RZ, RZ, R169 ;  /* 0x000000ffff427224 */ /* 0x000fc400078e00a9 */
[----:B------:R-:W-:-:S07]  /*38d70*/  IMAD.MOV.U32 R67, RZ, RZ, R168 ;  /* 0x000000ffff437224 */ /* 0x000fce00078e00a8 */
[----:B------:R-:W-:Y:S01]  /*38d80*/  HMMA.1688.F32.TF32 R64, R244, R170, R64 ;  /* 0x000000aaf440723c */ /* 0x000fe20000081040 */
[----:B------:R-:W-:Y:S04]  /*38d90*/  STL.64 [R1+0x830], R240 ;  /* 0x000830f001007387 */ /* 0x000fe80000100a00 */
[----:B------:R-:W-:-:S14]  /*38da0*/  STL.64 [R1+0x838], R242 ;  /* 0x000838f201007387 */ /* 0x000fdc0000100a00 */
[----:B------:R-:W-:Y:S04]  /*38db0*/  STL.64 [R1+0x810], R64 ;  /* 0x0008104001007387 */ /* 0x000fe80000100a00 */
[----:B------:R-:W-:Y:S04]  /*38dc0*/  STL.64 [R1+0x818], R66 ;  /* 0x0008184201007387 */ /* 0x000fe80000100a00 */
[----:B------:R-:W-:Y:S01]  /*38dd0*/  LDSM.16.M88.4 R64, [R2+UR12+0x10080] ;  /* 0x0100800c0240783b */ /* 0x000fe20008000200 */
        /* <DEDUP_REMOVED lines=8> */
[----:B------:R-:W-:Y:S01]  /*38e60*/  HMMA.1688.F32.TF32 R4, R244, R222, R52 ;  /* 0x000000def404723c */ /* 0x000fe20000081034 */
[----:B------:R-:W-:Y:S10]  /*38e70*/  LDSM.16.M88.4 R52, [R2+UR12+0x11880] ;  /* 0x0118800c0234783b */ /* 0x000ff40008000200 */
[----:B------:R-:W-:Y:S04]  /*38e80*/  STL.64 [R1+0x7f0], R60 ;  /* 0x0007f03c01007387 */ /* 0x000fe80000100a00 */
[----:B------:R-:W-:Y:S04]  /*38e90*/  STL.64 [R1+0x7f8], R62 ;  /* 0x0007f83e01007387 */ /* 0x000fe80000100a00 */
[----:B------:R-:W-:Y:S01]  /*38ea0*/  STL.64 [R1+0x7b0], R4 ;  /* 0x0007b00401007387 */ /* 0x000fe20000100a00 */
[----:B------:R-:W-:-:S03]  /*38eb0*/  IMAD.MOV.U32 R252, RZ, RZ, R7 ;  /* 0x000000fffffc7224 */ /* 0x000fc600078e0007 */
[----:B------:R-:W-:Y:S04]  /*38ec0*/  STL.64 [R1+0x7d0], R56 ;  /* 0x0007d03801007387 */ /* 0x000fe80000100a00 */
[----:B------:R-:W-:Y:S04]  /*38ed0*/  STL.64 [R1+0x7d8], R58 ;  /* 0x0007d83a01007387 */ /* 0x000fe80000100a00 */
[----:B------:R1:W-:Y:S04]  /*38ee0*/  STL [R1+0x7b8], R6 ;  /* 0x0007b80601007387 */ /* 0x0003e80000100800 */
[----:B------:R-:W-:Y:S04]  /*38ef0*/  LDSM.16.M88.4 R60, [R2+UR12+0x10880] ;  /* 0x0108800c023c783b */ /* 0x000fe80008000200 */
[----:B------:R-:W-:Y:S01]  /*38f00*/  LDSM.16.M88.4 R56, [R2+UR12+0x11080] ;  /* 0x0110800c0238783b */ /* 0x000fe20008000200 */
[C---:B-1----:R-:W-:Y:S03]  /*38f10*/  HMMA.1688.F32.TF32 R4, R244.reuse, R210, R40 ;  /* 0x000000d2f404723c */ /* 0x042fe60000081028 */
[----:B------:R-:W-:Y:S04]  /*38f20*/  STL.64 [R1+0x790], R48 ;  /* 0x0007903001007387 */ /* 0x000fe80000100a00 */
[----:B------:R-:W-:Y:S04]  /*38f30*/  STL.64 [R1+0x798], R50 ;  /* 0x0007983201007387 */ /* 0x000fe80000100a00 */
[----:B------:R-:W-:Y:S04]  /*38f40*/  STL.64 [R1+0x780], R44 ;  /* 0x0007802c01007387 */ /* 0x000fe80000100a00 */
[----:B------:R-:W-:Y:S01]  /*38f50*/  STL.64 [R1+0x788], R46 ;  /* 0x0007882e01007387 */ /* 0x000fe20000100a00 */
[C---:B------:R-:W-:Y:S03]  /*38f60*/  HMMA.1688.F32.TF32 R12, R244.reuse, R182, R12 ;  /* 0x000000b6f40c723c */ /* 0x040fe6000008100c */
[----:B------:R-:W-:Y:S04]  /*38f70*/  LDSM.16.M88.4 R48, [R2+UR12+0x12080] ;  /* 0x0120800c0230783b */ /* 0x000fe80008000200 */
[----:B------:R-:W-:Y:S04]  /*38f80*/  STL.64 [R1+0x760], R4 ;  /* 0x0007600401007387 */ /* 0x000fe80000100a00 */
[----:B------:R1:W-:Y:S01]  /*38f90*/  STL.64 [R1+0x768], R6 ;  /* 0x0007680601007387 */ /* 0x0003e20000100a00 */
[C---:B------:R-:W-:Y:S03]  /*38fa0*/  HMMA.1688.F32.TF32 R8, R244.reuse, R178, R8 ;  /* 0x000000b2f408723c */ /* 0x040fe60000081008 */
[----:B------:R-:W-:Y:S04]  /*38fb0*/  LDSM.16.M88.4 R44, [R2+UR12+0x12880] ;  /* 0x0128800c022c783b */ /* 0x000fe80008000200 */
[----:B------:R-:W-:Y:S01]  /*38fc0*/  LDSM.16.M88.4 R40, [R2+UR12+0x13080] ;  /* 0x0130800c0228783b */ /* 0x000fe20008000200 */
[C---:B-1----:R-:W-:Y:S03]  /*38fd0*/  HMMA.1688.F32.TF32 R4, R244.reuse, R198, R28 ;  /* 0x000000c6f404723c */ /* 0x042fe6000008101c */
[----:B------:R-:W-:Y:S04]  /*38fe0*/  STL.64 [R1+0x740], R36 ;  /* 0x0007402401007387 */ /* 0x000fe80000100a00 */
[----:B------:R-:W-:Y:S04]  /*38ff0*/  STL.64 [R1+0x748], R38 ;  /* 0x0007482601007387 */ /* 0x000fe80000100a00 */
[----:B------:R-:W-:Y:S04]  /*39000*/  STL.64 [R1+0x720], R32 ;  /* 0x0007202001007387 */ /* 0x000fe80000100a00 */
[----:B------:R-:W-:Y:S04]  /*39010*/  STL.64 [R1+0x728], R34 ;  /* 0x0007282201007387 */ /* 0x000fe80000100a00 */
[----:B------:R-:W-:Y:S04]  /*39020*/  LDSM.16.M88.4 R36, [R2+UR12+0x13880] ;  /* 0x0138800c0224783b */ /* 0x000fe80008000200 */
[----:B------:R-:W-:Y:S04]  /*39030*/  STL.64 [R1+0x700], R4 ;  /* 0x0007000401007387 */ /* 0x000fe80000100a00 */
[----:B------:R1:W-:Y:S04]  /*39040*/  STL.64 [R1+0x708], R6 ;  /* 0x0007080601007387 */ /* 0x0003e80000100a00 */
        /* <DEDUP_REMOVED lines=12> */
[----:B-1----:R-:W-:Y:S03]  /*39110*/  HMMA.1688.F32.TF32 R4, R244, R174, R236 ;  /* 0x000000aef404723c */ /* 0x002fe600000810ec */
[----:B------:R-:W-:Y:S04]  /*39120*/  LDS R174, [R0+UR12+0x6800] ;  /* 0x0068000c00ae7984 */ /* 0x000fe80008000800 */
[----:B------:R-:W1:Y:S04]  /*39130*/  LDS R175, [R3+UR12+0x6800] ;  /* 0x0068000c03af7984 */ /* 0x000e680008000800 */
[----:B------:R-:W-:Y:S04]  /*39140*/  STL.64 [R1+0x680], R12 ;  /* 0x0006800c01007387 */ /* 0x000fe80000100a00 */
[----:B------:R-:W-:Y:S04]  /*39150*/  STL.64 [R1+0x688], R14 ;  /* 0x0006880e01007387 */ /* 0x000fe80000100a00 */
[----:B------:R-:W-:Y:S04]  /*39160*/  STL.64 [R1+0x5b0], R8 ;  /* 0x0005b00801007387 */ /* 0x000fe80000100a00 */
[----:B------:R-:W2:Y:S04]  /*39170*/  LDSM.16.M88.4 R12, [R2+UR12+0x16880] ;  /* 0x0168800c020c783b */ /* 0x000ea80008000200 */
[----:B------:R-:W-:Y:S04]  /*39180*/  STL.64 [R1+0x5b8], R10 ;  /* 0x0005b80a01007387 */ /* 0x000fe80000100a00 */
[----:B------:R-:W-:Y:S04]  /*39190*/  STL.64 [R1+0x420], R4 ;  /* 0x0004200401007387 */ /* 0x000fe80000100a00 */
[----:B------:R-:W3:Y:S01]  /*391a0*/  LDSM.16.M88.4 R8, [R2+UR12+0x17080] ;  /* 0x0170800c0208783b */ /* 0x000ee20008000200 */
[----:B-1----:R-:W-:Y:S03]  /*391b0*/  HMMA.1688.F32.TF32 R76, R172, R60, R76 ;  /* 0x0000003cac4c723c */ /* 0x002fe6000008104c */
[----:B------:R-:W-:Y:S04]  /*391c0*/  STL.64 [R1+0x428], R6 ;  /* 0x0004280601007387 */ /* 0x000fe80000100a00 */
[----:B------:R-:W1:Y:S04]  /*391d0*/  LDSM.16.M88.4 R4, [R2+UR12+0x17880] ;  /* 0x0178800c0204783b */ /* 0x000e680008000200 */
[----:B------:R4:W-:Y:S04]  /*391e0*/  STL [R1+0x1f24], R66 ;  /* 0x001f244201007387 */ /* 0x0009e80000100800 */
[----:B------:R2:W-:Y:S04]  /*391f0*/  STL [R1+0x1f20], R67 ;  /* 0x001f204301007387 */ /* 0x0005e80000100800 */
[----:B------:R3:W-:Y:S01]  /*39200*/  STL [R1+0x1f2c], R62 ;  /* 0x001f2c3e01007387 */ /* 0x0007e20000100800 */
[----:B----4-:R-:W-:-:S03]  /*39210*/  IMAD.MOV.U32 R66, RZ, RZ, R78 ;  /* 0x000000ffff427224 */ /* 0x010fc600078e004e */
[----:B------:R4:W-:Y:S01]  /*39220*/  STL [R1+0x1f28], R63 ;  /* 0x001f283f01007387 */ /* 0x0009e20000100800 */
[----:B--2---:R-:W-:Y:S02]  /*39230*/  MOV R67, R79 ;  /* 0x0000004f00437202 */ /* 0x004fe40000000f00 */
[----:B---3--:R-:W-:Y:S01]  /*39240*/  MOV R62, R76 ;  /* 0x0000004c003e7202 */ /* 0x008fe20000000f00 */
[----:B----4-:R-:W-:Y:S02]  /*39250*/  IMAD.MOV.U32 R63, RZ, RZ, R77 ;  /* 0x000000ffff3f7224 */ /* 0x010fe400078e004d */
[C---:B------:R-:W-:Y:S01]  /*39260*/  HMMA.1688.F32.TF32 R76, R172.reuse, R56, R80 ;  /* 0x00000038ac4c723c */ /* 0x040fe20000081050 */
[----:B------:R-:W-:Y:S04]  /*39270*/  STL [R1+0x1f34], R58 ;  /* 0x001f343a01007387 */ /* 0x000fe80000100800 */
[----:B------:R-:W-:Y:S04]  /*39280*/  STL [R1+0x1f30], R59 ;  /* 0x001f303b01007387 */ /* 0x000fe80000100800 */
[----:B------:R2:W-:Y:S04]  /*39290*/  STL [R1+0x1f3c], R54 ;  /* 0x001f3c3601007387 */ /* 0x0005e80000100800 */
[----:B------:R3:W-:Y:S04]  /*392a0*/  STL [R1+0x1f38], R55 ;  /* 0x001f383701007387 */ /* 0x0007e80000100800 */
[----:B------:R-:W-:Y:S04]  /*392b0*/  STL [R1+0x1e38], R50 ;  /* 0x001e383201007387 */ /* 0x000fe80000100800 */
[----:B------:R-:W-:Y:S01]  /*392c0*/  STL [R1+0x1e34], R51 ;  /* 0x001e343301007387 */ /* 0x000fe20000100800 */
[----:B------:R-:W-:Y:S03]  /*392d0*/  HMMA.1688.F32.TF32 R228, R172, R64, R228 ;  /* 0x00000040ace4723c */ /* 0x000fe600000810e4 */
[----:B------:R-:W-:Y:S04]  /*392e0*/  STL [R1+0x1e30], R46 ;  /* 0x001e302e01007387 */ /* 0x000fe80000100800 */
[----:B------:R-:W-:Y:S04]  /*392f0*/  STL [R1+0x1e2c], R47 ;  /* 0x001e2c2f01007387 */ /* 0x000fe80000100800 */
[----:B------:R-:W-:Y:S04]  /*39300*/  STL [R1+0x1e24], R42 ;  /* 0x001e242a01007387 */ /* 0x000fe80000100800 */
[----:B------:R-:W-:Y:S04]  /*39310*/  STL [R1+0x1e20], R43 ;  /* 0x001e202b01007387 */ /* 0x000fe80000100800 */
[----:B------:R-:W-:Y:S01]  /*39320*/  STL [R1+0x1e3c], R38 ;  /* 0x001e3c2601007387 */ /* 0x000fe20000100800 */
[----:B--2---:R-:W-:-:S03]  /*39330*/  IMAD.MOV.U32 R54, RZ, RZ, R76 ;  /* 0x000000ffff367224 */ /* 0x004fc600078e004c */
[----:B------:R-:W-:Y:S01]  /*39340*/  STL [R1+0x1e28], R39 ;  /* 0x001e282701007387 */ /* 0x000fe20000100800 */
[----:B---3--:R-:W-:Y:S01]  /*39350*/  IMAD.MOV.U32 R55, RZ, RZ, R77 ;  /* 0x000000ffff377224 */ /* 0x008fe200078e004d */
[----:B------:R-:W-:Y:S02]  /*39360*/  MOV R58, R78 ;  /* 0x0000004e003a7202 */ /* 0x000fe40000000f00 */
[----:B------:R-:W-:Y:S01]  /*39370*/  STL [R1+0x1e44], R34 ;  /* 0x001e442201007387 */ /* 0x000fe20000100800 */
[----:B------:R-:W-:-:S03]  /*39380*/  IMAD.MOV.U32 R59, RZ, RZ, R79 ;  /* 0x000000ffff3b7224 */ /* 0x000fc600078e004f */
[----:B------:R-:W-:Y:S01]  /*39390*/  STL [R1+0x1e40], R35 ;  /* 0x001e402301007387 */ /* 0x000fe20000100800 */
[C---:B------:R-:W-:Y:S03]  /*393a0*/  HMMA.1688.F32.TF32 R76, R172.reuse, R52, R84 ;  /* 0x00000034ac4c723c */ /* 0x040fe60000081054 */
        /* <DEDUP_REMOVED lines=12> */
[----:B-1----:R-:W-:Y:S04]  /*39470*/  STL [R1+0x1e7c], R6 ;  /* 0x001e7c0601007387 */ /* 0x002fe80000100800 */
[----:B------:R-:W-:Y:S04]  /*39480*/  STL [R1+0x1e78], R7 ;  /* 0x001e780701007387 */ /* 0x000fe80000100800 */
[----:B------:R-:W-:Y:S04]  /*39490*/  STL.64 [R1+0x590], R228 ;  /* 0x000590e401007387 */ /* 0x000fe80000100a00 */
[----:B------:R-:W-:Y:S01]  /*394a0*/  STL.64 [R1+0x598], R230 ;  /* 0x000598e601007387 */ /* 0x000fe20000100a00 */
[----:B------:R-:W-:Y:S03]  /*394b0*/  HMMA.1688.F32.TF32 R80, R172, R48, R88 ;  /* 0x00000030ac50723c */ /* 0x000fe60000081058 */
[----:B------:R1:W-:Y:S04]  /*394c0*/  STL [R1+0x1f4c], R67 ;  /* 0x001f4c4301007387 */ /* 0x0003e80000100800 */
[----:B------:R2:W-:Y:S04]  /*394d0*/  STL [R1+0x1f48], R66 ;  /* 0x001f484201007387 */ /* 0x0005e80000100800 */
[----:B------:R3:W-:Y:S01]  /*394e0*/  STL [R1+0x1f44], R63 ;  /* 0x001f443f01007387 */ /* 0x0007e20000100800 */
[----:B-1----:R-:W-:-:S03]  /*394f0*/  IMAD.MOV.U32 R67, RZ, RZ, R76 ;  /* 0x000000ffff437224 */ /* 0x002fc600078e004c */
[----:B------:R1:W-:Y:S01]  /*39500*/  STL [R1+0x1f40], R62 ;  /* 0x001f403e01007387 */ /* 0x0003e20000100800 */
[----:B--2---:R-:W-:Y:S01]  /*39510*/  MOV R66, R77 ;  /* 0x0000004d00427202 */ /* 0x004fe20000000f00 */
[----:B---3--:R-:W-:Y:S02]  /*39520*/  IMAD.MOV.U32 R63, RZ, RZ, R78 ;  /* 0x000000ffff3f7224 */ /* 0x008fe400078e004e */
[----:B-1----:R-:W-:Y:S02]  /*39530*/  IMAD.MOV.U32 R62, RZ, RZ, R79 ;  /* 0x000000ffff3e7224 */ /* 0x002fe400078e004f */
[C---:B------:R-:W-:Y:S01]  /*39540*/  HMMA.1688.F32.TF32 R76, R172.reuse, R44, R92 ;  /* 0x0000002cac4c723c */ /* 0x040fe2000008105c */
[----:B------:R-:W-:Y:S04]  /*39550*/  STL.64 [R1+0x530], R80 ;  /* 0x0005305001007387 */ /* 0x000fe80000100a00 */
[----:B------:R1:W-:Y:S03]  /*39560*/  STL.64 [R1+0x538], R82 ;  /* 0x0005385201007387 */ /* 0x0003e60000100a00 */
[C---:B------:R-:W-:Y:S08]  /*39570*/  HMMA.1688.F32.TF32 R84, R172.reuse, R40, R96 ;  /* 0x00000028ac54723c */ /* 0x040ff00000081060 */
[C---:B-1----:R-:W-:Y:S03]  /*39580*/  HMMA.1688.F32.TF32 R80, R172.reuse, R36, R100 ;  /* 0x00000024ac50723c */ /* 0x042fe60000081064 */
        /* <DEDUP_REMOVED lines=10> */
[C---:B--2---:R-:W-:Y:S08]  /*39630*/  HMMA.1688.F32.TF32 R80, R172.reuse, R24, R112 ;  /* 0x00000018ac50723c */ /* 0x044ff00000081070 */
[----:B-1----:R-:W-:Y:S02]  /*39640*/  HMMA.1688.F32.TF32 R76, R172, R20, R116 ;  /* 0x00000014ac4c723c */ /* 0x002fe40000081074 */
[----:B------:R-:W-:Y:S01]  /*39650*/  STL.64 [R1+0x4d0], R84 ;  /* 0x0004d05401007387 */ /* 0x000fe20000100a00 */
[----:B------:R-:W-:-:S02]  /*39660*/  LOP3.LUT R226, R0, 0x40, RZ, 0x3c, !PT ;  /* 0x0000004000e27812 */ /* 0x000fc400078e3cff */
[----:B------:R-:W-:Y:S01]  /*39670*/  LOP3.LUT R227, R0, 0x60, RZ, 0x3c, !PT ;  /* 0x0000006000e37812 */ /* 0x000fe200078e3cff */
[----:B------:R-:W-:Y:S05]  /*39680*/  STL.64 [R1+0x4d8], R86 ;  /* 0x0004d85601007387 */ /* 0x000fea0000100a00 */
[----:B------:R-:W-:Y:S04]  /*39690*/  STL.64 [R1+0x4c0], R80 ;  /* 0x0004c05001007387 */ /* 0x000fe80000100a00 */
[----:B------:R-:W-:Y:S04]  /*396a0*/  STL.64 [R1+0x4c8], R82 ;  /* 0x0004c85201007387 */ /* 0x000fe80000100a00 */
[----:B------:R-:W-:Y:S04]  /*396b0*/  LDS R168, [R226+UR12+0x6000] ;  /* 0x0060000ce2a87984 */ /* 0x000fe80008000800 */
[----:B------:R-:W-:Y:S04]  /*396c0*/  STL.64 [R1+0x4b0], R76 ;  /* 0x0004b04c01007387 */ /* 0x000fe80000100a00 */
[----:B------:R1:W-:Y:S04]  /*396d0*/  STL.64 [R1+0x4b8], R78 ;  /* 0x0004b84e01007387 */ /* 0x0003e80000100a00 */
[----:B------:R-:W-:Y:S04]  /*396e0*/  LDS R170, [R226+UR12+0x6800] ;  /* 0x0068000ce2aa7984 */ /* 0x000fe80008000800 */
[----:B------:R-:W-:Y:S01]  /*396f0*/  LDS R169, [R227+UR12+0x6000] ;  /* 0x0060000ce3a97984 */ /* 0x000fe20008000800 */
[C---:B-1----:R-:W-:Y:S03]  /*39700*/  HMMA.1688.F32.TF32 R76, R172.reuse, R8, R128 ;  /* 0x00000008ac4c723c */ /* 0x042fe60000081080 */
[----:B------:R-:W1:Y:S05]  /*39710*/  LDS R171, [R227+UR12+0x6800] ;  /* 0x0068000ce3ab7984 */ /* 0x000e6a0008000800 */
[C---:B------:R-:W-:Y:S08]  /*39720*/  HMMA.1688.F32.TF32 R84, R172.reuse, R16, R120 ;  /* 0x00000010ac54723c */ /* 0x040ff00000081078 */
[C---:B------:R-:W-:Y:S01]  /*39730*/  HMMA.1688.F32.TF32 R80, R172.reuse, R12, R124 ;  /* 0x0000000cac50723c */ /* 0x040fe2000008107c */
[----:B------:R-:W-:Y:S01]  /*39740*/  IMAD.MOV.U32 R231, RZ, RZ, R68 ;  /* 0x000000ffffe77224 */ /* 0x000fe200078e0044 */
[----:B------:R-:W-:Y:S01]  /*39750*/  MOV R244, R69 ;  /* 0x0000004500f47202 */ /* 0x000fe20000000f00 */
[----:B------:R-:W-:Y:S01]  /*39760*/  IMAD.MOV.U32 R7, RZ, RZ, R77 ;  /* 0x000000ffff077224 */ /* 0x000fe200078e004d */
[----:B------:R-:W-:Y:S01]  /*39770*/  MOV R6, R76 ;  /* 0x0000004c00067202 */ /* 0x000fe20000000f00 */
[----:B------:R-:W-:Y:S01]  /*39780*/  IMAD.MOV.U32 R10, RZ, RZ, R78 ;  /* 0x000000ffff0a7224 */ /* 0x000fe200078e004e */
[----:B------:R-:W-:Y:S01]  /*39790*/  MOV R11, R79 ;  /* 0x0000004f000b7202 */ /* 0x000fe20000000f00 */
[----:B------:R-:W-:Y:S01]  /*397a0*/  IMAD.MOV.U32 R245, RZ, RZ, R70 ;  /* 0x000000fffff57224 */ /* 0x000fe200078e0046 */
[----:B------:R-:W-:Y:S01]  /*397b0*/  HMMA.1688.F32.TF32 R76, R172, R4, R132 ;  /* 0x00000004ac4c723c */ /* 0x000fe20000081084 */
[----:B------:R-:W-:Y:S01]  /*397c0*/  IMAD.MOV.U32 R246, RZ, RZ, R71 ;  /* 0x000000fffff67224 */ /* 0x000fe200078e0047 */
[----:B------:R-:W-:Y:S01]  /*397d0*/  MOV R237, R248 ;  /* 0x000000f800ed7202 */ /* 0x000fe20000000f00 */
        /* <DEDUP_REMOVED lines=8> */
[----:B------:R-:W-:Y:S04]  /*39860*/  STL.64 [R1+0x460], R76 ;  /* 0x0004604c01007387 */ /* 0x000fe80000100a00 */
[----:B------:R1:W-:Y:S01]  /*39870*/  STL.64 [R1+0x468], R78 ;  /* 0x0004684e01007387 */ /* 0x0003e20000100a00 */
[----:B------:R-:W-:-:S02]  /*39880*/  IMAD.MOV.U32 R238, RZ, RZ, R249 ;  /* 0x000000ffffee7224 */ /* 0x000fc400078e00f9 */
[----:B------:R-:W-:Y:S01]  /*39890*/  IMAD.MOV.U32 R239, RZ, RZ, R250 ;  /* 0x000000ffffef7224 */ /* 0x000fe200078e00fa */
[----:B------:R-:W-:Y:S01]  /*398a0*/  LDS R124, [R0+UR12+0x6080] ;  /* 0x0060800c007c7984 */ /* 0x000fe20008000800 */
[----:B------:R-:W-:-:S03]  /*398b0*/  IMAD.MOV.U32 R182, RZ, RZ, R251 ;  /* 0x000000ffffb67224 */ /* 0x000fc600078e00fb */
[----:B------:R-:W-:Y:S01]  /*398c0*/  LDS R126, [R0+UR12+0x6880] ;  /* 0x0068800c007e7984 */ /* 0x000fe20008000800 */
[----:B-1----:R-:W-:Y:S03]  /*398d0*/  HMMA.1688.F32.TF32 R76, R168, R64, R136 ;  /* 0x00000040a84c723c */ /* 0x002fe60000081088 */
[----:B------:R-:W-:Y:S04]  /*398e0*/  LDS R125, [R3+UR12+0x6080] ;  /* 0x0060800c037d7984 */ /* 0x000fe80008000800 */
[----:B------:R-:W1:-:S12]  /*398f0*/  LDS R127, [R3+UR12+0x6880] ;  /* 0x0068800c037f7984 */ /* 0x000e580008000800 */
[----:B------:R-:W-:Y:S01]  /*39900*/  IMAD.MOV.U32 R14, RZ, RZ, R76 ;  /* 0x000000ffff0e7224 */ /* 0x000fe200078e004c */
[----:B------:R-:W-:Y:S01]  /*39910*/  MOV R18, R78 ;  /* 0x0000004e00127202 */ /* 0x000fe20000000f00 */
[----:B------:R-:W-:Y:S02]  /*39920*/  IMAD.MOV.U32 R15, RZ, RZ, R77 ;  /* 0x000000ffff0f7224 */ /* 0x000fe400078e004d */
[----:B------:R-:W-:Y:S02]  /*39930*/  IMAD.MOV.U32 R19, RZ, RZ, R79 ;  /* 0x000000ffff137224 */ /* 0x000fe400078e004f */
[----:B------:R-:W-:-:S15]  /*39940*/  HMMA.1688.F32.TF32 R76, R168, R60, R140 ;  /* 0x0000003ca84c723c */ /* 0x000fde000008108c */
[----:B------:R-:W-:-:S04]  /*39950*/  NOP ;  /* 0x0000000000007918 */ /* 0x000fc80000000000 */
[----:B------:R-:W-:Y:S01]  /*39960*/  IMAD.MOV.U32 R11, RZ, RZ, R76 ;  /* 0x000000ffff0b7224 */ /* 0x000fe200078e004c */
[----:B------:R-:W-:Y:S01]  /*39970*/  MOV R10, R77 ;  /* 0x0000004d000a7202 */ /* 0x000fe20000000f00 */
[----:B------:R-:W-:Y:S02]  /*39980*/  IMAD.MOV.U32 R7, RZ, RZ, R78 ;  /* 0x000000ffff077224 */ /* 0x000fe400078e004e */
[----:B------:R-:W-:Y:S02]  /*39990*/  IMAD.MOV.U32 R6, RZ, RZ, R79 ;  /* 0x000000ffff067224 */ /* 0x000fe400078e004f */
[----:B------:R-:W-:Y:S01]  /*399a0*/  HMMA.1688.F32.TF32 R76, R168, R56, R144 ;  /* 0x00000038a84c723c */ /* 0x000fe20000081090 */
[----:B------:R2:W-:-:S15]  /*399b0*/  STL [R1+0x1e9c], R19 ;  /* 0x001e9c1301007387 */ /* 0x0005de0000100800 */
[----:B------:R-:W-:-:S03]  /*399c0*/  NOP ;  /* 0x0000000000007918 */ /* 0x000fc60000000000 */
[----:B------:R-:W-:Y:S01]  /*399d0*/  MOV R22, R76 ;  /* 0x0000004c00167202 */ /* 0x000fe20000000f00 */
[----:B------:R-:W-:Y:S01]  /*399e0*/  IMAD.MOV.U32 R23, RZ, RZ, R77 ;  /* 0x000000ffff177224 */ /* 0x000fe200078e004d */
[----:B------:R-:W-:Y:S01]  /*399f0*/  MOV R27, R79 ;  /* 0x0000004f001b7202 */ /* 0x000fe20000000f00 */
[----:B------:R-:W-:Y:S02]  /*39a00*/  IMAD.MOV.U32 R26, RZ, RZ, R78 ;  /* 0x000000ffff1a7224 */ /* 0x000fe400078e004e */
[----:B------:R-:W-:Y:S01]  /*39a10*/  HMMA.1688.F32.TF32 R76, R168, R52, R148 ;  /* 0x00000034a84c723c */ /* 0x000fe20000081094 */
[----:B------:R-:W-:Y:S04]  /*39a20*/  STL [R1+0x1e98], R18 ;  /* 0x001e981201007387 */ /* 0x000fe80000100800 */
[----:B------:R3:W-:Y:S04]  /*39a30*/  STL [R1+0x1e94], R15 ;  /* 0x001e940f01007387 */ /* 0x0007e80000100800 */
[----:B------:R4:W-:Y:S10]  /*39a40*/  STL [R1+0x1e90], R14 ;  /* 0x001e900e01007387 */ /* 0x0009f40000100800 */
[----:B--2---:R-:W-:Y:S01]  /*39a50*/  IMAD.MOV.U32 R19, RZ, RZ, R76 ;  /* 0x000000ffff137224 */ /* 0x004fe200078e004c */
[----:B---3--:R-:W-:Y:S01]  /*39a60*/  MOV R15, R78 ;  /* 0x0000004e000f7202 */ /* 0x008fe20000000f00 */
[----:B------:R-:W-:-:S02]  /*39a70*/  IMAD.MOV.U32 R18, RZ, RZ, R77 ;  /* 0x000000ffff127224 */ /* 0x000fc400078e004d */
[----:B----4-:R-:W-:Y:S02]  /*39a80*/  IMAD.MOV.U32 R14, RZ, RZ, R79 ;  /* 0x000000ffff0e7224 */ /* 0x010fe400078e004f */
[----:B------:R-:W-:Y:S01]  /*39a90*/  HMMA.1688.F32.TF32 R76, R168, R48, R152 ;  /* 0x00000030a84c723c */ /* 0x000fe20000081098 */
[----:B------:R2:W-:Y:S04]  /*39aa0*/  STL [R1+0x1eac], R6 ;  /* 0x001eac0601007387 */ /* 0x0005e80000100800 */
[----:B------:R3:W-:Y:S04]  /*39ab0*/  STL [R1+0x1ea8], R7 ;  /* 0x001ea80701007387 */ /* 0x0007e80000100800 */
[----:B------:R4:W-:Y:S04]  /*39ac0*/  STL [R1+0x1ea4], R11 ;  /* 0x001ea40b01007387 */ /* 0x0009e80000100800 */
[----:B------:R1:W-:Y:S06]  /*39ad0*/  STL [R1+0x1ea0], R10 ;  /* 0x001ea00a01007387 */ /* 0x0003ec0000100800 */
[----:B--2---:R-:W-:Y:S01]  /*39ae0*/  IMAD.MOV.U32 R6, RZ, RZ, R76 ;  /* 0x000000ffff067224 */ /* 0x004fe200078e004c */
[----:B---3--:R-:W-:Y:S01]  /*39af0*/  MOV R7, R77 ;  /* 0x0000004d00077202 */ /* 0x008fe20000000f00 */
[----:B----4-:R-:W-:-:S02]  /*39b00*/  IMAD.MOV.U32 R11, RZ, RZ, R78 ;  /* 0x000000ffff0b7224 */ /* 0x010fc400078e004e */
[----:B-1----:R-:W-:Y:S02]  /*39b10*/  IMAD.MOV.U32 R10, RZ, RZ, R79 ;  /* 0x000000ffff0a7224 */ /* 0x002fe400078e004f */
[----:B------:R-:W-:Y:S01]  /*39b20*/  HMMA.1688.F32.TF32 R76, R168, R44, R156 ;  /* 0x0000002ca84c723c */ /* 0x000fe2000008109c */
[----:B------:R1:W-:Y:S04]  /*39b30*/  STL [R1+0x1ebc], R27 ;  /* 0x001ebc1b01007387 */ /* 0x0003e80000100800 */
[----:B------:R2:W-:Y:S04]  /*39b40*/  STL [R1+0x1eb8], R26 ;  /* 0x001eb81a01007387 */ /* 0x0005e80000100800 */
[----:B------:R3:W-:Y:S04]  /*39b50*/  STL [R1+0x1eb4], R23 ;  /* 0x001eb41701007387 */ /* 0x0007e80000100800 */
[----:B------:R4:W-:Y:S06]  /*39b60*/  STL [R1+0x1eb0], R22 ;  /* 0x001eb01601007387 */ /* 0x0009ec0000100800 */
[----:B-1----:R-:W-:Y:S01]  /*39b70*/  MOV R27, R76 ;  /* 0x0000004c001b7202 */ /* 0x002fe20000000f00 */
[----:B--2---:R-:W-:-:S02]  /*39b80*/  IMAD.MOV.U32 R26, RZ, RZ, R77 ;  /* 0x000000ffff1a7224 */ /* 0x004fc400078e004d */
[----:B---3--:R-:W-:Y:S01]  /*39b90*/  IMAD.MOV.U32 R23, RZ, RZ, R78 ;  /* 0x000000ffff177224 */ /* 0x008fe200078e004e */
[----:B----4-:R-:W-:Y:S02]  /*39ba0*/  MOV R22, R79 ;  /* 0x0000004f00167202 */ /* 0x010fe40000000f00 */
[C---:B------:R-:W-:Y:S01]  /*39bb0*/  HMMA.1688.F32.TF32 R76, R168.reuse, R40, R160 ;  /* 0x00000028a84c723c */ /* 0x040fe200000810a0 */
[----:B------:R1:W-:Y:S04]  /*39bc0*/  STL [R1+0x1ecc], R14 ;  /* 0x001ecc0e01007387 */ /* 0x0003e80000100800 */
[----:B------:R-:W-:Y:S03]  /*39bd0*/  LDS R160, [R226+UR12+0x6080] ;  /* 0x0060800ce2a07984 */ /* 0x000fe60008000800 */
[----:B------:R-:W-:Y:S01]  /*39be0*/  HMMA.1688.F32.TF32 R72, R168, R28, R72 ;  /* 0x0000001ca848723c */ /* 0x000fe20000081048 */
[----:B------:R-:W-:Y:S04]  /*39bf0*/  LDS R162, [R226+UR12+0x6880] ;  /* 0x0068800ce2a27984 */ /* 0x000fe80008000800 */
[----:B------:R-:W-:Y:S04]  /*39c00*/  LDS R161, [R227+UR12+0x6080] ;  /* 0x0060800ce3a17984 */ /* 0x000fe80008000800 */
[----:B------:R-:W2:Y:S02]  /*39c10*/  LDS R163, [R227+UR12+0x6880] ;  /* 0x0068800ce3a37984 */ /* 0x000ea40008000800 */
[----:B------:R-:W-:Y:S01]  /*39c20*/  IMAD.MOV.U32 R30, RZ, RZ, R76 ;  /* 0x000000ffff1e7224 */ /* 0x000fe200078e004c */
[----:B------:R-:W-:Y:S01]  /*39c30*/  MOV R34, R78 ;  /* 0x0000004e00227202 */ /* 0x000fe20000000f00 */
[----:B------:R-:W-:-:S02]  /*39c40*/  IMAD.MOV.U32 R31, RZ, RZ, R77 ;  /* 0x000000ffff1f7224 */ /* 0x000fc400078e004d */
[----:B------:R-:W-:Y:S02]  /*39c50*/  IMAD.MOV.U32 R35, RZ, RZ, R79 ;  /* 0x000000ffff237224 */ /* 0x000fe400078e004f */
[----:B------:R-:W-:Y:S01]  /*39c60*/  HMMA.1688.F32.TF32 R76, R168, R36, R164 ;  /* 0x00000024a84c723c */ /* 0x000fe200000810a4 */
[----:B------:R3:W-:Y:S04]  /*39c70*/  STL [R1+0x1ec8], R15 ;  /* 0x001ec80f01007387 */ /* 0x0007e80000100800 */
[----:B------:R4:W-:Y:S04]  /*39c80*/  STL [R1+0x1ec4], R18 ;  /* 0x001ec41201007387 */ /* 0x0009e80000100800 */
[----:B------:R1:W-:Y:S10]  /*39c90*/  STL [R1+0x1ec0], R19 ;  /* 0x001ec01301007387 */ /* 0x0003f40000100800 */
[----:B-1----:R-:W-:Y:S01]  /*39ca0*/  IMAD.MOV.U32 R14, RZ, RZ, R76 ;  /* 0x000000ffff0e7224 */ /* 0x002fe200078e004c */
[----:B---3--:R-:W-:Y:S01]  /*39cb0*/  MOV R15, R77 ;  /* 0x0000004d000f7202 */ /* 0x008fe20000000f00 */
[----:B----4-:R-:W-:-:S02]  /*39cc0*/  IMAD.MOV.U32 R18, RZ, RZ, R78 ;  /* 0x000000ffff127224 */ /* 0x010fc400078e004e */
[----:B------:R-:W-:Y:S02]  /*39cd0*/  IMAD.MOV.U32 R19, RZ, RZ, R79 ;  /* 0x000000ffff137224 */ /* 0x000fe400078e004f */
[----:B------:R-:W-:Y:S01]  /*39ce0*/  HMMA.1688.F32.TF32 R76, R168, R32, R232 ;  /* 0x00000020a84c723c */ /* 0x000fe200000810e8 */
[----:B------:R-:W-:Y:S04]  /*39cf0*/  STL [R1+0x1edc], R10 ;  /* 0x001edc0a01007387 */ /* 0x000fe80000100800 */
[----:B------:R-:W-:Y:S04]  /*39d00*/  STL [R1+0x1ed8], R11 ;  /* 0x001ed80b01007387 */ /* 0x000fe80000100800 */
[----:B------:R-:W-:Y:S04]  /*39d10*/  STL [R1+0x1ed4], R7 ;  /* 0x001ed40701007387 */ /* 0x000fe80000100800 */
[----:B------:R1:W-:Y:S04]  /*39d20*/  STL [R1+0x1ed0], R6 ;  /* 0x001ed00601007387 */ /* 0x0003e80000100800 */
[----:B------:R-:W-:Y:S04]  /*39d30*/  STL [R1+0x1eec], R22 ;  /* 0x001eec1601007387 */ /* 0x000fe80000100800 */
[----:B------:R-:W-:Y:S04]  /*39d40*/  STL [R1+0x1ee8], R23 ;  /* 0x001ee81701007387 */ /* 0x000fe80000100800 */
[----:B------:R-:W-:Y:S04]  /*39d50*/  STL [R1+0x1ee4], R26 ;  /* 0x001ee41a01007387 */ /* 0x000fe80000100800 */
[----:B------:R-:W-:Y:S01]  /*39d60*/  STL [R1+0x1ee0], R27 ;  /* 0x001ee01b01007387 */ /* 0x000fe20000100800 */
[----:B-1----:R-:W-:-:S03]  /*39d70*/  MOV R6, R79 ;  /* 0x0000004f00067202 */ /* 0x002fc60000000f00 */
[----:B------:R1:W-:Y:S01]  /*39d80*/  STL [R1+0x1efc], R35 ;  /* 0x001efc2301007387 */ /* 0x0003e20000100800 */
[----:B------:R-:W-:-:S03]  /*39d90*/  IMAD.MOV.U32 R7, RZ, RZ, R78 ;  /* 0x000000ffff077224 */ /* 0x000fc600078e004e */
[----:B------:R3:W-:Y:S01]  /*39da0*/  STL [R1+0x1ef8], R34 ;  /* 0x001ef82201007387 */ /* 0x0007e20000100800 */
[----:B------:R-:W-:-:S03]  /*39db0*/  IMAD.MOV.U32 R11, RZ, RZ, R77 ;  /* 0x000000ffff0b7224 */ /* 0x000fc600078e004d */
[----:B------:R4:W-:Y:S01]  /*39dc0*/  STL [R1+0x1ef4], R31 ;  /* 0x001ef41f01007387 */ /* 0x0009e20000100800 */
[----:B------:R-:W-:-:S03]  /*39dd0*/  MOV R10, R76 ;  /* 0x0000004c000a7202 */ /* 0x000fc60000000f00 */
[----:B------:R1:W-:Y:S04]  /*39de0*/  STL [R1+0x1ef0], R30 ;  /* 0x001ef01e01007387 */ /* 0x0003e80000100800 */
[----:B------:R1:W-:Y:S04]  /*39df0*/  STL [R1+0x1f0c], R19 ;  /* 0x001f0c1301007387 */ /* 0x0003e80000100800 */
[----:B------:R1:W-:Y:S04]  /*39e00*/  STL [R1+0x1f08], R18 ;  /* 0x001f081201007387 */ /* 0x0003e80000100800 */
[----:B------:R-:W-:Y:S04]  /*39e10*/  STL [R1+0x1f04], R15 ;  /* 0x001f040f01007387 */ /* 0x000fe80000100800 */
[----:B------:R1:W-:Y:S04]  /*39e20*/  STL [R1+0x1f00], R14 ;  /* 0x001f000e01007387 */ /* 0x0003e80000100800 */
[----:B------:R1:W-:Y:S04]  /*39e30*/  STL [R1+0x1f1c], R6 ;  /* 0x001f1c0601007387 */ /* 0x0003e80000100800 */
[----:B------:R-:W-:Y:S04]  /*39e40*/  STL [R1+0x1f18], R7 ;  /* 0x001f180701007387 */ /* 0x000fe80000100800 */
[----:B------:R1:W-:Y:S04]  /*39e50*/  STL [R1+0x1f14], R11 ;  /* 0x001f140b01007387 */ /* 0x0003e80000100800 */
[----:B------:R1:W-:Y:S04]  /*39e60*/  STL [R1+0x1f10], R10 ;  /* 0x001f100a01007387 */ /* 0x0003e80000100800 */
        /* <DEDUP_REMOVED lines=26> */
[----:B------:R-:W-:Y:S01]  /*3a010*/  MOV R46, R71 ;  /* 0x00000047002e7202 */ /* 0x000fe20000000f00 */
[----:B------:R-:W-:Y:S02]  /*3a020*/  IMAD.MOV.U32 R51, RZ, RZ, R70 ;  /* 0x000000ffff337224 */ /* 0x000fe400078e0046 */
[----:B---3--:R-:W-:-:S15]  /*3a030*/  HMMA.1688.F32.TF32 R68, R168, R20, R248 ;  /* 0x00000014a844723c */ /* 0x008fde00000810f8 */
[----:B------:R-:W-:-:S04]  /*3a040*/  NOP ;  /* 0x0000000000007918 */ /* 0x000fc80000000000 */
[----:B-1----:R-:W-:Y:S01]  /*3a050*/  IMAD.MOV.U32 R35, RZ, RZ, R68 ;  /* 0x000000ffff237224 */ /* 0x002fe200078e0044 */
[----:B------:R-:W-:Y:S01]  /*3a060*/  MOV R34, R69 ;  /* 0x0000004500227202 */ /* 0x000fe20000000f00 */
[----:B----4-:R-:W-:Y:S02]  /*3a070*/  IMAD.MOV.U32 R31, RZ, RZ, R70 ;  /* 0x000000ffff1f7224 */ /* 0x010fe400078e0046 */
[----:B------:R-:W-:Y:S02]  /*3a080*/  IMAD.MOV.U32 R30, RZ, RZ, R71 ;  /* 0x000000ffff1e7224 */ /* 0x000fe400078e0047 */
[----:B------:R-:W-:-:S15]  /*3a090*/  HMMA.1688.F32.TF32 R68, R168, R16, R76 ;  /* 0x00000010a844723c */ /* 0x000fde000008104c */
[----:B------:R-:W-:-:S04]  /*3a0a0*/  NOP ;  /* 0x0000000000007918 */ /* 0x000fc80000000000 */
[----:B------:R-:W-:Y:S01]  /*3a0b0*/  MOV R19, R68 ;  /* 0x0000004400137202 */ /* 0x000fe20000000f00 */
[----:B------:R-:W-:Y:S01]  /*3a0c0*/  IMAD.MOV.U32 R18, RZ, RZ, R69 ;  /* 0x000000ffff127224 */ /* 0x000fe200078e0045 */
[----:B------:R-:W-:Y:S01]  /*3a0d0*/  MOV R14, R71 ;  /* 0x00000047000e7202 */ /* 0x000fe20000000f00 */
[----:B------:R-:W-:Y:S02]  /*3a0e0*/  IMAD.MOV.U32 R15, RZ, RZ, R70 ;  /* 0x000000ffff0f7224 */ /* 0x000fe400078e0046 */
[----:B------:R-:W-:-:S15]  /*3a0f0*/  HMMA.1688.F32.TF32 R68, R168, R12, R228 ;  /* 0x0000000ca844723c */ /* 0x000fde00000810e4 */
[----:B------:R-:W-:-:S04]  /*3a100*/  NOP ;  /* 0x0000000000007918 */ /* 0x000fc80000000000 */
[----:B------:R-:W-:Y:S01]  /*3a110*/  IMAD.MOV.U32 R6, RZ, RZ, R68 ;  /* 0x000000ffff067224 */ /* 0x000fe200078e0044 */
[----:B------:R-:W-:Y:S01]  /*3a120*/  MOV R11, R70 ;  /* 0x00000046000b7202 */ /* 0x000fe20000000f00 */
        /* <DEDUP_REMOVED lines=8> */
[----:B------:R-:W-:Y:S02]  /*3a1b0*/  HMMA.1688.F32.TF32 R68, R124, R64, R180 ;  /* 0x000000407c44723c */ /* 0x000fe400000810b4 */
[----:B------:R-:W-:Y:S04]  /*3a1c0*/  STL.64 [R1+0x1c78], R250 ;  /* 0x001c78fa01007387 */ /* 0x000fe80000100a00 */
[----:B------:R-:W-:-:S13]  /*3a1d0*/  STL.64 [R1+0x1c70], R248 ;  /* 0x001c70f801007387 */ /* 0x000fda0000100a00 */
[----:B------:R-:W-:Y:S04]  /*3a1e0*/  STL.64 [R1+0x1c88], R70 ;  /* 0x001c884601007387 */ /* 0x000fe80000100a00 */
[----:B------:R-:W-:Y:S04]  /*3a1f0*/  STL.64 [R1+0x1c80], R68 ;  /* 0x001c804401007387 */ /* 0x000fe80000100a00 */
        /* <DEDUP_REMOVED lines=36> */
[----:B------:R-:W-:Y:S03]  /*3a440*/  HMMA.1688.F32.TF32 R180, R124, R60, R240 ;  /* 0x0000003c7cb4723c */ /* 0x000fe600000810f0 */
[----:B------:R-:W2:Y:S04]  /*3a450*/  LDL.LU R240, [R1+0x180] ;  /* 0x0001800001f07983 */ /* 0x000ea80000300800 */
[----:B------:R-:W2:Y:S04]  /*3a460*/  LDL.LU R241, [R1+0x184] ;  /* 0x0001840001f17983 */ /* 0x000ea80000300800 */
[----:B------:R-:W2:Y:S04]  /*3a470*/  LDL.LU R242, [R1+0x188] ;  /* 0x0001880001f27983 */ /* 0x000ea80000300800 */
[----:B------:R-:W2:Y:S01]  /*3a480*/  LDL.LU R243, [R1+0x18c] ;  /* 0x00018c0001f37983 */ /* 0x000ea20000300800 */
[----:B------:R-:W-:Y:S01]  /*3a490*/  IMAD.MOV.U32 R22, RZ, RZ, R72 ;  /* 0x000000ffff167224 */ /* 0x000fe200078e0048 */
[----:B------:R-:W-:Y:S01]  /*3a4a0*/  MOV R26, R74 ;  /* 0x0000004a001a7202 */ /* 0x000fe20000000f00 */
[----:B------:R-:W-:-:S02]  /*3a4b0*/  IMAD.MOV.U32 R23, RZ, RZ, R73 ;  /* 0x000000ffff177224 */ /* 0x000fc400078e0049 */
[----:B------:R-:W-:Y:S01]  /*3a4c0*/  IMAD.MOV.U32 R27, RZ, RZ, R75 ;  /* 0x000000ffff1b7224 */ /* 0x000fe200078e004b */
[----:B------:R-:W-:Y:S01]  /*3a4d0*/  STL [R1+0x1c6c], R183 ;  /* 0x001c6cb701007387 */ /* 0x000fe20000100800 */
[C---:B---3--:R-:W-:Y:S08]  /*3a4e0*/  HMMA.1688.F32.TF32 R72, R124.reuse, R56, R96 ;  /* 0x000000387c48723c */ /* 0x048ff00000081060 */
[C---:B----4-:R-:W-:Y:S11]  /*3a4f0*/  HMMA.1688.F32.TF32 R76, R124.reuse, R52, R76 ;  /* 0x000000347c4c723c */ /* 0x050ff6000008104c */
[----:B------:R-:W-:Y:S01]  /*3a500*/  STL [R1+0x1c68], R73 ;  /* 0x001c684901007387 */ /* 0x000fe20000100800 */
[C---:B--2---:R-:W-:Y:S08]  /*3a510*/  HMMA.1688.F32.TF32 R100, R124.reuse, R28, R244 ;  /* 0x0000001c7c64723c */ /* 0x044ff000000810f4 */
[C---:B------:R-:W-:Y:S01]  /*3a520*/  HMMA.1688.F32.TF32 R84, R124.reuse, R44, R84 ;  /* 0x0000002c7c54723c */ /* 0x040fe20000081054 */
[----:B------:R-:W-:Y:S07]  /*3a530*/  STL [R1+0x1c64], R74 ;  /* 0x001c644a01007387 */ /* 0x000fee0000100800 */
[C---:B------:R-:W-:Y:S01]  /*3a540*/  HMMA.1688.F32.TF32 R80, R124.reuse, R48, R80 ;  /* 0x000000307c50723c */ /* 0x040fe20000081050 */
[----:B------:R-:W-:Y:S04]  /*3a550*/  STL [R1+0x1c60], R75 ;  /* 0x001c604b01007387 */ /* 0x000fe80000100800 */
[----:B------:R-:W-:Y:S03]  /*3a560*/  STL [R1+0x1c5c], R76 ;  /* 0x001c5c4c01007387 */ /* 0x000fe60000100800 */
[C---:B------:R-:W-:Y:S01]  /*3a570*/  HMMA.1688.F32.TF32 R88, R124.reuse, R40, R88 ;  /* 0x000000287c58723c */ /* 0x040fe20000081058 */
[----:B------:R-:W-:Y:S04]  /*3a580*/  STL [R1+0x1c58], R77 ;  /* 0x001c584d01007387 */ /* 0x000fe80000100800 */
[----:B------:R-:W-:Y:S03]  /*3a590*/  STL [R1+0x1c54], R78 ;  /* 0x001c544e01007387 */ /* 0x000fe60000100800 */
[C---:B------:R-:W-:Y:S01]  /*3a5a0*/  HMMA.1688.F32.TF32 R92, R124.reuse, R36, R92 ;  /* 0x000000247c5c723c */ /* 0x040fe2000008105c */
[----:B------:R-:W-:Y:S04]  /*3a5b0*/  STL [R1+0x1c50], R79 ;  /* 0x001c504f01007387 */ /* 0x000fe80000100800 */
[----:B------:R-:W-:Y:S03]  /*3a5c0*/  STL.64 [R1+0x1c98], R82 ;  /* 0x001c985201007387 */ /* 0x000fe60000100a00 */
[C---:B------:R-:W-:Y:S01]  /*3a5d0*/  HMMA.1688.F32.TF32 R96, R124.reuse, R32, R228 ;  /* 0x000000207c60723c */ /* 0x040fe200000810e4 */
[----:B------:R1:W-:Y:S04]  /*3a5e0*/  STL.64 [R1+0x1c90], R80 ;  /* 0x001c905001007387 */ /* 0x0003e80000100a00 */
        /* <DEDUP_REMOVED lines=11> */
[----:B------:R-:W-:Y:S01]  /*3a6a0*/  STL.64 [R1+0x1ce0], R100 ;  /* 0x001ce06401007387 */ /* 0x000fe20000100a00 */
[----:B------:R-:W-:-:S03]  /*3a6b0*/  MOV R242, R193 ;  /* 0x000000c100f27202 */ /* 0x000fc60000000f00 */
[----:B------:R-:W-:Y:S01]  /*3a6c0*/  STL.64 [R1+0x1cf8], R106 ;  /* 0x001cf86a01007387 */ /* 0x000fe20000100a00 */
[----:B------:R-:W-:-:S03]  /*3a6d0*/  IMAD.MOV.U32 R243, RZ, RZ, R192 ;  /* 0x000000fffff37224 */ /* 0x000fc600078e00c0 */
[----:B------:R-:W-:Y:S04]  /*3a6e0*/  STL.64 [R1+0x1cf0], R104 ;  /* 0x001cf06801007387 */ /* 0x000fe80000100a00 */
        /* <DEDUP_REMOVED lines=38> */
[----:B------:R-:W-:Y:S04]  /*3a950*/  STL.64 [R1+0x1d08], R110 ;  /* 0x001d086e01007387 */ /* 0x000fe80000100a00 */
[----:B------:R-:W-:Y:S01]  /*3a960*/  STL.64 [R1+0x1d00], R108 ;  /* 0x001d006c01007387 */ /* 0x000fe20000100a00 */
[C---:B----4-:R-:W-:Y:S08]  /*3a970*/  HMMA.1688.F32.TF32 R116, R124.reuse, R12, R116 ;  /* 0x0000000c7c74723c */ /* 0x050ff00000081074 */
[C---:B--2---:R-:W-:Y:S08]  /*3a980*/  HMMA.1688.F32.TF32 R112, R124.reuse, R16, R112 ;  /* 0x000000107c70723c */ /* 0x044ff00000081070 */
[C---:B---3--:R-:W-:Y:S08]  /*3a990*/  HMMA.1688.F32.TF32 R120, R124.reuse, R8, R120 ;  /* 0x000000087c78723c */ /* 0x048ff00000081078 */
[----:B------:R-:W-:Y:S03]  /*3a9a0*/  HMMA.1688.F32.TF32 R124, R124, R4, R192 ;  /* 0x000000047c7c723c */ /* 0x000fe600000810c0 */
[----:B------:R-:W-:Y:S04]  /*3a9b0*/  STL.64 [R1+0x1d18], R114 ;  /* 0x001d187201007387 */ /* 0x000fe80000100a00 */
        /* <DEDUP_REMOVED lines=12> */
[C---:B-1----:R-:W-:Y:S01]  /*3aa80*/  HMMA.1688.F32.TF32 R80, R160.reuse, R48, R236 ;  /* 0x00000030a050723c */ /* 0x042fe200000810ec */
        /* <DEDUP_REMOVED lines=52> */
[----:B------:R-:W-:Y:S01]  /*3add0*/  IMAD.MOV.U32 R78, RZ, RZ, R70 ;  /* 0x000000ffff4e7224 */ /* 0x000fe200078e0046 */
[----:B------:R-:W-:Y:S01]  /*3ade0*/  LDS R192, [R0+UR12+0x6100] ;  /* 0x0061000c00c07984 */ /* 0x000fe20008000800 */
[----:B------:R-:W-:-:S03]  /*3adf0*/  IMAD.MOV.U32 R79, RZ, RZ, R71 ;  /* 0x000000ffff4f7224 */ /* 0x000fc600078e0047 */
[----:B------:R-:W-:Y:S04]  /*3ae00*/  LDS R194, [R0+UR12+0x6900] ;  /* 0x0069000c00c27984 */ /* 0x000fe80008000800 */
[----:B------:R-:W-:Y:S04]  /*3ae10*/  STL.64 [R1+0x1d98], R78 ;  /* 0x001d984e01007387 */ /* 0x000fe80000100a00 */
[----:B------:R1:W-:Y:S04]  /*3ae20*/  STL.64 [R1+0x1d90], R76 ;  /* 0x001d904c01007387 */ /* 0x0003e80000100a00 */
[----:B------:R-:W-:Y:S04]  /*3ae30*/  LDS R193, [R3+UR12+0x6100] ;  /* 0x0061000c03c17984 */ /* 0x000fe80008000800 */
[----:B------:R-:W1:Y:S01]  /*3ae40*/  LDS R195, [R3+UR12+0x6900] ;  /* 0x0069000c03c37984 */ /* 0x000e620008000800 */
[----:B----4-:R-:W-:-:S15]  /*3ae50*/  HMMA.1688.F32.TF32 R68, R160, R40, R164 ;  /* 0x00000028a044723c */ /* 0x010fde00000810a4 */
[----:B------:R-:W-:-:S04]  /*3ae60*/  NOP ;  /* 0x0000000000007918 */ /* 0x000fc80000000000 */
[----:B------:R-:W-:Y:S01]  /*3ae70*/  MOV R183, R68 ;  /* 0x0000004400b77202 */ /* 0x000fe20000000f00 */
[----:B------:R-:W-:Y:S01]  /*3ae80*/  IMAD.MOV.U32 R73, RZ, RZ, R69 ;  /* 0x000000ffff497224 */ /* 0x000fe200078e0045 */
[----:B------:R-:W-:Y:S01]  /*3ae90*/  MOV R75, R71 ;  /* 0x00000047004b7202 */ /* 0x000fe20000000f00 */
[----:B------:R-:W-:Y:S02]  /*3aea0*/  IMAD.MOV.U32 R74, RZ, RZ, R70 ;  /* 0x000000ffff4a7224 */ /* 0x000fe400078e0046 */
[C---:B--2---:R-:W-:Y:S03]  /*3aeb0*/  HMMA.1688.F32.TF32 R68, R160.reuse, R36, R156 ;  /* 0x00000024a044723c */ /* 0x044fe6000008109c */
[----:B------:R-:W-:Y:S04]  /*3aec0*/  STL.64 [R1+0x1db8], R74 ;  /* 0x001db84a01007387 */ /* 0x000fe80000100a00 */
[----:B------:R3:W-:Y:S01]  /*3aed0*/  STL.64 [R1+0x1db0], R72 ;  /* 0x001db04801007387 */ /* 0x0007e20000100a00 */
[C---:B-1----:R-:W-:Y:S03]  /*3aee0*/  HMMA.1688.F32.TF32 R76, R160.reuse, R32, R152 ;  /* 0x00000020a04c723c */ /* 0x042fe60000081098 */
[----:B------:R-:W-:Y:S04]  /*3aef0*/  STL.64 [R1+0x1da8], R182 ;  /* 0x001da8b601007387 */ /* 0x000fe80000100a00 */
[----:B------:R-:W-:Y:S01]  /*3af00*/  STL.64 [R1+0x1da0], R180 ;  /* 0x001da0b401007387 */ /* 0x000fe20000100a00 */
[C---:B---3--:R-:W-:Y:S03]  /*3af10*/  HMMA.1688.F32.TF32 R72, R160.reuse, R28, R148 ;  /* 0x0000001ca048723c */ /* 0x048fe60000081094 */
[----:B------:R-:W-:Y:S04]  /*3af20*/  STL.64 [R1+0xa0], R68 ;  /* 0x0000a04401007387 */ /* 0x000fe80000100a00 */
[----:B------:R1:W-:Y:S02]  /*3af30*/  STL.64 [R1+0xa8], R70 ;  /* 0x0000a84601007387 */ /* 0x0003e40000100a00 */
[C---:B-1----:R-:W-:Y:S08]  /*3af40*/  HMMA.1688.F32.TF32 R68, R160.reuse, R24, R144 ;  /* 0x00000018a044723c */ /* 0x042ff00000081090 */
[C---:B------:R-:W-:Y:S08]  /*3af50*/  HMMA.1688.F32.TF32 R144, R160.reuse, R20, R172 ;  /* 0x00000014a090723c */ /* 0x040ff000000810ac */
[C---:B------:R-:W-:Y:S01]  /*3af60*/  HMMA.1688.F32.TF32 R148, R160.reuse, R16, R228 ;  /* 0x00000010a094723c */ /* 0x040fe200000810e4 */
[----:B------:R-:W-:Y:S07]  /*3af70*/  STL.64 [R1+0x90], R76 ;  /* 0x0000904c01007387 */ /* 0x000fee0000100a00 */
[C---:B------:R-:W-:Y:S01]  /*3af80*/  HMMA.1688.F32.TF32 R152, R160.reuse, R12, R244 ;  /* 0x0000000ca098723c */ /* 0x040fe200000810f4 */
[----:B------:R-:W-:Y:S04]  /*3af90*/  STL.64 [R1+0x98], R78 ;  /* 0x0000984e01007387 */ /* 0x000fe80000100a00 */
[----:B------:R-:W-:Y:S04]  /*3afa0*/  STL.64 [R1+0x80], R72 ;  /* 0x0000804801007387 */ /* 0x000fe80000100a00 */
[----:B------:R-:W-:Y:S04]  /*3afb0*/  STL.64 [R1+0x88], R74 ;  /* 0x0000884a01007387 */ /* 0x000fe80000100a00 */
[----:B------:R-:W-:Y:S01]  /*3afc0*/  STL [R1+0x1bf0], R144 ;  /* 0x001bf09001007387 */ /* 0x000fe20000100800 */
[C---:B------:R-:W-:Y:S03]  /*3afd0*/  HMMA.1688.F32.TF32 R156, R160.reuse, R8, R236 ;  /* 0x00000008a09c723c */ /* 0x040fe600000810ec */
[----:B------:R-:W-:Y:S04]  /*3afe0*/  STL.64 [R1+0x70], R68 ;  /* 0x0000704401007387 */ /* 0x000fe80000100a00 */
[----:B------:R1:W-:Y:S04]  /*3aff0*/  STL.64 [R1+0x78], R70 ;  /* 0x0000784601007387 */ /* 0x0003e80000100a00 */
        /* <DEDUP_REMOVED lines=11> */
[----:B------:R-:W-:Y:S03]  /*3b0b0*/  HMMA.1688.F32.TF32 R160, R160, R4, R240 ;  /* 0x00000004a0a0723c */ /* 0x000fe600000810f0 */
[----:B------:R-:W-:Y:S04]  /*3b0c0*/  STL [R1+0x1c1c], R156 ;  /* 0x001c1c9c01007387 */ /* 0x000fe80000100800 */
[----:B------:R-:W-:Y:S04]  /*3b0d0*/  STL [R1+0x1c18], R157 ;  /* 0x001c189d01007387 */ /* 0x000fe80000100800 */
[----:B------:R-:W-:Y:S04]  /*3b0e0*/  STL [R1+0x1c14], R158 ;  /* 0x001c149e01007387 */ /* 0x000fe80000100800 */
[----:B------:R-:W-:Y:S04]  /*3b0f0*/  STL [R1+0x1c10], R159 ;  /* 0x001c109f01007387 */ /* 0x000fe80000100800 */
[----:B------:R-:W2:Y:S04]  /*3b100*/  LDL.LU R240, [R1+0x3d0] ;  /* 0x0003d00001f07983 */ /* 0x000ea80000300800 */
[----:B------:R-:W2:Y:S04]  /*3b110*/  LDL.LU R241, [R1+0x3d4] ;  /* 0x0003d40001f17983 */ /* 0x000ea80000300800 */
[----:B------:R-:W2:Y:S04]  /*3b120*/  LDL.LU R242, [R1+0x3d8] ;  /* 0x0003d80001f27983 */ /* 0x000ea80000300800 */
[----:B------:R-:W2:Y:S04]  /*3b130*/  LDL.LU R243, [R1+0x3dc] ;  /* 0x0003dc0001f37983 */ /* 0x000ea80000300800 */
[----:B------:R-:W3:Y:S04]  /*3b140*/  LDL.LU R236, [R1+0x300] ;  /* 0x0003000001ec7983 */ /* 0x000ee80000300800 */
[----:B------:R-:W3:Y:S04]  /*3b150*/  LDL.LU R237, [R1+0x304] ;  /* 0x0003040001ed7983 */ /* 0x000ee80000300800 */
[----:B------:R-:W3:Y:S04]  /*3b160*/  LDL.LU R238, [R1+0x308] ;  /* 0x0003080001ee7983 */ /* 0x000ee80000300800 */
[----:B------:R-:W3:Y:S01]  /*3b170*/  LDL.LU R239, [R1+0x30c] ;  /* 0x00030c0001ef7983 */ /* 0x000ee20000300800 */
[----:B------:R-:W-:-:S03]  /*3b180*/  IMAD.MOV.U32 R246, RZ, RZ, R177 ;  /* 0x000000fffff67224 */ /* 0x000fc600078e00b1 */
[----:B------:R-:W1:Y:S01]  /*3b190*/  LDL.LU R244, [R1+0x390] ;  /* 0x0003900001f47983 */ /* 0x000e620000300800 */
[----:B------:R-:W-:-:S03]  /*3b1a0*/  IMAD.MOV.U32 R247, RZ, RZ, R176 ;  /* 0x000000fffff77224 */ /* 0x000fc600078e00b0 */
[----:B------:R-:W1:Y:S04]  /*3b1b0*/  LDL.LU R245, [R1+0x394] ;  /* 0x0003940001f57983 */ /* 0x000e680000300800 */
[----:B------:R-:W4:Y:S04]  /*3b1c0*/  LDL.LU R177, [R1+0x1f9c] ;  /* 0x001f9c0001b17983 */ /* 0x000f280000300800 */
[----:B------:R-:W4:Y:S04]  /*3b1d0*/  LDL.LU R176, [R1+0x1f98] ;  /* 0x001f980001b07983 */ /* 0x000f280000300800 */
        /* <DEDUP_REMOVED lines=14> */
[----:B------:R1:W-:Y:S04]  /*3b2c0*/  STL [R1+0x1c2c], R160 ;  /* 0x001c2ca001007387 */ /* 0x0003e80000100800 */
[----:B------:R1:W-:Y:S04]  /*3b2d0*/  STL [R1+0x1c28], R161 ;  /* 0x001c28a101007387 */ /* 0x0003e80000100800 */
[----:B------:R-:W-:Y:S04]  /*3b2e0*/  STL [R1+0x1c24], R162 ;  /* 0x001c24a201007387 */ /* 0x000fe80000100800 */
[----:B------:R1:W-:Y:S01]  /*3b2f0*/  STL [R1+0x1c20], R163 ;  /* 0x001c20a301007387 */ /* 0x0003e20000100800 */
[C---:B---3--:R-:W-:Y:S03]  /*3b300*/  HMMA.1688.F32.TF32 R164, R192.reuse, R64, R236 ;  /* 0x00000040c0a4723c */ /* 0x048fe600000810ec */
[----:B------:R-:W3:Y:S04]  /*3b310*/  LDL.LU R236, [R1+0x3e0] ;  /* 0x0003e00001ec7983 */ /* 0x000ee80000300800 */
[----:B------:R-:W3:Y:S04]  /*3b320*/  LDL.LU R237, [R1+0x3e4] ;  /* 0x0003e40001ed7983 */ /* 0x000ee80000300800 */
[----:B------:R-:W3:Y:S04]  /*3b330*/  LDL.LU R238, [R1+0x3e8] ;  /* 0x0003e80001ee7983 */ /* 0x000ee80000300800 */
[----:B------:R-:W3:Y:S01]  /*3b340*/  LDL.LU R239, [R1+0x3ec] ;  /* 0x0003ec0001ef7983 */ /* 0x000ee20000300800 */
[C---:B-1----:R-:W-:Y:S08]  /*3b350*/  HMMA.1688.F32.TF32 R68, R192.reuse, R44, R244 ;  /* 0x0000002cc044723c */ /* 0x042ff000000810f4 */
[C---:B--2---:R-:W-:Y:S01]  /*3b360*/  HMMA.1688.F32.TF32 R168, R192.reuse, R60, R168 ;  /* 0x0000003cc0a8723c */ /* 0x044fe200000810a8 */
[----:B------:R1:W-:Y:S07]  /*3b370*/  STL [R1+0x1c3c], R164 ;  /* 0x001c3ca401007387 */ /* 0x0003ee0000100800 */
[C---:B----4-:R-:W-:Y:S08]  /*3b380*/  HMMA.1688.F32.TF32 R172, R192.reuse, R56, R172 ;  /* 0x00000038c0ac723c */ /* 0x050ff000000810ac */
[C---:B------:R-:W-:Y:S01]  /*3b390*/  HMMA.1688.F32.TF32 R176, R192.reuse, R52, R176 ;  /* 0x00000034c0b0723c */ /* 0x040fe200000810b0 */
[----:B------:R2:W-:Y:S04]  /*3b3a0*/  STL [R1+0x1c38], R165 ;  /* 0x001c38a501007387 */ /* 0x0005e80000100800 */
[----:B------:R4:W-:Y:S03]  /*3b3b0*/  STL [R1+0x1c34], R166 ;  /* 0x001c34a601007387 */ /* 0x0009e60000100800 */
[----:B------:R-:W-:Y:S01]  /*3b3c0*/  HMMA.1688.F32.TF32 R72, R192, R48, R232 ;  /* 0x00000030c048723c */ /* 0x000fe200000810e8 */
[----:B------:R1:W-:Y:S04]  /*3b3d0*/  STL [R1+0x1c30], R167 ;  /* 0x001c30a701007387 */ /* 0x0003e80000100800 */
[----:B------:R1:W-:Y:S04]  /*3b3e0*/  STL [R1+0x1c4c], R168 ;  /* 0x001c4ca801007387 */ /* 0x0003e80000100800 */
[----:B------:R1:W-:Y:S01]  /*3b3f0*/  STL [R1+0x1c48], R169 ;  /* 0x001c48a901007387 */ /* 0x0003e20000100800 */
[----:B------:R-:W-:-:S03]  /*3b400*/  MOV R160, R68 ;  /* 0x0000004400a07202 */ /* 0x000fc60000000f00 */
[----:B------:R1:W-:Y:S01]  /*3b410*/  STL [R1+0x1c44], R170 ;  /* 0x001c44aa01007387 */ /* 0x0003e20000100800 */
[----:B------:R-:W-:Y:S01]  /*3b420*/  IMAD.MOV.U32 R161, RZ, RZ, R69 ;  /* 0x000000ffffa17224 */ /* 0x000fe200078e0045 */
[----:B------:R-:W-:Y:S02]  /*3b430*/  MOV R163, R71 ;  /* 0x0000004700a37202 */ /* 0x000fe40000000f00 */
[----:B------:R1:W-:Y:S01]  /*3b440*/  STL [R1+0x1c40], R171 ;  /* 0x001c40ab01007387 */ /* 0x0003e20000100800 */
[----:B------:R-:W-:-:S03]  /*3b450*/  IMAD.MOV.U32 R162, RZ, RZ, R70 ;  /* 0x000000ffffa27224 */ /* 0x000fc600078e0046 */
[----:B------:R-:W-:Y:S01]  /*3b460*/  STL.64 [R1+0x1dc8], R174 ;  /* 0x001dc8ae01007387 */ /* 0x000fe20000100a00 */
        /* <DEDUP_REMOVED lines=8> */
[----:B------:R-:W4:Y:S04]  /*3b4f0*/  LDL.LU R240, [R1+0x3f0] ;  /* 0x0003f00001f07983 */ /* 0x000f280000300800 */
[----:B------:R-:W4:Y:S04]  /*3b500*/  LDL.LU R241, [R1+0x3f4] ;  /* 0x0003f40001f17983 */ /* 0x000f280000300800 */
[----:B------:R-:W4:Y:S04]  /*3b510*/  LDL.LU R242, [R1+0x3f8] ;  /* 0x0003f80001f27983 */ /* 0x000f280000300800 */
[----:B------:R-:W4:Y:S01]  /*3b520*/  LDL.LU R243, [R1+0x3fc] ;  /* 0x0003fc0001f37983 */ /* 0x000f220000300800 */
[----:B------:R-:W-:Y:S01]  /*3b530*/  MOV R158, R70 ;  /* 0x00000046009e7202 */ /* 0x000fe20000000f00 */
[----:B------:R-:W-:-:S02]  /*3b540*/  IMAD.MOV.U32 R159, RZ, RZ, R71 ;  /* 0x000000ffff9f7224 */ /* 0x000fc400078e0047 */
[----:B------:R-:W-:Y:S02]  /*3b550*/  IMAD.MOV.U32 R156, RZ, RZ, R68 ;  /* 0x000000ffff9c7224 */ /* 0x000fe400078e0044 */
[----:B------:R-:W-:Y:S01]  /*3b560*/  IMAD.MOV.U32 R157, RZ, RZ, R69 ;  /* 0x000000ffff9d7224 */ /* 0x000fe200078e0045 */
[----:B------:R-:W-:Y:S04]  /*3b570*/  STL.64 [R1+0x1df8], R158 ;  /* 0x001df89e01007387 */ /* 0x000fe80000100a00 */
[----:B------:R-:W-:Y:S04]  /*3b580*/  STL.64 [R1+0x1df0], R156 ;  /* 0x001df09c01007387 */ /* 0x000fe80000100a00 */
        /* <DEDUP_REMOVED lines=14> */
[----:B---3--:R-:W-:Y:S03]  /*3b670*/  HMMA.1688.F32.TF32 R68, R192, R36, R236 ;  /* 0x00000024c044723c */ /* 0x008fe600000810ec */
[----:B------:R-:W3:Y:S04]  /*3b680*/  LDL.LU R236, [R1+0x480] ;  /* 0x0004800001ec7983 */ /* 0x000ee80000300800 */
[----:B------:R-:W3:Y:S04]  /*3b690*/  LDL.LU R237, [R1+0x484] ;  /* 0x0004840001ed7983 */ /* 0x000ee80000300800 */
[----:B------:R-:W3:Y:S04]  /*3b6a0*/  LDL.LU R238, [R1+0x488] ;  /* 0x0004880001ee7983 */ /* 0x000ee80000300800 */
[----:B------:R-:W3:Y:S04]  /*3b6b0*/  LDL.LU R239, [R1+0x48c] ;  /* 0x00048c0001ef7983 */ /* 0x000ee80000300800 */
[----:B------:R-:W3:Y:S04]  /*3b6c0*/  LDL.LU R190, [R1+0x558] ;  /* 0x0005580001be7983 */ /* 0x000ee80000300800 */
[----:B------:R-:W3:Y:S01]  /*3b6d0*/  LDL.LU R191, [R1+0x55c] ;  /* 0x00055c0001bf7983 */ /* 0x000ee20000300800 */
[----:B-1----:R-:W-:Y:S01]  /*3b6e0*/  IMAD.MOV.U32 R164, RZ, RZ, R68 ;  /* 0x000000ffffa47224 */ /* 0x002fe200078e0044 */
[----:B--2---:R-:W-:Y:S01]  /*3b6f0*/  MOV R165, R69 ;  /* 0x0000004500a57202 */ /* 0x004fe20000000f00 */
[----:B----4-:R-:W-:-:S02]  /*3b700*/  IMAD.MOV.U32 R166, RZ, RZ, R70 ;  /* 0x000000ffffa67224 */ /* 0x010fc400078e0046 */
[----:B------:R-:W-:-:S05]  /*3b710*/  IMAD.MOV.U32 R167, RZ, RZ, R71 ;  /* 0x000000ffffa77224 */ /* 0x000fca00078e0047 */
[----:B------:R-:W-:Y:S01]  /*3b720*/  STL.64 [R1+0x1e08], R166 ;  /* 0x001e08a601007387 */ /* 0x000fe20000100a00 */
        /* <DEDUP_REMOVED lines=20> */
[----:B------:R-:W-:Y:S01]  /*3b870*/  MOV R145, R68 ;  /* 0x0000004400917202 */ /* 0x000fe20000000f00 */
[----:B------:R-:W-:Y:S01]  /*3b880*/  IMAD.MOV.U32 R146, RZ, RZ, R69 ;  /* 0x000000ffff927224 */ /* 0x000fe200078e0045 */
[----:B------:R-:W-:Y:S01]  /*3b890*/  MOV R151, R71 ;  /* 0x0000004700977202 */ /* 0x000fe20000000f00 */
[----:B------:R-:W-:Y:S01]  /*3b8a0*/  IMAD.MOV.U32 R147, RZ, RZ, R70 ;  /* 0x000000ffff937224 */ /* 0x000fe200078e0046 */
[----:B------:R-:W-:Y:S04]  /*3b8b0*/  STL.64 [R1+0x1e00], R164 ;  /* 0x001e00a401007387 */ /* 0x000fe80000100a00 */
[----:B------:R-:W2:Y:S04]  /*3b8c0*/  LDL.LU R240, [R1+0x540] ;  /* 0x0005400001f07983 */ /* 0x000ea80000300800 */
[----:B------:R-:W2:Y:S04]  /*3b8d0*/  LDL.LU R241, [R1+0x544] ;  /* 0x0005440001f17983 */ /* 0x000ea80000300800 */
[----:B------:R-:W2:Y:S04]  /*3b8e0*/  LDL.LU R242, [R1+0x548] ;  /* 0x0005480001f27983 */ /* 0x000ea80000300800 */
[----:B------:R-:W2:Y:S04]  /*3b8f0*/  LDL.LU R243, [R1+0x54c] ;  /* 0x00054c0001f37983 */ /* 0x000ea80000300800 */
[----:B------:R-:W-:Y:S04]  /*3b900*/  STL.64 [R1+0x1e18], R154 ;  /* 0x001e189a01007387 */ /* 0x000fe80000100a00 */
[----:B------:R-:W-:Y:S04]  /*3b910*/  STL.64 [R1+0x1e10], R152 ;  /* 0x001e109801007387 */ /* 0x000fe80000100a00 */
[----:B------:R-:W-:Y:S01]  /*3b920*/  STL [R1+0x1b6c], R184 ;  /* 0x001b6cb801007387 */ /* 0x000fe20000100800 */
[----:B------:R-:W-:Y:S01]  /*3b930*/  IMAD.MOV.U32 R232, RZ, RZ, R209 ;  /* 0x000000ffffe87224 */ /* 0x000fe200078e00d1 */
[----:B------:R-:W-:Y:S01]  /*3b940*/  MOV R234, R205 ;  /* 0x000000cd00ea7202 */ /* 0x000fe20000000f00 */
[----:B------:R-:W-:-:S02]  /*3b950*/  IMAD.MOV.U32 R233, RZ, RZ, R208 ;  /* 0x000000ffffe97224 */ /* 0x000fc400078e00d0 */
[----:B------:R-:W-:Y:S01]  /*3b960*/  IMAD.MOV.U32 R235, RZ, RZ, R204 ;  /* 0x000000ffffeb7224 */ /* 0x000fe200078e00cc */
[C---:B---3--:R-:W-:Y:S08]  /*3b970*/  HMMA.1688.F32.TF32 R68, R192.reuse, R16, R236 ;  /* 0x00000010c044723c */ /* 0x048ff000000810ec */
[----:B------:R-:W-:Y:S11]  /*3b980*/  HMMA.1688.F32.TF32 R188, R192, R8, R188 ;  /* 0x00000008c0bc723c */ /* 0x000ff600000810bc */
[----:B------:R-:W-:Y:S04]  /*3b990*/  STL.64 [R1+0xe0], R68 ;  /* 0x0000e04401007387 */ /* 0x000fe80000100a00 */
[----:B------:R-:W-:Y:S04]  /*3b9a0*/  STL.64 [R1+0xe8], R70 ;  /* 0x0000e84601007387 */ /* 0x000fe80000100a00 */
[----:B------:R-:W-:Y:S04]  /*3b9b0*/  STL [R1+0x1b68], R185 ;  /* 0x001b68b901007387 */ /* 0x000fe80000100800 */
[----:B------:R-:W-:Y:S04]  /*3b9c0*/  STL [R1+0x1b64], R186 ;  /* 0x001b64ba01007387 */ /* 0x000fe80000100800 */
[----:B------:R-:W-:Y:S04]  /*3b9d0*/  STL [R1+0x1b60], R187 ;  /* 0x001b60bb01007387 */ /* 0x000fe80000100800 */
[----:B------:R-:W3:Y:S04]  /*3b9e0*/  LDL.LU R198, [R1+0x5a8] ;  /* 0x0005a80001c67983 */ /* 0x000ee80000300800 */
[----:B------:R-:W3:Y:S04]  /*3b9f0*/  LDL.LU R199, [R1+0x5ac] ;  /* 0x0005ac0001c77983 */ /* 0x000ee80000300800 */
[----:B------:R-:W-:Y:S04]  /*3ba00*/  STL [R1+0x1b78], R188 ;  /* 0x001b78bc01007387 */ /* 0x000fe80000100800 */
        /* <DEDUP_REMOVED lines=22> */
[----:B------:R-:W1:Y:S04]  /*3bb70*/  LDS R231, [R91+UR12+0x6900] ;  /* 0x0069000c5be77984 */ /* 0x000e680008000800 */
[----:B------:R-:W-:Y:S04]  /*3bb80*/  LDS R244, [R90+UR12+0x6180] ;  /* 0x0061800c5af47984 */ /* 0x000fe80008000800 */
[----:B------:R-:W-:Y:S04]  /*3bb90*/  LDS R246, [R90+UR12+0x6980] ;  /* 0x0069800c5af67984 */ /* 0x000fe80008000800 */
[----:B------:R-:W-:Y:S04]  /*3bba0*/  LDS R245, [R91+UR12+0x6180] ;  /* 0x0061800c5bf57984 */ /* 0x000fe80008000800 */
[----:B------:R-:W-:Y:S01]  /*3bbb0*/  LDS R247, [R91+UR12+0x6980] ;  /* 0x0069800c5bf77984 */ /* 0x000fe20008000800 */
[----:B-1----:R-:W-:Y:S01]  /*3bbc0*/  HMMA.1688.F32.TF32 R68, R228, R44, R232 ;  /* 0x0000002ce444723c */ /* 0x002fe200000810e8 */
[----:B------:R-:W-:-:S07]  /*3bbd0*/  IMAD.MOV.U32 R232, RZ, RZ, R212 ;  /* 0x000000ffffe87224 */ /* 0x000fce00078e00d4 */
[----:B--2---:R-:W-:Y:S01]  /*3bbe0*/  HMMA.1688.F32.TF32 R192, R192, R4, R240 ;  /* 0x00000004c0c0723c */ /* 0x004fe200000810f0 */
[----:B------:R-:W-:Y:S01]  /*3bbf0*/  MOV R233, R225 ;  /* 0x000000e100e97202 */ /* 0x000fe20000000f00 */
[----:B------:R-:W-:Y:S01]  /*3bc00*/  IMAD.MOV.U32 R234, RZ, RZ, R224 ;  /* 0x000000ffffea7224 */ /* 0x000fe200078e00e0 */
[----:B------:R-:W-:Y:S01]  /*3bc10*/  LDS R240, [R0+UR12+0x6180] ;  /* 0x0061800c00f07984 */ /* 0x000fe20008000800 */
[----:B------:R-:W-:-:S03]  /*3bc20*/  IMAD.MOV.U32 R235, RZ, RZ, R213 ;  /* 0x000000ffffeb7224 */ /* 0x000fc600078e00d5 */
[----:B------:R-:W-:Y:S04]  /*3bc30*/  LDS R242, [R0+UR12+0x6980] ;  /* 0x0069800c00f27984 */ /* 0x000fe80008000800 */
[----:B------:R-:W-:Y:S04]  /*3bc40*/  LDS R241, [R3+UR12+0x6180] ;  /* 0x0061800c03f17984 */ /* 0x000fe80008000800 */
[----:B------:R-:W1:Y:S04]  /*3bc50*/  LDS R243, [R3+UR12+0x6980] ;  /* 0x0069800c03f37984 */ /* 0x000e680008000800 */
[----:B------:R-:W-:Y:S04]  /*3bc60*/  STL [R1+0x1b84], R192 ;  /* 0x001b84c001007387 */ /* 0x000fe80000100800 */
[----:B------:R-:W-:Y:S04]  /*3bc70*/  STL [R1+0x1b80], R193 ;  /* 0x001b80c101007387 */ /* 0x000fe80000100800 */
[----:B------:R-:W-:Y:S04]  /*3bc80*/  STL [R1+0x1b7c], R194 ;  /* 0x001b7cc201007387 */ /* 0x000fe80000100800 */
[----:B------:R-:W-:Y:S04]  /*3bc90*/  STL [R1+0x1b58], R195 ;  /* 0x001b58c301007387 */ /* 0x000fe80000100800 */
[----:B------:R-:W2:Y:S04]  /*3bca0*/  LDL.LU R236, [R1+0x620] ;  /* 0x0006200001ec7983 */ /* 0x000ea80000300800 */
[----:B------:R-:W2:Y:S04]  /*3bcb0*/  LDL.LU R237, [R1+0x624] ;  /* 0x0006240001ed7983 */ /* 0x000ea80000300800 */
[----:B------:R-:W2:Y:S04]  /*3bcc0*/  LDL.LU R238, [R1+0x628] ;  /* 0x0006280001ee7983 */ /* 0x000ea80000300800 */
[----:B------:R-:W2:Y:S01]  /*3bcd0*/  LDL.LU R239, [R1+0x62c] ;  /* 0x00062c0001ef7983 */ /* 0x000ea20000300800 */
[----:B---3--:R-:W-:-:S15]  /*3bce0*/  HMMA.1688.F32.TF32 R196, R228, R64, R196 ;  /* 0x00000040e4c4723c */ /* 0x008fde00000810c4 */
[----:B------:R-:W-:-:S04]  /*3bcf0*/  NOP ;  /* 0x0000000000007918 */ /* 0x000fc80000000000 */
[----:B------:R-:W-:Y:S04]  /*3bd00*/  STL [R1+0x1b8c], R196 ;  /* 0x001b8cc401007387 */ /* 0x000fe80000100800 */
[----:B------:R-:W-:Y:S01]  /*3bd10*/  STL [R1+0x1b88], R197 ;  /* 0x001b88c501007387 */ /* 0x000fe20000100800 */
[C---:B----4-:R-:W-:Y:S03]  /*3bd20*/  HMMA.1688.F32.TF32 R200, R228.reuse, R60, R200 ;  /* 0x0000003ce4c8723c */ /* 0x050fe600000810c8 */
[----:B------:R-:W-:Y:S04]  /*3bd30*/  STL [R1+0x1b54], R198 ;  /* 0x001b54c601007387 */ /* 0x000fe80000100800 */
[----:B------:R-:W-:Y:S01]  /*3bd40*/  STL [R1+0x1b50], R199 ;  /* 0x001b50c701007387 */ /* 0x000fe20000100800 */
[C---:B------:R-:W-:Y:S08]  /*3bd50*/  HMMA.1688.F32.TF32 R72, R228.reuse, R48, R248 ;  /* 0x00000030e448723c */ /* 0x040ff000000810f8 */
[C---:B------:R-:W-:Y:S08]  /*3bd60*/  HMMA.1688.F32.TF32 R204, R228.reuse, R56, R204 ;  /* 0x00000038e4cc723c */ /* 0x040ff000000810cc */
[----:B------:R-:W-:Y:S01]  /*3bd70*/  HMMA.1688.F32.TF32 R208, R228, R52, R208 ;  /* 0x00000034e4d0723c */ /* 0x000fe200000810d0 */
[----:B------:R-:W-:Y:S04]  /*3bd80*/  STL [R1+0x1b9c], R200 ;  /* 0x001b9cc801007387 */ /* 0x000fe80000100800 */
[----:B------:R-:W-:Y:S04]  /*3bd90*/  STL [R1+0x1b98], R201 ;  /* 0x001b98c901007387 */ /* 0x000fe80000100800 */
[----:B------:R-:W-:Y:S04]  /*3bda0*/  STL [R1+0x1b94], R202 ;  /* 0x001b94ca01007387 */ /* 0x000fe80000100800 */
[----:B------:R3:W-:Y:S04]  /*3bdb0*/  STL [R1+0x1b90], R203 ;  /* 0x001b90cb01007387 */ /* 0x0007e80000100800 */
[----:B------:R4:W-:Y:S04]  /*3bdc0*/  STL [R1+0x1bac], R204 ;  /* 0x001baccc01007387 */ /* 0x0009e80000100800 */
[----:B------:R1:W-:Y:S04]  /*3bdd0*/  STL [R1+0x1ba8], R205 ;  /* 0x001ba8cd01007387 */ /* 0x0003e80000100800 */
[----:B------:R-:W-:Y:S01]  /*3bde0*/  STL [R1+0x1ba4], R206 ;  /* 0x001ba4ce01007387 */ /* 0x000fe20000100800 */
[----:B---3--:R-:W-:-:S03]  /*3bdf0*/  IMAD.MOV.U32 R203, RZ, RZ, R71 ;  /* 0x000000ffffcb7224 */ /* 0x008fc600078e0047 */
[----:B------:R3:W-:Y:S01]  /*3be00*/  STL [R1+0x1ba0], R207 ;  /* 0x001ba0cf01007387 */ /* 0x0007e20000100800 */
[----:B------:R-:W-:-:S03]  /*3be10*/  IMAD.MOV.U32 R202, RZ, RZ, R70 ;  /* 0x000000ffffca7224 */ /* 0x000fc600078e0046 */
[----:B------:R-:W-:Y:S01]  /*3be20*/  STL [R1+0x1bbc], R208 ;  /* 0x001bbcd001007387 */ /* 0x000fe20000100800 */
[----:B------:R-:W-:-:S03]  /*3be30*/  MOV R201, R69 ;  /* 0x0000004500c97202 */ /* 0x000fc60000000f00 */
[----:B------:R-:W-:Y:S01]  /*3be40*/  STL [R1+0x1bb8], R209 ;  /* 0x001bb8d101007387 */ /* 0x000fe20000100800 */
[----:B------:R-:W-:-:S03]  /*3be50*/  IMAD.MOV.U32 R200, RZ, RZ, R68 ;  /* 0x000000ffffc87224 */ /* 0x000fc600078e0044 */
[----:B------:R-:W-:Y:S04]  /*3be60*/  STL [R1+0x1bb4], R210 ;  /* 0x001bb4d201007387 */ /* 0x000fe80000100800 */
[----:B------:R-:W-:Y:S04]  /*3be70*/  STL [R1+0x1bb0], R211 ;  /* 0x001bb0d301007387 */ /* 0x000fe80000100800 */
[----:B------:R-:W-:Y:S04]  /*3be80*/  STL.64 [R1+0x1d0], R72 ;  /* 0x0001d04801007387 */ /* 0x000fe80000100a00 */
[----:B------:R1:W-:Y:S01]  /*3be90*/  STL.64 [R1+0x1d8], R74 ;  /* 0x0001d84a01007387 */ /* 0x0003e20000100a00 */
[----:B------:R-:W-:-:S03]  /*3bea0*/  IMAD.MOV.U32 R248, RZ, RZ, R216 ;  /* 0x000000fffff87224 */ /* 0x000fc600078e00d8 */
[----:B------:R1:W-:Y:S01]  /*3beb0*/  STL [R1+0x1bcc], R203 ;  /* 0x001bcccb01007387 */ /* 0x0003e20000100800 */
[----:B------:R-:W-:-:S03]  /*3bec0*/  IMAD.MOV.U32 R249, RZ, RZ, R217 ;  /* 0x000000fffff97224 */ /* 0x000fc600078e00d9 */
[----:B------:R1:W-:Y:S01]  /*3bed0*/  STL [R1+0x1bc8], R202 ;  /* 0x001bc8ca01007387 */ /* 0x0003e20000100800 */
[----:B------:R-:W-:-:S03]  /*3bee0*/  MOV R250, R221 ;  /* 0x000000dd00fa7202 */ /* 0x000fc60000000f00 */
[----:B------:R1:W-:Y:S01]  /*3bef0*/  STL [R1+0x1bc4], R201 ;  /* 0x001bc4c901007387 */ /* 0x0003e20000100800 */
[----:B------:R-:W-:-:S03]  /*3bf00*/  IMAD.MOV.U32 R251, RZ, RZ, R220 ;  /* 0x000000fffffb7224 */ /* 0x000fc600078e00dc */
        /* <DEDUP_REMOVED lines=9> */
[----:B--2---:R-:W-:-:S15]  /*3bfa0*/  HMMA.1688.F32.TF32 R68, R228, R40, R236 ;  /* 0x00000028e444723c */ /* 0x004fde00000810ec */
[----:B------:R-:W-:-:S04]  /*3bfb0*/  NOP ;  /* 0x0000000000007918 */ /* 0x000fc80000000000 */
[----:B----4-:R-:W-:Y:S01]  /*3bfc0*/  MOV R204, R68 ;  /* 0x0000004400cc7202 */ /* 0x010fe20000000f00 */
[----:B-1----:R-:W-:Y:S01]  /*3bfd0*/  IMAD.MOV.U32 R205, RZ, RZ, R69 ;  /* 0x000000ffffcd7224 */ /* 0x002fe200078e0045 */
[----:B---3--:R-:W-:Y:S01]  /*3bfe0*/  MOV R207, R71 ;  /* 0x0000004700cf7202 */ /* 0x008fe20000000f00 */
[----:B------:R-:W-:Y:S01]  /*3bff0*/  IMAD.MOV.U32 R206, RZ, RZ, R70 ;  /* 0x000000ffffce7224 */ /* 0x000fe200078e0046 */
[----:B------:R-:W-:Y:S01]  /*3c000*/  MOV R71, R216 ;  /* 0x000000d800477202 */ /* 0x000fe20000000f00 */
[----:B------:R-:W-:Y:S01]  /*3c010*/  IMAD.MOV.U32 R70, RZ, RZ, R217 ;  /* 0x000000ffff467224 */ /* 0x000fe200078e00d9 */
[----:B------:R-:W-:Y:S02]  /*3c020*/  MOV R68, R221 ;  /* 0x000000dd00447202 */ /* 0x000fe40000000f00 */
[----:B------:R-:W2:Y:S01]  /*3c030*/  LDL.LU R221, [R1+0x1f64] ;  /* 0x001f640001dd7983 */ /* 0x000ea20000300800 */
[----:B------:R-:W-:-:S03]  /*3c040*/  IMAD.MOV.U32 R69, RZ, RZ, R220 ;  /* 0x000000ffff457224 */ /* 0x000fc600078e00dc */
[----:B------:R-:W2:Y:S01]  /*3c050*/  LDL.LU R220, [R1+0x1f60] ;  /* 0x001f600001dc7983 */ /* 0x000ea20000300800 */
[----:B------:R-:W-:-:S03]  /*3c060*/  IMAD.MOV.U32 R227, RZ, RZ, R212 ;  /* 0x000000ffffe37224 */ /* 0x000fc600078e00d4 */
[----:B------:R-:W3:Y:S04]  /*3c070*/  LDL.LU R217, [R1+0x1f5c] ;  /* 0x001f5c0001d97983 */ /* 0x000ee80000300800 */
[----:B------:R-:W3:Y:S01]  /*3c080*/  LDL.LU R216, [R1+0x1f58] ;  /* 0x001f580001d87983 */ /* 0x000ee20000300800 */
[----:B------:R-:W-:-:S03]  /*3c090*/  IMAD.MOV.U32 R226, RZ, RZ, R213 ;  /* 0x000000ffffe27224 */ /* 0x000fc600078e00d5 */
        /* <DEDUP_REMOVED lines=41> */
[----:B------:R-:W-:Y:S01]  /*3c330*/  IMAD.MOV.U32 R196, RZ, RZ, R72 ;  /* 0x000000ffffc47224 */ /* 0x000fe200078e0048 */
[----:B------:R-:W-:Y:S01]  /*3c340*/  MOV R192, R74 ;  /* 0x0000004a00c07202 */ /* 0x000fe20000000f00 */
[----:B------:R-:W-:Y:S02]  /*3c350*/  IMAD.MOV.U32 R197, RZ, RZ, R73 ;  /* 0x000000ffffc57224 */ /* 0x000fe400078e0049 */
[----:B------:R-:W-:Y:S02]  /*3c360*/  IMAD.MOV.U32 R193, RZ, RZ, R75 ;  /* 0x000000ffffc17224 */ /* 0x000fe400078e004b */
[C---:B----4-:R-:W-:Y:S08]  /*3c370*/  HMMA.1688.F32.TF32 R72, R228.reuse, R28, R84 ;  /* 0x0000001ce448723c */ /* 0x050ff00000081054 */
[C---:B------:R-:W-:Y:S08]  /*3c380*/  HMMA.1688.F32.TF32 R216, R228.reuse, R16, R216 ;  /* 0x00000010e4d8723c */ /* 0x040ff000000810d8 */
[----:B------:R-:W-:Y:S03]  /*3c390*/  HMMA.1688.F32.TF32 R212, R228, R20, R212 ;  /* 0x00000014e4d4723c */ /* 0x000fe600000810d4 */
[----:B------:R-:W-:Y:S01]  /*3c3a0*/  IMAD.MOV.U32 R203, RZ, RZ, R72 ;  /* 0x000000ffffcb7224 */ /* 0x000fe200078e0048 */
[----:B------:R-:W-:Y:S01]  /*3c3b0*/  MOV R202, R73 ;  /* 0x0000004900ca7202 */ /* 0x000fe20000000f00 */
[----:B------:R-:W-:-:S02]  /*3c3c0*/  IMAD.MOV.U32 R201, RZ, RZ, R74 ;  /* 0x000000ffffc97224 */ /* 0x000fc400078e004a */
[----:B------:R-:W-:Y:S01]  /*3c3d0*/  IMAD.MOV.U32 R200, RZ, RZ, R75 ;  /* 0x000000ffffc87224 */ /* 0x000fe200078e004b */
[C---:B------:R-:W-:Y:S08]  /*3c3e0*/  HMMA.1688.F32.TF32 R220, R228.reuse, R12, R220 ;  /* 0x0000000ce4dc723c */ /* 0x040ff000000810dc */
[C---:B------:R-:W-:Y:S08]  /*3c3f0*/  HMMA.1688.F32.TF32 R72, R228.reuse, R24, R80 ;  /* 0x00000018e448723c */ /* 0x040ff00000081050 */
[----:B------:R-:W-:Y:S08]  /*3c400*/  HMMA.1688.F32.TF32 R228, R228, R4, R68 ;  /* 0x00000004e4e4723c */ /* 0x000ff00000081044 */
[----:B------:R-:W-:-:S15]  /*3c410*/  HMMA.1688.F32.TF32 R68, R240, R56, R248 ;  /* 0x00000038f044723c */ /* 0x000fde00000810f8 */
[----:B------:R-:W-:-:S04]  /*3c420*/  NOP ;  /* 0x0000000000007918 */ /* 0x000fc80000000000 */
[----:B------:R-:W-:Y:S01]  /*3c430*/  IMAD.MOV.U32 R184, RZ, RZ, R68 ;  /* 0x000000ffffb87224 */ /* 0x000fe200078e0044 */
[----:B------:R-:W-:Y:S01]  /*3c440*/  MOV R186, R70 ;  /* 0x0000004600ba7202 */ /* 0x000fe20000000f00 */
[----:B------:R-:W-:Y:S01]  /*3c450*/  IMAD.MOV.U32 R185, RZ, RZ, R69 ;  /* 0x000000ffffb97224 */ /* 0x000fe200078e0045 */
[----:B------:R-:W2:Y:S01]  /*3c460*/  LDL.LU R68, [R1+0x810] ;  /* 0x0008100001447983 */ /* 0x000ea20000300800 */
[----:B------:R-:W-:-:S03]  /*3c470*/  IMAD.MOV.U32 R187, RZ, RZ, R71 ;  /* 0x000000ffffbb7224 */ /* 0x000fc600078e0047 */
        /* <DEDUP_REMOVED lines=47> */
[----:B-1----:R-:W-:Y:S01]  /*3c770*/  MOV R207, R72 ;  /* 0x0000004800cf7202 */ /* 0x002fe20000000f00 */
[----:B------:R-:W-:Y:S01]  /*3c780*/  IMAD.MOV.U32 R206, RZ, RZ, R73 ;  /* 0x000000ffffce7224 */ /* 0x000fe200078e0049 */
[----:B------:R-:W-:Y:S01]  /*3c790*/  MOV R204, R75 ;  /* 0x0000004b00cc7202 */ /* 0x000fe20000000f00 */
        /* <DEDUP_REMOVED lines=11> */
[----:B------:R-:W-:Y:S01]  /*3c850*/  IMAD.MOV.U32 R194, RZ, RZ, R72 ;  /* 0x000000ffffc27224 */ /* 0x000fe200078e0048 */
[----:B------:R-:W-:Y:S01]  /*3c860*/  MOV R188, R73 ;  /* 0x0000004900bc7202 */ /* 0x000fe20000000f00 */
[----:B------:R-:W-:Y:S02]  /*3c870*/  IMAD.MOV.U32 R189, RZ, RZ, R74 ;  /* 0x000000ffffbd7224 */ /* 0x000fe400078e004a */
[----:B------:R-:W-:Y:S02]  /*3c880*/  IMAD.MOV.U32 R190, RZ, RZ, R75 ;  /* 0x000000ffffbe7224 */ /* 0x000fe400078e004b */
[----:B---3--:R-:W-:Y:S01]  /*3c890*/  HMMA.1688.F32.TF32 R72, R240, R48, R84 ;  /* 0x00000030f048723c */ /* 0x008fe20000081054 */
        /* <DEDUP_REMOVED lines=8> */
[C---:B----4-:R-:W-:Y:S01]  /*3c920*/  HMMA.1688.F32.TF32 R72, R240.reuse, R44, R80 ;  /* 0x0000002cf048723c */ /* 0x050fe20000081050 */
[----:B------:R-:W3:Y:S07]  /*3c930*/  LDL.LU R80, [R1+0x7d0] ;  /* 0x0007d00001507983 */ /* 0x000eee0000300800 */
[C---:B------:R-:W-:Y:S11]  /*3c940*/  HMMA.1688.F32.TF32 R76, R240.reuse, R40, R124 ;  /* 0x00000028f04c723c */ /* 0x040ff6000008107c */
[----:B------:R-:W-:Y:S04]  /*3c950*/  STL.64 [R1+0x220], R72 ;  /* 0x0002204801007387 */ /* 0x000fe80000100a00 */
[----:B------:R1:W-:Y:S01]  /*3c960*/  STL.64 [R1+0x228], R74 ;  /* 0x0002284a01007387 */ /* 0x0003e20000100a00 */
[C---:B------:R-:W-:Y:S03]  /*3c970*/  HMMA.1688.F32.TF32 R116, R240.reuse, R32, R116 ;  /* 0x00000020f074723c */ /* 0x040fe60000081074 */
[----:B------:R-:W3:Y:S04]  /*3c980*/  LDL.LU R81, [R1+0x7d4] ;  /* 0x0007d40001517983 */ /* 0x000ee80000300800 */
[----:B------:R-:W3:Y:S01]  /*3c990*/  LDL.LU R82, [R1+0x7d8] ;  /* 0x0007d80001527983 */ /* 0x000ee20000300800 */
[C---:B-1----:R-:W-:Y:S03]  /*3c9a0*/  HMMA.1688.F32.TF32 R72, R240.reuse, R36, R120 ;  /* 0x00000024f048723c */ /* 0x042fe60000081078 */
[----:B------:R-:W3:Y:S04]  /*3c9b0*/  LDL.LU R83, [R1+0x7dc] ;  /* 0x0007dc0001537983 */ /* 0x000ee80000300800 */
[----:B------:R-:W-:Y:S04]  /*3c9c0*/  STL.64 [R1+0x230], R76 ;  /* 0x0002304c01007387 */ /* 0x000fe80000100a00 */
[----:B------:R1:W-:Y:S08]  /*3c9d0*/  STL.64 [R1+0x238], R78 ;  /* 0x0002384e01007387 */ /* 0x0003f00000100a00 */
[----:B------:R-:W-:Y:S01]  /*3c9e0*/  STL.64 [R1+0x240], R72 ;  /* 0x0002404801007387 */ /* 0x000fe20000100a00 */
[C---:B-1----:R-:W-:Y:S03]  /*3c9f0*/  HMMA.1688.F32.TF32 R76, R240.reuse, R28, R112 ;  /* 0x0000001cf04c723c */ /* 0x042fe60000081070 */
[----:B------:R1:W-:Y:S05]  /*3ca00*/  STL.64 [R1+0x248], R74 ;  /* 0x0002484a01007387 */ /* 0x0003ea0000100a00 */
[C---:B-1----:R-:W-:Y:S01]  /*3ca10*/  HMMA.1688.F32.TF32 R72, R240.reuse, R24, R248 ;  /* 0x00000018f048723c */ /* 0x042fe200000810f8 */
[----:B------:R-:W-:Y:S04]  /*3ca20*/  STL.64 [R1+0x250], R116 ;  /* 0x0002507401007387 */ /* 0x000fe80000100a00 */
[----:B------:R-:W-:Y:S04]  /*3ca30*/  STL.64 [R1+0x258], R118 ;  /* 0x0002587601007387 */ /* 0x000fe80000100a00 */
[----:B------:R-:W4:Y:S04]  /*3ca40*/  LDL.LU R248, [R1+0x7b0] ;  /* 0x0007b00001f87983 */ /* 0x000f280000300800 */
[----:B------:R-:W-:Y:S04]  /*3ca50*/  STL.64 [R1+0x260], R76 ;  /* 0x0002604c01007387 */ /* 0x000fe80000100a00 */
[----:B------:R1:W-:Y:S04]  /*3ca60*/  STL.64 [R1+0x268], R78 ;  /* 0x0002684e01007387 */ /* 0x0003e80000100a00 */
[----:B------:R-:W-:Y:S04]  /*3ca70*/  STL.64 [R1+0x270], R72 ;  /* 0x0002704801007387 */ /* 0x000fe80000100a00 */
[----:B------:R1:W-:Y:S04]  /*3ca80*/  STL.64 [R1+0x278], R74 ;  /* 0x0002784a01007387 */ /* 0x0003e80000100a00 */
[----:B------:R-:W4:Y:S04]  /*3ca90*/  LDL.LU R249, [R1+0x7b4] ;  /* 0x0007b40001f97983 */ /* 0x000f280000300800 */
[----:B------:R-:W4:Y:S01]  /*3caa0*/  LDL.LU R250, [R1+0x7b8] ;  /* 0x0007b80001fa7983 */ /* 0x000f220000300800 */
[C---:B-1----:R-:W-:Y:S08]  /*3cab0*/  HMMA.1688.F32.TF32 R76, R240.reuse, R20, R108 ;  /* 0x00000014f04c723c */ /* 0x042ff0000008106c */
[C---:B------:R-:W-:Y:S08]  /*3cac0*/  HMMA.1688.F32.TF32 R72, R240.reuse, R16, R104 ;  /* 0x00000010f048723c */ /* 0x040ff00000081068 */
[----:B------:R-:W-:Y:S03]  /*3cad0*/  HMMA.1688.F32.TF32 R100, R240, R12, R100 ;  /* 0x0000000cf064723c */ /* 0x000fe60000081064 */
[----:B------:R-:W-:Y:S04]  /*3cae0*/  STL.64 [R1+0x280], R76 ;  /* 0x0002804c01007387 */ /* 0x000fe80000100a00 */
[----:B------:R1:W-:Y:S04]  /*3caf0*/  STL.64 [R1+0x288], R78 ;  /* 0x0002884e01007387 */ /* 0x0003e80000100a00 */
[----:B------:R-:W-:Y:S01]  /*3cb00*/  STL.64 [R1+0x290], R72 ;  /* 0x0002904801007387 */ /* 0x000fe20000100a00 */
[----:B------:R-:W-:Y:S03]  /*3cb10*/  HMMA.1688.F32.TF32 R68, R244, R64, R68 ;  /* 0x00000040f444723c */ /* 0x000fe60000081044 */
[----:B------:R1:W-:Y:S05]  /*3cb20*/  STL.64 [R1+0x298], R74 ;  /* 0x0002984a01007387 */ /* 0x0003ea0000100a00 */
[C---:B-1----:R-:W-:Y:S08]  /*3cb30*/  HMMA.1688.F32.TF32 R76, R240.reuse, R8, R96 ;  /* 0x00000008f04c723c */ /* 0x042ff00000081060 */
[----:B------:R-:W-:Y:S01]  /*3cb40*/  HMMA.1688.F32.TF32 R72, R240, R4, R92 ;  /* 0x00000004f048723c */ /* 0x000fe2000008105c */
[----:B------:R-:W-:Y:S04]  /*3cb50*/  STL.64 [R1+0x2a0], R100 ;  /* 0x0002a06401007387 */ /* 0x000fe80000100a00 */
[----:B------:R-:W-:Y:S01]  /*3cb60*/  STL.64 [R1+0x2a8], R102 ;  /* 0x0002a86601007387 */ /* 0x000fe20000100a00 */
[----:B------:R-:W-:-:S05]  /*3cb70*/  IMAD.MOV.U32 R251, RZ, RZ, R252 ;  /* 0x000000fffffb7224 */ /* 0x000fca00078e00fc */
[----:B------:R-:W-:Y:S04]  /*3cb80*/  STL.64 [R1+0x2c0], R76 ;  /* 0x0002c04c01007387 */ /* 0x000fe80000100a00 */
[----:B------:R-:W-:Y:S01]  /*3cb90*/  STL.64 [R1+0x2c8], R78 ;  /* 0x0002c84e01007387 */ /* 0x000fe20000100a00 */
[----:B------:R-:W-:Y:S03]  /*3cba0*/  HMMA.1688.F32.TF32 R232, R240, R64, R232 ;  /* 0x00000040f0e8723c */ /* 0x000fe600000810e8 */
[----:B------:R-:W-:Y:S01]  /*3cbb0*/  STL.64 [R1+0x2b0], R72 ;  /* 0x0002b04801007387 */ /* 0x000fe20000100a00 */
[----:B------:R-:W-:-:S03]  /*3cbc0*/  IMAD.MOV.U32 R252, RZ, RZ, R69 ;  /* 0x000000fffffc7224 */ /* 0x000fc600078e0045 */
[----:B------:R-:W-:Y:S01]  /*3cbd0*/  STL.64 [R1+0x2b8], R74 ;  /* 0x0002b84a01007387 */ /* 0x000fe20000100a00 */
[----:B------:R-:W-:-:S03]  /*3cbe0*/  MOV R65, R70 ;  /* 0x0000004600417202 */ /* 0x000fc60000000f00 */
[----:B------:R1:W-:Y:S01]  /*3cbf0*/  STL [R1+0x2d0], R68 ;  /* 0x0002d04401007387 */ /* 0x0003e20000100800 */
[----:B------:R-:W-:-:S03]  /*3cc00*/  IMAD.MOV.U32 R64, RZ, RZ, R71 ;  /* 0x000000ffff407224 */ /* 0x000fc600078e0047 */
[----:B-1----:R-:W4:Y:S04]  /*3cc10*/  LDL.LU R68, [R1+0x790] ;  /* 0x0007900001447983 */ /* 0x002f280000300800 */
[----:B------:R-:W4:Y:S04]  /*3cc20*/  LDL.LU R69, [R1+0x794] ;  /* 0x0007940001457983 */ /* 0x000f280000300800 */
[----:B------:R-:W4:Y:S04]  /*3cc30*/  LDL.LU R70, [R1+0x798] ;  /* 0x0007980001467983 */ /* 0x000f280000300800 */
[----:B------:R-:W4:Y:S01]  /*3cc40*/  LDL.LU R71, [R1+0x79c] ;  /* 0x00079c0001477983 */ /* 0x000f220000300800 */
[-C--:B------:R-:W-:Y:S03]  /*3cc50*/  HMMA.1688.F32.TF32 R236, R240, R60.reuse, R236 ;  /* 0x0000003cf0ec723c */ /* 0x080fe600000810ec */
[----:B------:R-:W-:Y:S04]  /*3cc60*/  STL [R1+0x1aec], R64 ;  /* 0x001aec4001007387 */ /* 0x000fe80000100800 */
[----:B------:R-:W-:Y:S04]  /*3cc70*/  STL [R1+0x1ae8], R65 ;  /* 0x001ae84101007387 */ /* 0x000fe80000100800 */
[----:B------:R-:W-:Y:S04]  /*3cc80*/  STL [R1+0x1ae4], R252 ;  /* 0x001ae4fc01007387 */ /* 0x000fe80000100800 */
[----:B------:R-:W-:Y:S04]  /*3cc90*/  LDS R240, [R0+UR12+0x7000] ;  /* 0x0070000c00f07984 */ /* 0x000fe80008000800 */
[----:B------:R-:W-:Y:S04]  /*3cca0*/  LDS R242, [R0+UR12+0x7800] ;  /* 0x0078000c00f27984 */ /* 0x000fe80008000800 */
[----:B------:R-:W-:Y:S04]  /*3ccb0*/  LDS R241, [R3+UR12+0x7000] ;  /* 0x0070000c03f17984 */ /* 0x000fe80008000800 */
[----:B------:R-:W1:Y:S01]  /*3ccc0*/  LDS R243, [R3+UR12+0x7800] ;  /* 0x0078000c03f37984 */ /* 0x000e620008000800 */
[----:B--2---:R-:W-:-:S15]  /*3ccd0*/  HMMA.1688.F32.TF32 R72, R244, R60, R84 ;  /* 0x0000003cf448723c */ /* 0x004fde0000081054 */
[----:B------:R-:W-:-:S04]  /*3cce0*/  NOP ;  /* 0x0000000000007918 */ /* 0x000fc80000000000 */
[----:B------:R-:W-:Y:S01]  /*3ccf0*/  IMAD.MOV.U32 R61, RZ, RZ, R74 ;  /* 0x000000ffff3d7224 */ /* 0x000fe200078e004a */
[----:B------:R3:W-:Y:S01]  /*3cd00*/  STL.64 [R1+0x2e0], R72 ;  /* 0x0002e04801007387 */ /* 0x0007e20000100a00 */
[----:B------:R-:W-:-:S05]  /*3cd10*/  MOV R60, R75 ;  /* 0x0000004b003c7202 */ /* 0x000fca0000000f00 */
[----:B------:R2:W-:Y:S04]  /*3cd20*/  STL [R1+0x1af4], R60 ;  /* 0x001af43c01007387 */ /* 0x0005e80000100800 */
[----:B------:R1:W-:Y:S01]  /*3cd30*/  STL [R1+0x1af0], R61 ;  /* 0x001af03d01007387 */ /* 0x0003e20000100800 */
[----:B---3--:R-:W-:-:S15]  /*3cd40*/  HMMA.1688.F32.TF32 R72, R244, R56, R80 ;  /* 0x00000038f448723c */ /* 0x008fde0000081050 */
[----:B------:R-:W-:-:S04]  /*3cd50*/  NOP ;  /* 0x0000000000007918 */ /* 0x000fc80000000000 */
[----:B------:R-:W-:Y:S01]  /*3cd60*/  IMAD.MOV.U32 R57, RZ, RZ, R75 ;  /* 0x000000ffff397224 */ /* 0x000fe200078e004b */
[----:B------:R-:W-:Y:S01]  /*3cd70*/  MOV R252, R74 ;  /* 0x0000004a00fc7202 */ /* 0x000fe20000000f00 */
[----:B------:R-:W-:Y:S02]  /*3cd80*/  IMAD.MOV.U32 R64, RZ, RZ, R72 ;  /* 0x000000ffff407224 */ /* 0x000fe400078e0048 */
[----:B------:R-:W-:Y:S01]  /*3cd90*/  IMAD.MOV.U32 R65, RZ, RZ, R73 ;  /* 0x000000ffff417224 */ /* 0x000fe200078e0049 */
[----:B------:R-:W-:Y:S04]  /*3cda0*/  STL [R1+0x1b04], R57 ;  /* 0x001b043901007387 */ /* 0x000fe80000100800 */
[----:B------:R-:W-:Y:S04]  /*3cdb0*/  STL [R1+0x1b00], R252 ;  /* 0x001b00fc01007387 */ /* 0x000fe80000100800 */
[----:B------:R3:W-:Y:S04]  /*3cdc0*/  STL [R1+0x1afc], R64 ;  /* 0x001afc4001007387 */ /* 0x0007e80000100800 */
[----:B------:R1:W-:Y:S01]  /*3cdd0*/  STL [R1+0x1af8], R65 ;  /* 0x001af84101007387 */ /* 0x0003e20000100800 */
[----:B----4-:R-:W-:Y:S03]  /*3cde0*/  HMMA.1688.F32.TF32 R72, R244, R52, R248 ;  /* 0x00000034f448723c */ /* 0x010fe600000810f8 */
[----:B------:R-:W4:Y:S04]  /*3cdf0*/  LDL.LU R248, [R1+0x780] ;  /* 0x0007800001f87983 */ /* 0x000f280000300800 */
[----:B------:R-:W4:Y:S04]  /*3ce00*/  LDL.LU R249, [R1+0x784] ;  /* 0x0007840001f97983 */ /* 0x000f280000300800 */
[----:B------:R-:W4:Y:S04]  /*3ce10*/  LDL.LU R250, [R1+0x788] ;  /* 0x0007880001fa7983 */ /* 0x000f280000300800 */
[----:B------:R-:W4:Y:S04]  /*3ce20*/  LDL.LU R251, [R1+0x78c] ;  /* 0x00078c0001fb7983 */ /* 0x000f280000300800 */
[----:B------:R-:W-:Y:S01]  /*3ce30*/  IMAD.MOV.U32 R2, RZ, RZ, R75 ;  /* 0x000000ffff027224 */ /* 0x000fe200078e004b */
[----:B------:R-:W-:Y:S01]  /*3ce40*/  MOV R53, R73 ;  /* 0x0000004900357202 */ /* 0x000fe20000000f00 */
[----:B------:R-:W-:-:S02]  /*3ce50*/  IMAD.MOV.U32 R52, RZ, RZ, R74 ;  /* 0x000000ffff347224 */ /* 0x000fc400078e004a */
[----:B------:R-:W-:Y:S01]  /*3ce60*/  IMAD.MOV.U32 R56, RZ, RZ, R72 ;  /* 0x000000ffff387224 */ /* 0x000fe200078e0048 */
[----:B------:R-:W-:Y:S04]  /*3ce70*/  STL [R1+0x1b14], R2 ;  /* 0x001b140201007387 */ /* 0x000fe80000100800 */
[----:B------:R-:W-:Y:S04]  /*3ce80*/  STL [R1+0x1b10], R52 ;  /* 0x001b103401007387 */ /* 0x000fe80000100800 */
[----:B------:R1:W-:Y:S04]  /*3ce90*/  STL [R1+0x1b0c], R53 ;  /* 0x001b0c3501007387 */ /* 0x0003e80000100800 */
[----:B------:R1:W-:Y:S04]  /*3cea0*/  STL [R1+0x1b08], R56 ;  /* 0x001b083801007387 */ /* 0x0003e80000100800 */
[----:B------:R-:W3:Y:S04]  /*3ceb0*/  LDL.LU R92, [R1+0x760] ;  /* 0x00076000015c7983 */ /* 0x000ee80000300800 */
[----:B------:R-:W3:Y:S04]  /*3cec0*/  LDL.LU R93, [R1+0x764] ;  /* 0x00076400015d7983 */ /* 0x000ee80000300800 */
[----:B------:R-:W3:Y:S04]  /*3ced0*/  LDL.LU R94, [R1+0x768] ;  /* 0x00076800015e7983 */ /* 0x000ee80000300800 */
[----:B------:R-:W3:Y:S01]  /*3cee0*/  LDL.LU R95, [R1+0x76c] ;  /* 0x00076c00015f7983 */ /* 0x000ee20000300800 */
[----:B------:R-:W-:-:S15]  /*3cef0*/  HMMA.1688.F32.TF32 R68, R244, R48, R68 ;  /* 0x00000030f444723c */ /* 0x000fde0000081044 */
[----:B------:R-:W-:-:S04]  /*3cf00*/  NOP ;  /* 0x0000000000007918 */ /* 0x000fc80000000000 */
[----:B--2---:R-:W-:Y:S01]  /*3cf10*/  MOV R60, R68 ;  /* 0x00000044003c7202 */ /* 0x004fe20000000f00 */
[----:B-1----:R-:W-:Y:S01]  /*3cf20*/  IMAD.MOV.U32 R61, RZ, RZ, R69 ;  /* 0x000000ffff3d7224 */ /* 0x002fe200078e0045 */
[----:B------:R-:W2:Y:S01]  /*3cf30*/  LDL.LU R68, [R1+0x700] ;  /* 0x0007000001447983 */ /* 0x000ea20000300800 */
[----:B------:R-:W-:Y:S01]  /*3cf40*/  IMAD.MOV.U32 R49, RZ, RZ, R70 ;  /* 0x000000ffff317224 */ /* 0x000fe200078e0046 */
[----:B------:R-:W-:Y:S02]  /*3cf50*/  MOV R48, R71 ;  /* 0x0000004700307202 */ /* 0x000fe40000000f00 */
        /* <DEDUP_REMOVED lines=11> */
[----:B------:R1:W-:Y:S04]  /*3d010*/  STL [R1+0x1b24], R48 ;  /* 0x001b243001007387 */ /* 0x0003e80000100800 */
[----:B------:R1:W-:Y:S04]  /*3d020*/  STL [R1+0x1b20], R49 ;  /* 0x001b203101007387 */ /* 0x0003e80000100800 */
[----:B------:R1:W-:Y:S04]  /*3d030*/  STL [R1+0x1b1c], R61 ;  /* 0x001b1c3d01007387 */ /* 0x0003e80000100800 */
[----:B------:R1:W-:Y:S01]  /*3d040*/  STL [R1+0x1b18], R60 ;  /* 0x001b183c01007387 */ /* 0x0003e20000100800 */
[----:B----4-:R-:W-:Y:S03]  /*3d050*/  HMMA.1688.F32.TF32 R72, R244, R44, R248 ;  /* 0x0000002cf448723c */ /* 0x010fe600000810f8 */
[----:B------:R-:W4:Y:S04]  /*3d060*/  LDL.LU R248, [R1+0x6e0] ;  /* 0x0006e00001f87983 */ /* 0x000f280000300800 */
[----:B------:R-:W4:Y:S04]  /*3d070*/  LDL.LU R249, [R1+0x6e4] ;  /* 0x0006e40001f97983 */ /* 0x000f280000300800 */
[----:B------:R-:W4:Y:S04]  /*3d080*/  LDL.LU R250, [R1+0x6e8] ;  /* 0x0006e80001fa7983 */ /* 0x000f280000300800 */
[----:B------:R-:W4:Y:S04]  /*3d090*/  LDL.LU R251, [R1+0x6ec] ;  /* 0x0006ec0001fb7983 */ /* 0x000f280000300800 */
[----:B---3--:R-:W-:Y:S01]  /*3d0a0*/  IMAD.MOV.U32 R64, RZ, RZ, R72 ;  /* 0x000000ffff407224 */ /* 0x008fe200078e0048 */
[----:B------:R-:W-:Y:S01]  /*3d0b0*/  MOV R45, R74 ;  /* 0x0000004a002d7202 */ /* 0x000fe20000000f00 */
[----:B------:R-:W-:-:S02]  /*3d0c0*/  IMAD.MOV.U32 R65, RZ, RZ, R73 ;  /* 0x000000ffff417224 */ /* 0x000fc400078e0049 */
[----:B------:R-:W-:Y:S02]  /*3d0d0*/  IMAD.MOV.U32 R44, RZ, RZ, R75 ;  /* 0x000000ffff2c7224 */ /* 0x000fe400078e004b */
[----:B------:R-:W-:Y:S03]  /*3d0e0*/  HMMA.1688.F32.TF32 R72, R244, R40, R92 ;  /* 0x00000028f448723c */ /* 0x000fe6000008105c */
[----:B------:R-:W-:-:S15]  /*3d0f0*/  STL [R1+0x1b34], R44 ;  /* 0x001b342c01007387 */ /* 0x000fde0000100800 */
[----:B------:R-:W-:Y:S01]  /*3d100*/  NOP ;  /* 0x0000000000007918 */ /* 0x000fe20000000000 */
[----:B------:R-:W-:Y:S01]  /*3d110*/  IMAD.MOV.U32 R53, RZ, RZ, R72 ;  /* 0x000000ffff357224 */ /* 0x000fe200078e0048 */
[----:B------:R-:W-:Y:S01]  /*3d120*/  MOV R56, R73 ;  /* 0x0000004900387202 */ /* 0x000fe20000000f00 */
[----:B------:R-:W-:Y:S02]  /*3d130*/  IMAD.MOV.U32 R57, RZ, RZ, R74 ;  /* 0x000000ffff397224 */ /* 0x000fe400078e004a */
[----:B------:R-:W-:Y:S01]  /*3d140*/  IMAD.MOV.U32 R252, RZ, RZ, R75 ;  /* 0x000000fffffc7224 */ /* 0x000fe200078e004b */
[----:B------:R-:W-:Y:S04]  /*3d150*/  STL [R1+0x1b30], R45 ;  /* 0x001b302d01007387 */ /* 0x000fe80000100800 */
[----:B------:R3:W-:Y:S04]  /*3d160*/  STL [R1+0x1b2c], R65 ;  /* 0x001b2c4101007387 */ /* 0x0007e80000100800 */
[----:B------:R1:W-:Y:S04]  /*3d170*/  STL [R1+0x1b28], R64 ;  /* 0x001b284001007387 */ /* 0x0003e80000100800 */
[----:B------:R-:W-:Y:S04]  /*3d180*/  STL [R1+0x1b44], R252 ;  /* 0x001b44fc01007387 */ /* 0x000fe80000100800 */
[----:B------:R-:W-:Y:S04]  /*3d190*/  STL [R1+0x1b40], R57 ;  /* 0x001b403901007387 */ /* 0x000fe80000100800 */
[----:B------:R1:W-:Y:S04]  /*3d1a0*/  STL [R1+0x1b3c], R56 ;  /* 0x001b3c3801007387 */ /* 0x0003e80000100800 */
[----:B------:R1:W-:Y:S01]  /*3d1b0*/  STL [R1+0x1b38], R53 ;  /* 0x001b383501007387 */ /* 0x0003e20000100800 */
[C---:B--2---:R-:W-:Y:S08]  /*3d1c0*/  HMMA.1688.F32.TF32 R68, R244.reuse, R28, R68 ;  /* 0x0000001cf444723c */ /* 0x044ff00000081044 */
[----:B------:R-:W-:Y:S11]  /*3d1d0*/  HMMA.1688.F32.TF32 R72, R244, R36, R84 ;  /* 0x00000024f448723c */ /* 0x000ff60000081054 */
[----:B-1----:R-:W-:Y:S01]  /*3d1e0*/  IMAD.MOV.U32 R48, RZ, RZ, R68 ;  /* 0x000000ffff307224 */ /* 0x002fe200078e0044 */
[----:B------:R-:W-:Y:S01]  /*3d1f0*/  MOV R49, R69 ;  /* 0x0000004500317202 */ /* 0x000fe20000000f00 */
[----:B------:R-:W-:-:S02]  /*3d200*/  IMAD.MOV.U32 R61, RZ, RZ, R70 ;  /* 0x000000ffff3d7224 */ /* 0x000fc400078e0046 */
[----:B------:R-:W-:-:S04]  /*3d210*/  IMAD.MOV.U32 R60, RZ, RZ, R71 ;  /* 0x000000ffff3c7224 */ /* 0x000fc800078e0047 */
[----:B------:R-:W-:Y:S01]  /*3d220*/  IMAD.MOV.U32 R40, RZ, RZ, R73 ;  /* 0x000000ffff287224 */ /* 0x000fe200078e0049 */
[----:B------:R-:W-:-:S04]  /*3d230*/  MOV R41, R72 ;  /* 0x0000004800297202 */ /* 0x000fc80000000f00 */
        /* <DEDUP_REMOVED lines=10> */
[----:B----4-:R-:W-:Y:S01]  /*3d2e0*/  HMMA.1688.F32.TF32 R68, R244, R24, R248 ;  /* 0x00000018f444723c */ /* 0x010fe200000810f8 */
[----:B------:R-:W-:Y:S01]  /*3d2f0*/  IMAD.MOV.U32 R248, RZ, RZ, R67 ;  /* 0x000000fffff87224 */ /* 0x000fe200078e0043 */
[----:B------:R-:W-:Y:S01]  /*3d300*/  MOV R250, R63 ;  /* 0x0000003f00fa7202 */ /* 0x000fe20000000f00 */
[----:B------:R-:W4:Y:S01]  /*3d310*/  LDL.LU R67, [R1+0x1f4c] ;  /* 0x001f4c0001437983 */ /* 0x000f220000300800 */
[----:B------:R-:W-:-:S02]  /*3d320*/  IMAD.MOV.U32 R249, RZ, RZ, R66 ;  /* 0x000000fffff97224 */ /* 0x000fc400078e0042 */
[----:B------:R-:W-:Y:S01]  /*3d330*/  IMAD.MOV.U32 R251, RZ, RZ, R62 ;  /* 0x000000fffffb7224 */ /* 0x000fe200078e003e */
        /* <DEDUP_REMOVED lines=15> */
[----:B------:R-:W-:Y:S01]  /*3d430*/  MOV R29, R68 ;  /* 0x00000044001d7202 */ /* 0x000fe20000000f00 */
[----:B------:R-:W-:Y:S01]  /*3d440*/  IMAD.MOV.U32 R28, RZ, RZ, R69 ;  /* 0x000000ffff1c7224 */ /* 0x000fe200078e0045 */
[----:B------:R-:W-:Y:S01]  /*3d450*/  MOV R69, R55 ;  /* 0x0000003700457202 */ /* 0x000fe20000000f00 */
[----:B------:R-:W-:Y:S01]  /*3d460*/  IMAD.MOV.U32 R68, RZ, RZ, R54 ;  /* 0x000000ffff447224 */ /* 0x000fe200078e0036 */
[----:B------:R-:W-:Y:S01]  /*3d470*/  MOV R24, R71 ;  /* 0x0000004700187202 */ /* 0x000fe20000000f00 */
[----:B------:R-:W-:Y:S01]  /*3d480*/  IMAD.MOV.U32 R25, RZ, RZ, R70 ;  /* 0x000000ffff197224 */ /* 0x000fe200078e0046 */
[----:B------:R-:W3:Y:S01]  /*3d490*/  LDL.LU R54, [R1+0x1f3c] ;  /* 0x001f3c0001367983 */ /* 0x000ee20000300800 */
[----:B------:R-:W-:-:S02]  /*3d4a0*/  IMAD.MOV.U32 R70, RZ, RZ, R58 ;  /* 0x000000ffff467224 */ /* 0x000fc400078e003a */
[----:B------:R-:W-:Y:S01]  /*3d4b0*/  IMAD.MOV.U32 R71, RZ, RZ, R59 ;  /* 0x000000ffff477224 */ /* 0x000fe200078e003b */
[----:B------:R-:W3:Y:S01]  /*3d4c0*/  LDL.LU R55, [R1+0x1f38] ;  /* 0x001f380001377983 */ /* 0x000ee20000300800 */
[----:B------:R-:W-:-:S03]  /*3d4d0*/  IMAD.MOV.U32 R37, RZ, RZ, R74 ;  /* 0x000000ffff257224 */ /* 0x000fc600078e004a */
[----:B------:R-:W3:Y:S01]  /*3d4e0*/  LDL.LU R58, [R1+0x1f34] ;  /* 0x001f3400013a7983 */ /* 0x000ee20000300800 */
[----:B------:R-:W-:-:S03]  /*3d4f0*/  MOV R36, R75 ;  /* 0x0000004b00247202 */ /* 0x000fc60000000f00 */
[----:B------:R-:W3:Y:S01]  /*3d500*/  LDL.LU R59, [R1+0x1f30] ;  /* 0x001f3000013b7983 */ /* 0x000ee20000300800 */
[----:B------:R-:W-:Y:S03]  /*3d510*/  HMMA.1688.F32.TF32 R72, R244, R32, R80 ;  /* 0x00000020f448723c */ /* 0x000fe60000081050 */
[----:B------:R-:W3:Y:S04]  /*3d520*/  LDL.LU R84, [R1+0x590] ;  /* 0x0005900001547983 */ /* 0x000ee80000300800 */
[----:B------:R-:W3:Y:S04]  /*3d530*/  LDL.LU R85, [R1+0x594] ;  /* 0x0005940001557983 */ /* 0x000ee80000300800 */
[----:B------:R-:W3:Y:S04]  /*3d540*/  LDL.LU R86, [R1+0x598] ;  /* 0x0005980001567983 */ /* 0x000ee80000300800 */
[----:B------:R-:W3:Y:S04]  /*3d550*/  LDL.LU R87, [R1+0x59c] ;  /* 0x00059c0001577983 */ /* 0x000ee80000300800 */
[----:B------:R-:W-:Y:S01]  /*3d560*/  IMAD.MOV.U32 R2, RZ, RZ, R72 ;  /* 0x000000ffff027224 */ /* 0x000fe200078e0048 */
[----:B------:R-:W-:-:S02]  /*3d570*/  MOV R33, R74 ;  /* 0x0000004a00217202 */ /* 0x000fc40000000f00 */
[----:B----4-:R-:W-:Y:S01]  /*3d580*/  MOV R83, R67 ;  /* 0x0000004300537202 */ /* 0x010fe20000000f00 */
[----:B--2---:R-:W-:Y:S02]  /*3d590*/  IMAD.MOV.U32 R82, RZ, RZ, R66 ;  /* 0x000000ffff527224 */ /* 0x004fe400078e0042 */
[----:B---3--:R-:W-:Y:S01]  /*3d5a0*/  IMAD.MOV.U32 R81, RZ, RZ, R63 ;  /* 0x000000ffff517224 */ /* 0x008fe200078e003f */
[----:B------:R-:W-:Y:S02]  /*3d5b0*/  MOV R80, R62 ;  /* 0x0000003e00507202 */ /* 0x000fe40000000f00 */
[----:B------:R-:W2:Y:S04]  /*3d5c0*/  LDL.LU R62, [R1+0x1f2c] ;  /* 0x001f2c00013e7983 */ /* 0x000ea80000300800 */
[----:B------:R-:W2:Y:S04]  /*3d5d0*/  LDL.LU R63, [R1+0x1f28] ;  /* 0x001f2800013f7983 */ /* 0x000ea80000300800 */
[----:B------:R-:W3:Y:S04]  /*3d5e0*/  LDL.LU R66, [R1+0x1f24] ;  /* 0x001f240001427983 */ /* 0x000ee80000300800 */
[----:B------:R-:W3:Y:S01]  /*3d5f0*/  LDL.LU R67, [R1+0x1f20] ;  /* 0x001f200001437983 */ /* 0x000ee20000300800 */
[----:B------:R-:W-:-:S02]  /*3d600*/  IMAD.MOV.U32 R52, RZ, RZ, R73 ;  /* 0x000000ffff347224 */ /* 0x000fc400078e0049 */
        /* <DEDUP_REMOVED lines=21> */
[----:B-1----:R-:W-:Y:S01]  /*3d760*/  IMAD.MOV.U32 R40, RZ, RZ, R72 ;  /* 0x000000ffff287224 */ /* 0x002fe200078e0048 */
[----:B------:R-:W-:Y:S01]  /*3d770*/  MOV R252, R74 ;  /* 0x0000004a00fc7202 */ /* 0x000fe20000000f00 */
[----:B------:R-:W-:Y:S02]  /*3d780*/  IMAD.MOV.U32 R41, RZ, RZ, R73 ;  /* 0x000000ffff297224 */ /* 0x000fe400078e0049 */
[----:B------:R-:W-:Y:S02]  /*3d790*/  IMAD.MOV.U32 R57, RZ, RZ, R75 ;  /* 0x000000ffff397224 */ /* 0x000fe400078e004b */
[----:B------:R-:W-:Y:S01]  /*3d7a0*/  HMMA.1688.F32.TF32 R72, R244, R4, R92 ;  /* 0x00000004f448723c */ /* 0x000fe2000008105c */
[----:B------:R-:W-:Y:S01]  /*3d7b0*/  IMAD.MOV.U32 R88, RZ, RZ, R38 ;  /* 0x000000ffff587224 */ /* 0x000fe200078e0026 */
[----:B------:R-:W-:Y:S01]  /*3d7c0*/  LDS R244, [R90+UR12+0x7000] ;  /* 0x0070000c5af47984 */ /* 0x000fe20008000800 */
[----:B------:R-:W-:-:S03]  /*3d7d0*/  MOV R89, R50 ;  /* 0x0000003200597202 */ /* 0x000fc60000000f00 */
[----:B------:R-:W-:Y:S02]  /*3d7e0*/  LDS R246, [R90+UR12+0x7800] ;  /* 0x0078000c5af67984 */ /* 0x000fe40008000800 */
[----:B------:R-:W-:Y:S02]  /*3d7f0*/  HMMA.1688.F32.TF32 R76, R240, R58, R68 ;  /* 0x0000003af04c723c */ /* 0x000fe40000081044 */
[----:B------:R-:W-:Y:S04]  /*3d800*/  LDS R245, [R91+UR12+0x7000] ;  /* 0x0070000c5bf57984 */ /* 0x000fe80008000800 */
[----:B------:R-:W1:Y:S05]  /*3d810*/  LDS R247, [R91+UR12+0x7800] ;  /* 0x0078000c5bf77984 */ /* 0x000e6a0008000800 */
[----:B------:R-:W-:Y:S01]  /*3d820*/  IMAD.MOV.U32 R9, RZ, RZ, R72 ;  /* 0x000000ffff097224 */ /* 0x000fe200078e0048 */
[----:B------:R-:W-:Y:S01]  /*3d830*/  MOV R8, R73 ;  /* 0x0000004900087202 */ /* 0x000fe20000000f00 */
[----:B------:R-:W-:-:S02]  /*3d840*/  IMAD.MOV.U32 R5, RZ, RZ, R74 ;  /* 0x000000ffff057224 */ /* 0x000fc400078e004a */
[----:B------:R-:W-:Y:S01]  /*3d850*/  IMAD.MOV.U32 R4, RZ, RZ, R75 ;  /* 0x000000ffff047224 */ /* 0x000fe200078e004b */
[----:B------:R-:W-:Y:S01]  /*3d860*/  MOV R68, R6 ;  /* 0x0000000600447202 */ /* 0x000fe20000000f00 */
[----:B------:R-:W-:Y:S01]  /*3d870*/  IMAD.MOV.U32 R69, RZ, RZ, R7 ;  /* 0x000000ffff457224 */ /* 0x000fe200078e0007 */
[----:B------:R-:W-:Y:S01]  /*3d880*/  MOV R71, R10 ;  /* 0x0000000a00477202 */ /* 0x000fe20000000f00 */
[----:B------:R-:W-:Y:S01]  /*3d890*/  IMAD.MOV.U32 R70, RZ, RZ, R11 ;  /* 0x000000ffff467224 */ /* 0x000fe200078e000b */
[C---:B---3--:R-:W-:Y:S08]  /*3d8a0*/  HMMA.1688.F32.TF32 R72, R240.reuse, R66, R84 ;  /* 0x00000042f048723c */ /* 0x048ff00000081054 */
[C---:B--2---:R-:W-:Y:S11]  /*3d8b0*/  HMMA.1688.F32.TF32 R80, R240.reuse, R62, R80 ;  /* 0x0000003ef050723c */ /* 0x044ff60000081050 */
[----:B------:R-:W-:Y:S04]  /*3d8c0*/  STL.64 [R1+0x3e0], R72 ;  /* 0x0003e04801007387 */ /* 0x000fe80000100a00 */
[----:B------:R2:W-:Y:S02]  /*3d8d0*/  STL.64 [R1+0x3e8], R74 ;  /* 0x0003e84a01007387 */ /* 0x0005e40000100a00 */
[----:B--2---:R-:W-:Y:S02]  /*3d8e0*/  HMMA.1688.F32.TF32 R72, R240, R54, R248 ;  /* 0x00000036f048723c */ /* 0x004fe400000810f8 */
[----:B------:R2:W-:Y:S04]  /*3d8f0*/  STL.64 [R1+0x450], R80 ;  /* 0x0004505001007387 */ /* 0x0005e80000100a00 */
[----:B------:R3:W-:Y:S04]  /*3d900*/  STL.64 [R1+0x458], R82 ;  /* 0x0004585201007387 */ /* 0x0007e80000100a00 */
[----:B------:R4:W-:Y:S04]  /*3d910*/  STL.64 [R1+0x480], R76 ;  /* 0x0004804c01007387 */ /* 0x0009e80000100a00 */
[----:B------:R1:W-:Y:S04]  /*3d920*/  STL.64 [R1+0x488], R78 ;  /* 0x0004884e01007387 */ /* 0x0003e80000100a00 */
[----:B------:R-:W4:Y:S04]  /*3d930*/  LDL.LU R6, [R1+0x1f1c] ;  /* 0x001f1c0001067983 */ /* 0x000f280000300800 */
[----:B------:R1:W-:Y:S04]  /*3d940*/  STL.64 [R1+0x520], R72 ;  /* 0x0005204801007387 */ /* 0x0003e80000100a00 */
[----:B------:R1:W-:Y:S04]  /*3d950*/  STL.64 [R1+0x528], R74 ;  /* 0x0005284a01007387 */ /* 0x0003e80000100a00 */
[----:B------:R-:W4:Y:S04]  /*3d960*/  LDL.LU R7, [R1+0x1f18] ;  /* 0x001f180001077983 */ /* 0x000f280000300800 */
[----:B------:R-:W4:Y:S04]  /*3d970*/  LDL.LU R11, [R1+0x1f14] ;  /* 0x001f1400010b7983 */ /* 0x000f280000300800 */
[----:B------:R-:W4:Y:S01]  /*3d980*/  LDL.LU R10, [R1+0x1f10] ;  /* 0x001f1000010a7983 */ /* 0x000f220000300800 */
[----:B--2---:R-:W-:Y:S01]  /*3d990*/  IMAD.MOV.U32 R80, RZ, RZ, R19 ;  /* 0x000000ffff507224 */ /* 0x004fe200078e0013 */
[----:B---3--:R-:W-:Y:S01]  /*3d9a0*/  MOV R82, R15 ;  /* 0x0000000f00527202 */ /* 0x008fe20000000f00 */
[----:B------:R-:W-:Y:S01]  /*3d9b0*/  IMAD.MOV.U32 R81, RZ, RZ, R18 ;  /* 0x000000ffff517224 */ /* 0x000fe200078e0012 */
[----:B------:R-:W2:Y:S01]  /*3d9c0*/  LDL.LU R19, [R1+0x1f0c] ;  /* 0x001f0c0001137983 */ /* 0x000ea20000300800 */
[----:B------:R-:W-:-:S03]  /*3d9d0*/  IMAD.MOV.U32 R83, RZ, RZ, R14 ;  /* 0x000000ffff537224 */ /* 0x000fc600078e000e */
[----:B------:R-:W3:Y:S01]  /*3d9e0*/  LDL.LU R18, [R1+0x1f08] ;  /* 0x001f080001127983 */ /* 0x000ee20000300800 */
[----:B------:R-:W-:Y:S01]  /*3d9f0*/  IMAD.MOV.U32 R84, RZ, RZ, R35 ;  /* 0x000000ffff547224 */ /* 0x000fe200078e0023 */
[----:B------:R-:W-:Y:S02]  /*3da00*/  MOV R85, R34 ;  /* 0x0000002200557202 */ /* 0x000fe40000000f00 */
[----:B------:R-:W2:Y:S01]  /*3da10*/  LDL.LU R15, [R1+0x1f04] ;  /* 0x001f0400010f7983 */ /* 0x000ea20000300800 */
[----:B------:R-:W-:-:S03]  /*3da20*/  IMAD.MOV.U32 R86, RZ, RZ, R31 ;  /* 0x000000ffff567224 */ /* 0x000fc600078e001f */
        /* <DEDUP_REMOVED lines=9> */
[----:B------:R-:W-:-:S03]  /*3dac0*/  MOV R95, R27 ;  /* 0x0000001b005f7202 */ /* 0x000fc60000000f00 */
[----:B------:R-:W3:Y:S04]  /*3dad0*/  LDL.LU R22, [R1+0x1eec] ;  /* 0x001eec0001167983 */ /* 0x000ee80000300800 */
[----:B------:R-:W3:Y:S04]  /*3dae0*/  LDL.LU R23, [R1+0x1ee8] ;  /* 0x001ee80001177983 */ /* 0x000ee80000300800 */
[----:B------:R-:W3:Y:S04]  /*3daf0*/  LDL.LU R26, [R1+0x1ee4] ;  /* 0x001ee400011a7983 */ /* 0x000ee80000300800 */
[----:B------:R-:W3:Y:S01]  /*3db00*/  LDL.LU R27, [R1+0x1ee0] ;  /* 0x001ee000011b7983 */ /* 0x000ee20000300800 */
[----:B----4-:R-:W-:Y:S01]  /*3db10*/  IMAD.MOV.U32 R99, RZ, RZ, R6 ;  /* 0x000000ffff637224 */ /* 0x010fe200078e0006 */
[----:B------:R-:W-:Y:S01]  /*3db20*/  MOV R98, R7 ;  /* 0x0000000700627202 */ /* 0x000fe20000000f00 */
[----:B------:R-:W-:-:S02]  /*3db30*/  IMAD.MOV.U32 R97, RZ, RZ, R11 ;  /* 0x000000ffff617224 */ /* 0x000fc400078e000b */
[----:B------:R-:W-:Y:S02]  /*3db40*/  IMAD.MOV.U32 R96, RZ, RZ, R10 ;  /* 0x000000ffff607224 */ /* 0x000fe400078e000a */
[----:B------:R-:W4:Y:S04]  /*3db50*/  LDL.LU R10, [R1+0x1edc] ;  /* 0x001edc00010a7983 */ /* 0x000f280000300800 */
[----:B------:R-:W4:Y:S04]  /*3db60*/  LDL.LU R11, [R1+0x1ed8] ;  /* 0x001ed800010b7983 */ /* 0x000f280000300800 */
[----:B------:R-:W4:Y:S04]  /*3db70*/  LDL.LU R7, [R1+0x1ed4] ;  /* 0x001ed40001077983 */ /* 0x000f280000300800 */
[----:B------:R-:W4:Y:S01]  /*3db80*/  LDL.LU R6, [R1+0x1ed0] ;  /* 0x001ed00001067983 */ /* 0x000f220000300800 */
[----:B--2---:R-:W-:Y:S01]  /*3db90*/  MOV R101, R15 ;  /* 0x0000000f00657202 */ /* 0x004fe20000000f00 */
[----:B---3--:R-:W-:-:S02]  /*3dba0*/  IMAD.MOV.U32 R100, RZ, RZ, R14 ;  /* 0x000000ffff647224 */ /* 0x008fc400078e000e */
[----:B------:R-:W2:Y:S01]  /*3dbb0*/  LDL.LU R14, [R1+0x1ecc] ;  /* 0x001ecc00010e7983 */ /* 0x000ea20000300800 */
[----:B------:R-:W-:Y:S02]  /*3dbc0*/  IMAD.MOV.U32 R102, RZ, RZ, R18 ;  /* 0x000000ffff667224 */ /* 0x000fe400078e0012 */
[----:B------:R-:W-:Y:S01]  /*3dbd0*/  IMAD.MOV.U32 R103, RZ, RZ, R19 ;  /* 0x000000ffff677224 */ /* 0x000fe200078e0013 */
[----:B------:R-:W3:Y:S04]  /*3dbe0*/  LDL.LU R15, [R1+0x1ec8] ;  /* 0x001ec800010f7983 */ /* 0x000ee80000300800 */
[----:B------:R-:W2:Y:S04]  /*3dbf0*/  LDL.LU R18, [R1+0x1ec4] ;  /* 0x001ec40001127983 */ /* 0x000ea80000300800 */
[----:B------:R-:W3:Y:S01]  /*3dc00*/  LDL.LU R19, [R1+0x1ec0] ;  /* 0x001ec00001137983 */ /* 0x000ee20000300800 */
[----:B------:R-:W-:Y:S01]  /*3dc10*/  MOV R111, R22 ;  /* 0x00000016006f7202 */ /* 0x000fe20000000f00 */
[----:B------:R-:W-:-:S02]  /*3dc20*/  IMAD.MOV.U32 R110, RZ, RZ, R23 ;  /* 0x000000ffff6e7224 */ /* 0x000fc400078e0017 */
[----:B------:R-:W-:Y:S01]  /*3dc30*/  IMAD.MOV.U32 R109, RZ, RZ, R26 ;  /* 0x000000ffff6d7224 */ /* 0x000fe200078e001a */
[----:B------:R-:W-:Y:S02]  /*3dc40*/  MOV R108, R27 ;  /* 0x0000001b006c7202 */ /* 0x000fe40000000f00 */
        /* <DEDUP_REMOVED lines=19> */
[----:B------:R-:W2:Y:S01]  /*3dd80*/  LDL.LU R14, [R1+0x1e90] ;  /* 0x001e9000010e7983 */ /* 0x000ea20000300800 */
[----:B----4-:R-:W-:Y:S01]  /*3dd90*/  MOV R127, R6 ;  /* 0x00000006007f7202 */ /* 0x010fe20000000f00 */
[----:B------:R-:W-:Y:S01]  /*3dda0*/  IMAD.MOV.U32 R126, RZ, RZ, R7 ;  /* 0x000000ffff7e7224 */ /* 0x000fe200078e0007 */
[----:B------:R-:W-:-:S02]  /*3ddb0*/  MOV R124, R11 ;  /* 0x0000000b007c7202 */ /* 0x000fc40000000f00 */
        /* <DEDUP_REMOVED lines=49> */
[----:B--2---:R-:W-:Y:S01]  /*3e0d0*/  IMAD.MOV.U32 R128, RZ, RZ, R14 ;  /* 0x000000ffff807224 */ /* 0x004fe200078e000e */
[----:B------:R-:W-:Y:S01]  /*3e0e0*/  MOV R129, R15 ;  /* 0x0000000f00817202 */ /* 0x000fe20000000f00 */
[----:B---3--:R-:W-:Y:S01]  /*3e0f0*/  IMAD.MOV.U32 R130, RZ, RZ, R18 ;  /* 0x000000ffff827224 */ /* 0x008fe200078e0012 */
[----:B------:R-:W-:Y:S01]  /*3e100*/  MOV R120, R22 ;  /* 0x0000001600787202 */ /* 0x000fe20000000f00 */
[----:B------:R-:W-:-:S02]  /*3e110*/  IMAD.MOV.U32 R131, RZ, RZ, R19 ;  /* 0x000000ffff837224 */ /* 0x000fc400078e0013 */
[----:B------:R-:W-:Y:S01]  /*3e120*/  IMAD.MOV.U32 R121, RZ, RZ, R23 ;  /* 0x000000ffff797224 */ /* 0x000fe200078e0017 */
[----:B------:R-:W-:Y:S01]  /*3e130*/  MOV R123, R27 ;  /* 0x0000001b007b7202 */ /* 0x000fe20000000f00 */
[----:B------:R-:W-:Y:S02]  /*3e140*/  IMAD.MOV.U32 R122, RZ, RZ, R26 ;  /* 0x000000ffff7a7224 */ /* 0x000fe400078e001a */
[----:B------:R-:W-:Y:S01]  /*3e150*/  IMAD.MOV.U32 R104, RZ, RZ, R30 ;  /* 0x000000ffff687224 */ /* 0x000fe200078e001e */
[----:B------:R-:W-:Y:S01]  /*3e160*/  MOV R106, R34 ;  /* 0x00000022006a7202 */ /* 0x000fe20000000f00 */
[----:B------:R-:W-:Y:S02]  /*3e170*/  IMAD.MOV.U32 R105, RZ, RZ, R31 ;  /* 0x000000ffff697224 */ /* 0x000fe400078e001f */
[----:B------:R-:W-:Y:S02]  /*3e180*/  IMAD.MOV.U32 R107, RZ, RZ, R35 ;  /* 0x000000ffff6b7224 */ /* 0x000fe400078e0023 */
[----:B------:R-:W-:Y:S01]  /*3e190*/  IMAD.MOV.U32 R90, RZ, RZ, R51 ;  /* 0x000000ffff5a7224 */ /* 0x000fe200078e0033 */
[----:B------:R-:W-:Y:S01]  /*3e1a0*/  MOV R248, R47 ;  /* 0x0000002f00f87202 */ /* 0x000fe20000000f00 */
[----:B------:R-:W-:-:S02]  /*3e1b0*/  IMAD.MOV.U32 R91, RZ, RZ, R46 ;  /* 0x000000ffff5b7224 */ /* 0x000fc400078e002e */
[----:B------:R-:W-:Y:S01]  /*3e1c0*/  IMAD.MOV.U32 R249, RZ, RZ, R39 ;  /* 0x000000fffff97224 */ /* 0x000fe200078e0027 */
[----:B------:R-:W-:Y:S01]  /*3e1d0*/  MOV R251, R43 ;  /* 0x0000002b00fb7202 */ /* 0x000fe20000000f00 */
[----:B------:R-:W-:Y:S02]  /*3e1e0*/  IMAD.MOV.U32 R250, RZ, RZ, R42 ;  /* 0x000000fffffa7224 */ /* 0x000fe400078e002a */
[----:B----4-:R-:W-:Y:S01]  /*3e1f0*/  IMAD.MOV.U32 R139, RZ, RZ, R11 ;  /* 0x000000ffff8b7224 */ /* 0x010fe200078e000b */
[----:B------:R-:W-:Y:S01]  /*3e200*/  MOV R138, R10 ;  /* 0x0000000a008a7202 */ /* 0x000fe20000000f00 */
[----:B------:R-:W-:Y:S02]  /*3e210*/  IMAD.MOV.U32 R137, RZ, RZ, R7 ;  /* 0x000000ffff897224 */ /* 0x000fe400078e0007 */
[----:B------:R-:W-:Y:S02]  /*3e220*/  IMAD.MOV.U32 R136, RZ, RZ, R6 ;  /* 0x000000ffff887224 */ /* 0x000fe400078e0006 */
[----:B------:R-:W2:Y:S04]  /*3e230*/  LDL.LU R6, [R1+0x1e7c] ;  /* 0x001e7c0001067983 */ /* 0x000ea80000300800 */
[----:B------:R-:W2:Y:S04]  /*3e240*/  LDL.LU R7, [R1+0x1e78] ;  /* 0x001e780001077983 */ /* 0x000ea80000300800 */
[----:B------:R-:W3:Y:S04]  /*3e250*/  LDL.LU R10, [R1+0x1e74] ;  /* 0x001e7400010a7983 */ /* 0x000ee80000300800 */
[----:B------:R-:W3:Y:S04]  /*3e260*/  LDL.LU R11, [R1+0x1e70] ;  /* 0x001e7000010b7983 */ /* 0x000ee80000300800 */
        /* <DEDUP_REMOVED lines=23> */
[----:B------:R-:W-:Y:S08]  /*3e3e0*/  HMMA.1688.F32.TF32 R116, R244, R54, R116 ;  /* 0x00000036f474723c */ /* 0x000ff00000081074 */
        /* <DEDUP_REMOVED lines=12> */
[----:B------:R1:W-:Y:S04]  /*3e4b0*/  STL.64 [R1+0x908], R154 ;  /* 0x0009089a01007387 */ /* 0x0003e80000100a00 */
[----:B-1----:R-:W2:Y:S04]  /*3e4c0*/  LDL.LU.64 R154, [R1+0x1e18] ;  /* 0x001e1800019a7983 */ /* 0x002ea80000300a00 */
[----:B------:R-:W3:Y:S04]  /*3e4d0*/  LDL.LU.64 R152, [R1+0x1e10] ;  /* 0x001e100001987983 */ /* 0x000ee80000300a00 */
[----:B------:R-:W-:Y:S04]  /*3e4e0*/  STL.64 [R1+0x8f0], R164 ;  /* 0x0008f0a401007387 */ /* 0x000fe80000100a00 */
[----:B------:R1:W-:Y:S04]  /*3e4f0*/  STL.64 [R1+0x8f8], R166 ;  /* 0x0008f8a601007387 */ /* 0x0003e80000100a00 */
[----:B-1----:R-:W4:Y:S04]  /*3e500*/  LDL.LU.64 R166, [R1+0x1e08] ;  /* 0x001e080001a67983 */ /* 0x002f280000300a00 */
        /* <DEDUP_REMOVED lines=11> */
[----:B------:R-:W-:Y:S03]  /*3e5c0*/  HMMA.1688.F32.TF32 R240, R240, R6, R132 ;  /* 0x00000006f0f0723c */ /* 0x000fe60000081084 */
        /* <DEDUP_REMOVED lines=29> */
[----:B------:R-:W2:Y:S04]  /*3e7a0*/  LDL.LU.64 R134, [R1+0x1d68] ;  /* 0x001d680001867983 */ /* 0x000ea80000300a00 */
[----:B------:R-:W2:Y:S04]  /*3e7b0*/  LDL.LU.64 R132, [R1+0x1d60] ;  /* 0x001d600001847983 */ /* 0x000ea80000300a00 */
[----:B------:R-:W-:Y:S04]  /*3e7c0*/  STL.64 [R1+0x850], R240 ;  /* 0x000850f001007387 */ /* 0x000fe80000100a00 */
[----:B------:R-:W-:Y:S04]  /*3e7d0*/  STL.64 [R1+0x858], R242 ;  /* 0x000858f201007387 */ /* 0x000fe80000100a00 */
[----:B------:R-:W-:Y:S04]  /*3e7e0*/  STL.64 [R1+0x3c0], R128 ;  /* 0x0003c08001007387 */ /* 0x000fe80000100a00 */
[----:B------:R1:W-:Y:S01]  /*3e7f0*/  STL.64 [R1+0x3c8], R130 ;  /* 0x0003c88201007387 */ /* 0x0003e20000100a00 */
[C---:B------:R-:W-:Y:S03]  /*3e800*/  HMMA.1688.F32.TF32 R100, R244.reuse, R38, R100 ;  /* 0x00000026f464723c */ /* 0x040fe60000081064 */
[----:B------:R-:W-:Y:S04]  /*3e810*/  LDS R240, [R0+UR12+0x7080] ;  /* 0x0070800c00f07984 */ /* 0x000fe80008000800 */
[----:B------:R-:W-:Y:S04]  /*3e820*/  LDS R242, [R0+UR12+0x7880] ;  /* 0x0078800c00f27984 */ /* 0x000fe80008000800 */
[----:B-1----:R-:W2:Y:S04]  /*3e830*/  LDL.LU.64 R130, [R1+0x1d58] ;  /* 0x001d580001827983 */ /* 0x002ea80000300a00 */
[----:B------:R-:W2:Y:S04]  /*3e840*/  LDL.LU.64 R128, [R1+0x1d50] ;  /* 0x001d500001807983 */ /* 0x000ea80000300a00 */
[----:B------:R-:W-:Y:S04]  /*3e850*/  STL.64 [R1+0x440], R124 ;  /* 0x0004407c01007387 */ /* 0x000fe80000100a00 */
[----:B------:R1:W-:Y:S01]  /*3e860*/  STL.64 [R1+0x448], R126 ;  /* 0x0004487e01007387 */ /* 0x0003e20000100a00 */
[C---:B------:R-:W-:Y:S03]  /*3e870*/  HMMA.1688.F32.TF32 R96, R244.reuse, R34, R96 ;  /* 0x00000022f460723c */ /* 0x040fe60000081060 */
[----:B------:R-:W-:Y:S04]  /*3e880*/  LDS R241, [R3+UR12+0x7080] ;  /* 0x0070800c03f17984 */ /* 0x000fe80008000800 */
[----:B------:R-:W2:Y:S04]  /*3e890*/  LDS R243, [R3+UR12+0x7880] ;  /* 0x0078800c03f37984 */ /* 0x000ea80008000800 */
        /* <DEDUP_REMOVED lines=60> */
[----:B--2---:R-:W-:Y:S01]  /*3ec60*/  HMMA.1688.F32.TF32 R244, R244, R6, R248 ;  /* 0x00000006f4f4723c */ /* 0x004fe200000810f8 */
[----:B------:R-:W-:-:S02]  /*3ec70*/  LOP3.LUT R250, R0, 0x40, RZ, 0x3c, !PT ;  /* 0x0000004000fa7812 */ /* 0x000fc400078e3cff */
[----:B------:R-:W-:-:S15]  /*3ec80*/  LOP3.LUT R251, R0, 0x60, RZ, 0x3c, !PT ;  /* 0x0000006000fb7812 */ /* 0x000fde00078e3cff */
[----:B------:R-:W-:Y:S01]  /*3ec90*/  NOP ;  /* 0x0000000000007918 */ /* 0x000fe20000000000 */
[----:B------:R-:W-:Y:S04]  /*3eca0*/  STL.64 [R1+0x2f0], R244 ;  /* 0x0002f0f401007387 */ /* 0x000fe80000100a00 */
[----:B------:R-:W-:Y:S04]  /*3ecb0*/  STL.64 [R1+0x2f8], R246 ;  /* 0x0002f8f601007387 */ /* 0x000fe80000100a00 */
[----:B------:R-:W-:Y:S04]  /*3ecc0*/  LDS R244, [R250+UR12+0x7080] ;  /* 0x0070800cfaf47984 */ /* 0x000fe80008000800 */
[----:B------:R-:W-:Y:S04]  /*3ecd0*/  LDS R246, [R250+UR12+0x7880] ;  /* 0x0078800cfaf67984 */ /* 0x000fe80008000800 */
[----:B------:R-:W-:Y:S04]  /*3ece0*/  LDS R245, [R251+UR12+0x7080] ;  /* 0x0070800cfbf57984 */ /* 0x000fe80008000800 */
[----:B------:R1:W2:Y:S02]  /*3ecf0*/  LDS R247, [R251+UR12+0x7880] ;  /* 0x0078800cfbf77984 */ /* 0x0002a40008000800 */
[----:B-1----:R-:W-:Y:S02]  /*3ed00*/  HMMA.1688.F32.TF32 R248, R240, R66, R68 ;  /* 0x00000042f0f8723c */ /* 0x002fe40000081044 */
[----:B------:R-:W-:Y:S04]  /*3ed10*/  LDS R68, [R0+UR12+0x7100] ;  /* 0x0071000c00447984 */ /* 0x000fe80008000800 */
[----:B------:R-:W-:Y:S04]  /*3ed20*/  LDS R70, [R0+UR12+0x7900] ;  /* 0x0079000c00467984 */ /* 0x000fe80008000800 */
[----:B------:R-:W-:Y:S04]  /*3ed30*/  LDS R69, [R3+UR12+0x7100] ;  /* 0x0071000c03457984 */ /* 0x000fe80008000800 */
[----:B------:R-:W1:Y:S05]  /*3ed40*/  LDS R71, [R3+UR12+0x7900] ;  /* 0x0079000c03477984 */ /* 0x000e6a0008000800 */
[----:B------:R-:W-:Y:S04]  /*3ed50*/  STL.64 [R1+0x1a78], R250 ;  /* 0x001a78fa01007387 */ /* 0x000fe80000100a00 */
[----:B------:R2:W-:Y:S02]  /*3ed60*/  STL.64 [R1+0x1a70], R248 ;  /* 0x001a70f801007387 */ /* 0x0005e40000100a00 */
[----:B--2---:R-:W-:-:S02]  /*3ed70*/  IMAD.MOV.U32 R248, RZ, RZ, R183 ;  /* 0x000000fffff87224 */ /* 0x004fc400078e00b7 */
[----:B------:R-:W2:Y:S01]  /*3ed80*/  LDL.LU R183, [R1+0x1c6c] ;  /* 0x001c6c0001b77983 */ /* 0x000ea20000300800 */
[----:B------:R-:W-:Y:S01]  /*3ed90*/  IMAD.MOV.U32 R249, RZ, RZ, R73 ;  /* 0x000000fffff97224 */ /* 0x000fe200078e0049 */
[----:B------:R-:W-:Y:S01]  /*3eda0*/  MOV R250, R74 ;  /* 0x0000004a00fa7202 */ /* 0x000fe20000000f00 */
[----:B------:R-:W-:Y:S01]  /*3edb0*/  IMAD.MOV.U32 R251, RZ, RZ, R75 ;  /* 0x000000fffffb7224 */ /* 0x000fe200078e004b */
[----:B------:R-:W3:Y:S04]  /*3edc0*/  LDL.LU R73, [R1+0x1c68] ;  /* 0x001c680001497983 */ /* 0x000ee80000300800 */
[----:B------:R-:W3:Y:S04]  /*3edd0*/  LDL.LU R74, [R1+0x1c64] ;  /* 0x001c6400014a7983 */ /* 0x000ee80000300800 */
[----:B------:R-:W3:Y:S01]  /*3ede0*/  LDL.LU R75, [R1+0x1c60] ;  /* 0x001c6000014b7983 */ /* 0x000ee20000300800 */
[----:B--2---:R-:W-:-:S15]  /*3edf0*/  HMMA.1688.F32.TF32 R180, R240, R62, R180 ;  /* 0x0000003ef0b4723c */ /* 0x004fde00000810b4 */
[----:B------:R-:W-:-:S04]  /*3ee00*/  NOP ;  /* 0x0000000000007918 */ /* 0x000fc80000000000 */
[----:B------:R2:W-:Y:S04]  /*3ee10*/  STL.64 [R1+0x1a88], R182 ;  /* 0x001a88b601007387 */ /* 0x0005e80000100a00 */
[----:B------:R1:W-:Y:S01]  /*3ee20*/  STL.64 [R1+0x1a80], R180 ;  /* 0x001a80b401007387 */ /* 0x0003e20000100a00 */
[----:B--2---:R-:W-:Y:S02]  /*3ee30*/  IMAD.MOV.U32 R182, RZ, RZ, R78 ;  /* 0x000000ffffb67224 */ /* 0x004fe400078e004e */
[----:B-1----:R-:W-:Y:S01]  /*3ee40*/  IMAD.MOV.U32 R180, RZ, RZ, R76 ;  /* 0x000000ffffb47224 */ /* 0x002fe200078e004c */
[----:B------:R-:W-:Y:S01]  /*3ee50*/  MOV R181, R77 ;  /* 0x0000004d00b57202 */ /* 0x000fe20000000f00 */
[----:B------:R-:W2:Y:S01]  /*3ee60*/  LDL.LU R76, [R1+0x1c5c] ;  /* 0x001c5c00014c7983 */ /* 0x000ea20000300800 */
[----:B------:R-:W-:-:S03]  /*3ee70*/  IMAD.MOV.U32 R183, RZ, RZ, R79 ;  /* 0x000000ffffb77224 */ /* 0x000fc600078e004f */
[----:B------:R-:W2:Y:S04]  /*3ee80*/  LDL.LU R77, [R1+0x1c58] ;  /* 0x001c5800014d7983 */ /* 0x000ea80000300800 */
[----:B------:R-:W2:Y:S04]  /*3ee90*/  LDL.LU R78, [R1+0x1c54] ;  /* 0x001c5400014e7983 */ /* 0x000ea80000300800 */
[----:B------:R-:W2:Y:S01]  /*3eea0*/  LDL.LU R79, [R1+0x1c50] ;  /* 0x001c5000014f7983 */ /* 0x000ea20000300800 */
[----:B---3--:R-:W-:-:S15]  /*3eeb0*/  HMMA.1688.F32.TF32 R72, R240, R58, R72 ;  /* 0x0000003af048723c */ /* 0x008fde0000081048 */
[----:B------:R-:W-:-:S04]  /*3eec0*/  NOP ;  /* 0x0000000000007918 */ /* 0x000fc80000000000 */
[----:B------:R1:W-:Y:S04]  /*3eed0*/  STL.64 [R1], R72 ;  /* 0x0000004801007387 */ /* 0x0003e80000100a00 */
[----:B------:R3:W-:Y:S04]  /*3eee0*/  STL.64 [R1+0x8], R74 ;  /* 0x0000084a01007387 */ /* 0x0007e80000100a00 */
[----:B-1----:R-:W4:Y:S04]  /*3eef0*/  LDL.LU R72, [R1+0xd0] ;  /* 0x0000d00001487983 */ /* 0x002f280000300800 */
[----:B------:R-:W4:Y:S04]  /*3ef00*/  LDL.LU R73, [R1+0xd4] ;  /* 0x0000d40001497983 */ /* 0x000f280000300800 */
[----:B---3--:R-:W4:Y:S04]  /*3ef10*/  LDL.LU R74, [R1+0xd8] ;  /* 0x0000d800014a7983 */ /* 0x008f280000300800 */
[----:B------:R-:W4:Y:S01]  /*3ef20*/  LDL.LU R75, [R1+0xdc] ;  /* 0x0000dc00014b7983 */ /* 0x000f220000300800 */
[C---:B------:R-:W-:Y:S08]  /*3ef30*/  HMMA.1688.F32.TF32 R128, R244.reuse, R66, R128 ;  /* 0x00000042f480723c */ /* 0x040ff00000081080 */
[C---:B------:R-:W-:Y:S08]  /*3ef40*/  HMMA.1688.F32.TF32 R132, R244.reuse, R62, R132 ;  /* 0x0000003ef484723c */ /* 0x040ff00000081084 */
[C---:B------:R-:W-:Y:S08]  /*3ef50*/  HMMA.1688.F32.TF32 R136, R244.reuse, R58, R136 ;  /* 0x0000003af488723c */ /* 0x040ff00000081088 */
[-C--:B------:R-:W-:Y:S08]  /*3ef60*/  HMMA.1688.F32.TF32 R140, R244, R54.reuse, R140 ;  /* 0x00000036f48c723c */ /* 0x080ff0000008108c */
[----:B--2---:R-:W-:-:S15]  /*3ef70*/  HMMA.1688.F32.TF32 R76, R240, R54, R76 ;  /* 0x00000036f04c723c */ /* 0x004fde000008104c */
[----:B------:R-:W-:-:S04]  /*3ef80*/  NOP ;  /* 0x0000000000007918 */ /* 0x000fc80000000000 */
[----:B------:R-:W-:Y:S04]  /*3ef90*/  STL.64 [R1+0x10], R76 ;  /* 0x0000104c01007387 */ /* 0x000fe80000100a00 */
[----:B------:R1:W-:Y:S02]  /*3efa0*/  STL.64 [R1+0x18], R78 ;  /* 0x0000184e01007387 */ /* 0x0003e40000100a00 */
[C---:B-1----:R-:W-:Y:S08]  /*3efb0*/  HMMA.1688.F32.TF32 R76, R240.reuse, R50, R80 ;  /* 0x00000032f04c723c */ /* 0x042ff00000081050 */
[C---:B------:R-:W-:Y:S11]  /*3efc0*/  HMMA.1688.F32.TF32 R80, R240.reuse, R46, R84 ;  /* 0x0000002ef050723c */ /* 0x040ff60000081054 */
[----:B------:R-:W-:Y:S04]  /*3efd0*/  STL.64 [R1+0x790], R76 ;  /* 0x0007904c01007387 */ /* 0x000fe80000100a00 */
[----:B------:R1:W-:Y:S02]  /*3efe0*/  STL.64 [R1+0x798], R78 ;  /* 0x0007984e01007387 */ /* 0x0003e40000100a00 */
[C---:B-1----:R-:W-:Y:S02]  /*3eff0*/  HMMA.1688.F32.TF32 R76, R240.reuse, R42, R88 ;  /* 0x0000002af04c723c */ /* 0x042fe40000081058 */
[----:B------:R-:W-:Y:S04]  /*3f000*/  STL.64 [R1+0x780], R80 ;  /* 0x0007805001007387 */ /* 0x000fe80000100a00 */
[----:B------:R1:W-:Y:S02]  /*3f010*/  STL.64 [R1+0x788], R82 ;  /* 0x0007885201007387 */ /* 0x0003e40000100a00 */
        /* <DEDUP_REMOVED lines=21> */
[C---:B--2---:R-:W-:Y:S08]  /*3f170*/  HMMA.1688.F32.TF32 R80, R240.reuse, R10, R120 ;  /* 0x0000000af050723c */ /* 0x044ff00000081078 */
[----:B-1----:R-:W-:Y:S03]  /*3f180*/  HMMA.1688.F32.TF32 R76, R240, R6, R124 ;  /* 0x00000006f04c723c */ /* 0x002fe6000008107c */
[----:B------:R-:W-:Y:S04]  /*3f190*/  STL.64 [R1+0x700], R84 ;  /* 0x0007005401007387 */ /* 0x000fe80000100a00 */
[----:B------:R-:W-:Y:S04]  /*3f1a0*/  STL.64 [R1+0x708], R86 ;  /* 0x0007085601007387 */ /* 0x000fe80000100a00 */
[----:B------:R-:W-:Y:S04]  /*3f1b0*/  STL.64 [R1+0x6f0], R80 ;  /* 0x0006f05001007387 */ /* 0x000fe80000100a00 */
[----:B------:R4:W-:Y:S04]  /*3f1c0*/  STL.64 [R1+0x6f8], R82 ;  /* 0x0006f85201007387 */ /* 0x0009e80000100a00 */
[----:B------:R-:W-:Y:S04]  /*3f1d0*/  STL.64 [R1+0x1a98], R130 ;  /* 0x001a988201007387 */ /* 0x000fe80000100a00 */
[----:B------:R-:W-:Y:S01]  /*3f1e0*/  STL.64 [R1+0x6e0], R76 ;  /* 0x0006e04c01007387 */ /* 0x000fe20000100a00 */
[C---:B----4-:R-:W-:Y:S03]  /*3f1f0*/  HMMA.1688.F32.TF32 R80, R244.reuse, R50, R72 ;  /* 0x00000032f450723c */ /* 0x050fe60000081048 */
[----:B------:R1:W-:Y:S05]  /*3f200*/  STL.64 [R1+0x6e8], R78 ;  /* 0x0006e84e01007387 */ /* 0x0003ea0000100a00 */
[C---:B------:R-:W-:Y:S08]  /*3f210*/  HMMA.1688.F32.TF32 R72, R244.reuse, R42, R248 ;  /* 0x0000002af448723c */ /* 0x040ff000000810f8 */
[----:B-1----:R-:W-:Y:S01]  /*3f220*/  HMMA.1688.F32.TF32 R76, R244, R46, R180 ;  /* 0x0000002ef44c723c */ /* 0x002fe200000810b4 */
[----:B------:R-:W-:Y:S04]  /*3f230*/  STL.64 [R1+0x1a90], R128 ;  /* 0x001a908001007387 */ /* 0x000fe80000100a00 */
[----:B------:R-:W-:Y:S04]  /*3f240*/  STL.64 [R1+0x1aa8], R134 ;  /* 0x001aa88601007387 */ /* 0x000fe80000100a00 */
[----:B------:R-:W-:Y:S04]  /*3f250*/  STL.64 [R1+0x1aa0], R132 ;  /* 0x001aa08401007387 */ /* 0x000fe80000100a00 */
[----:B------:R-:W-:Y:S04]  /*3f260*/  STL.64 [R1+0x1ab8], R138 ;  /* 0x001ab88a01007387 */ /* 0x000fe80000100a00 */
[----:B------:R-:W-:Y:S04]  /*3f270*/  STL.64 [R1+0x1ab0], R136 ;  /* 0x001ab08801007387 */ /* 0x000fe80000100a00 */
[----:B------:R-:W-:Y:S04]  /*3f280*/  STL.64 [R1+0x1ac8], R142 ;  /* 0x001ac88e01007387 */ /* 0x000fe80000100a00 */
[----:B------:R-:W-:Y:S01]  /*3f290*/  STL.64 [R1+0x1ac0], R140 ;  /* 0x001ac08c01007387 */ /* 0x000fe20000100a00 */
[----:B------:R-:W-:-:S03]  /*3f2a0*/  MOV R180, R168 ;  /* 0x000000a800b47202 */ /* 0x000fc60000000f00 */
[----:B------:R-:W-:Y:S04]  /*3f2b0*/  STL.64 [R1+0x6d0], R80 ;  /* 0x0006d05001007387 */ /* 0x000fe80000100a00 */
[----:B------:R-:W-:Y:S04]  /*3f2c0*/  STL.64 [R1+0x6d8], R82 ;  /* 0x0006d85201007387 */ /* 0x000fe80000100a00 */
[----:B------:R-:W-:Y:S01]  /*3f2d0*/  STL.64 [R1+0x6c0], R76 ;  /* 0x0006c04c01007387 */ /* 0x000fe20000100a00 */
[----:B------:R-:W-:-:S03]  /*3f2e0*/  IMAD.MOV.U32 R181, RZ, RZ, R169 ;  /* 0x000000ffffb57224 */ /* 0x000fc600078e00a9 */
[----:B------:R-:W-:Y:S01]  /*3f2f0*/  STL.64 [R1+0x6c8], R78 ;  /* 0x0006c84e01007387 */ /* 0x000fe20000100a00 */
[----:B------:R-:W-:-:S03]  /*3f300*/  IMAD.MOV.U32 R182, RZ, RZ, R170 ;  /* 0x000000ffffb67224 */ /* 0x000fc600078e00aa */
[----:B------:R-:W2:Y:S01]  /*3f310*/  LDL.LU R168, [R1+0x1c4c] ;  /* 0x001c4c0001a87983 */ /* 0x000ea20000300800 */
[----:B------:R-:W-:-:S03]  /*3f320*/  MOV R183, R171 ;  /* 0x000000ab00b77202 */ /* 0x000fc60000000f00 */
[----:B------:R1:W-:Y:S04]  /*3f330*/  STL.64 [R1+0x6b0], R72 ;  /* 0x0006b04801007387 */ /* 0x0003e80000100a00 */
[----:B------:R3:W-:Y:S04]  /*3f340*/  STL.64 [R1+0x6b8], R74 ;  /* 0x0006b84a01007387 */ /* 0x0007e80000100a00 */
[----:B------:R-:W2:Y:S04]  /*3f350*/  LDL.LU R169, [R1+0x1c48] ;  /* 0x001c480001a97983 */ /* 0x000ea80000300800 */
[----:B------:R-:W2:Y:S04]  /*3f360*/  LDL.LU R170, [R1+0x1c44] ;  /* 0x001c440001aa7983 */ /* 0x000ea80000300800 */
        /* <DEDUP_REMOVED lines=12> */
[----:B------:R-:W4:Y:S01]  /*3f430*/  LDL.LU R111, [R1+0xac] ;  /* 0x0000ac00016f7983 */ /* 0x000f220000300800 */
[----:B-1----:R-:W-:-:S03]  /*3f440*/  IMAD.MOV.U32 R72, RZ, RZ, R164 ;  /* 0x000000ffff487224 */ /* 0x002fc600078e00a4 */
[----:B------:R-:W4:Y:S01]  /*3f450*/  LDL.LU R100, [R1+0x80] ;  /* 0x0000800001647983 */ /* 0x000f220000300800 */
[----:B------:R-:W-:-:S03]  /*3f460*/  IMAD.MOV.U32 R73, RZ, RZ, R165 ;  /* 0x000000ffff497224 */ /* 0x000fc600078e00a5 */
[----:B------:R-:W4:Y:S01]  /*3f470*/  LDL.LU R101, [R1+0x84] ;  /* 0x0000840001657983 */ /* 0x000f220000300800 */
[----:B---3--:R-:W-:-:S03]  /*3f480*/  MOV R74, R166 ;  /* 0x000000a6004a7202 */ /* 0x008fc60000000f00 */
[----:B------:R-:W3:Y:S01]  /*3f490*/  LDL.LU R102, [R1+0x88] ;  /* 0x0000880001667983 */ /* 0x000ee20000300800 */
        /* <DEDUP_REMOVED lines=9> */
[----:B------:R-:W3:Y:S04]  /*3f530*/  LDL.LU R167, [R1+0x1c30] ;  /* 0x001c300001a77983 */ /* 0x000ee80000300800 */
[----:B------:R-:W3:Y:S04]  /*3f540*/  LDL.LU R160, [R1+0x1c2c] ;  /* 0x001c2c0001a07983 */ /* 0x000ee80000300800 */
[----:B------:R-:W3:Y:S04]  /*3f550*/  LDL.LU R161, [R1+0x1c28] ;  /* 0x001c280001a17983 */ /* 0x000ee80000300800 */
[----:B------:R-:W3:Y:S04]  /*3f560*/  LDL.LU R162, [R1+0x1c24] ;  /* 0x001c240001a27983 */ /* 0x000ee80000300800 */
        /* <DEDUP_REMOVED lines=37> */
[C---:B--2---:R-:W-:Y:S08]  /*3f7c0*/  HMMA.1688.F32.TF32 R112, R244.reuse, R34, R104 ;  /* 0x00000022f470723c */ /* 0x044ff00000081068 */
[C---:B----4-:R-:W-:Y:S08]  /*3f7d0*/  HMMA.1688.F32.TF32 R104, R244.reuse, R26, R92 ;  /* 0x0000001af468723c */ /* 0x050ff0000008105c */
[C---:B------:R-:W-:Y:S08]  /*3f7e0*/  HMMA.1688.F32.TF32 R116, R244.reuse, R38, R108 ;  /* 0x00000026f474723c */ /* 0x040ff0000008106c */
[----:B---3--:R-:W-:Y:S11]  /*3f7f0*/  HMMA.1688.F32.TF32 R108, R244, R30, R100 ;  /* 0x0000001ef46c723c */ /* 0x008ff60000081064 */
[----:B------:R-:W-:Y:S04]  /*3f800*/  STL.64 [R1+0x6a0], R116 ;  /* 0x0006a07401007387 */ /* 0x000fe80000100a00 */
[----:B------:R-:W-:Y:S04]  /*3f810*/  STL.64 [R1+0x6a8], R118 ;  /* 0x0006a87601007387 */ /* 0x000fe80000100a00 */
[----:B------:R-:W-:Y:S04]  /*3f820*/  STL.64 [R1+0x690], R112 ;  /* 0x0006907001007387 */ /* 0x000fe80000100a00 */
[----:B------:R-:W-:Y:S04]  /*3f830*/  STL.64 [R1+0x698], R114 ;  /* 0x0006987201007387 */ /* 0x000fe80000100a00 */
[----:B------:R-:W-:Y:S04]  /*3f840*/  STL.64 [R1+0x680], R108 ;  /* 0x0006806c01007387 */ /* 0x000fe80000100a00 */
[----:B------:R-:W-:Y:S04]  /*3f850*/  STL.64 [R1+0x688], R110 ;  /* 0x0006886e01007387 */ /* 0x000fe80000100a00 */
[----:B------:R-:W-:Y:S04]  /*3f860*/  STL.64 [R1+0x670], R104 ;  /* 0x0006706801007387 */ /* 0x000fe80000100a00 */
[----:B------:R1:W-:Y:S01]  /*3f870*/  STL.64 [R1+0x678], R106 ;  /* 0x0006786a01007387 */ /* 0x0003e20000100a00 */
[----:B------:R-:W-:Y:S08]  /*3f880*/  HMMA.1688.F32.TF32 R164, R68, R66, R164 ;  /* 0x0000004244a4723c */ /* 0x000ff000000810a4 */
[C---:B-1----:R-:W-:Y:S08]  /*3f890*/  HMMA.1688.F32.TF32 R104, R244.reuse, R14, R152 ;  /* 0x0000000ef468723c */ /* 0x042ff00000081098 */
[C---:B------:R-:W-:Y:S08]  /*3f8a0*/  HMMA.1688.F32.TF32 R100, R244.reuse, R22, R144 ;  /* 0x00000016f464723c */ /* 0x040ff00000081090 */
[C---:B------:R-:W-:Y:S11]  /*3f8b0*/  HMMA.1688.F32.TF32 R92, R244.reuse, R18, R148 ;  /* 0x00000012f45c723c */ /* 0x040ff60000081094 */
[----:B------:R-:W-:Y:S04]  /*3f8c0*/  STL.64 [R1+0x660], R100 ;  /* 0x0006606401007387 */ /* 0x000fe80000100a00 */
[----:B------:R1:W-:Y:S02]  /*3f8d0*/  STL.64 [R1+0x668], R102 ;  /* 0x0006686601007387 */ /* 0x0003e40000100a00 */
[C---:B-1----:R-:W-:Y:S02]  /*3f8e0*/  HMMA.1688.F32.TF32 R100, R244.reuse, R10, R156 ;  /* 0x0000000af464723c */ /* 0x042fe4000008109c */
[----:B------:R-:W-:Y:S04]  /*3f8f0*/  STL.64 [R1+0x640], R92 ;  /* 0x0006405c01007387 */ /* 0x000fe80000100a00 */
[----:B------:R1:W-:Y:S04]  /*3f900*/  STL.64 [R1+0x648], R94 ;  /* 0x0006485e01007387 */ /* 0x0003e80000100a00 */
[----:B------:R-:W-:Y:S04]  /*3f910*/  STL.64 [R1+0x630], R104 ;  /* 0x0006306801007387 */ /* 0x000fe80000100a00 */
[----:B------:R-:W-:Y:S01]  /*3f920*/  STL.64 [R1+0x638], R106 ;  /* 0x0006386a01007387 */ /* 0x000fe20000100a00 */
[----:B-1----:R-:W-:Y:S04]  /*3f930*/  HMMA.1688.F32.TF32 R92, R244, R6, R160 ;  /* 0x00000006f45c723c */ /* 0x002fe800000810a0 */
[----:B------:R-:W-:Y:S04]  /*3f940*/  STL.64 [R1+0x620], R100 ;  /* 0x0006206401007387 */ /* 0x000fe80000100a00 */
[----:B------:R1:W-:Y:S02]  /*3f950*/  STL.64 [R1+0x628], R102 ;  /* 0x0006286601007387 */ /* 0x0003e40000100a00 */
[C---:B-1----:R-:W-:Y:S08]  /*3f960*/  HMMA.1688.F32.TF32 R100, R68.reuse, R50, R96 ;  /* 0x000000324464723c */ /* 0x042ff00000081060 */
[----:B------:R-:W-:Y:S01]  /*3f970*/  HMMA.1688.F32.TF32 R96, R68, R46, R76 ;  /* 0x0000002e4460723c */ /* 0x000fe2000008104c */
[----:B------:R-:W-:Y:S04]  /*3f980*/  STL.64 [R1+0x1ad8], R166 ;  /* 0x001ad8a601007387 */ /* 0x000fe80000100a00 */
[----:B------:R-:W-:Y:S04]  /*3f990*/  STL.64 [R1+0x610], R92 ;  /* 0x0006105c01007387 */ /* 0x000fe80000100a00 */
[----:B------:R-:W-:Y:S04]  /*3f9a0*/  STL.64 [R1+0x618], R94 ;  /* 0x0006185e01007387 */ /* 0x000fe80000100a00 */
[----:B------:R-:W-:Y:S04]  /*3f9b0*/  STL.64 [R1+0x1ad0], R164 ;  /* 0x001ad0a401007387 */ /* 0x000fe80000100a00 */
[----:B------:R1:W-:Y:S04]  /*3f9c0*/  STL.64 [R1+0x600], R100 ;  /* 0x0006006401007387 */ /* 0x0003e80000100a00 */
[----:B------:R-:W-:Y:S04]  /*3f9d0*/  STL.64 [R1+0x608], R102 ;  /* 0x0006086601007387 */ /* 0x000fe80000100a00 */
[----:B------:R2:W-:Y:S04]  /*3f9e0*/  STL.64 [R1+0x5f0], R96 ;  /* 0x0005f06001007387 */ /* 0x0005e80000100a00 */
[----:B------:R3:W-:Y:S01]  /*3f9f0*/  STL.64 [R1+0x5f8], R98 ;  /* 0x0005f86201007387 */ /* 0x0007e20000100a00 */
[----:B-1----:R-:W-:Y:S01]  /*3fa00*/  IMAD.MOV.U32 R100, RZ, RZ, R203 ;  /* 0x000000ffff647224 */ /* 0x002fe200078e00cb */
[----:B------:R-:W-:Y:S01]  /*3fa10*/  MOV R101, R202 ;  /* 0x000000ca00657202 */ /* 0x000fe20000000f00 */
[----:B--2---:R-:W-:-:S02]  /*3fa20*/  IMAD.MOV.U32 R96, RZ, RZ, R207 ;  /* 0x000000ffff607224 */ /* 0x004fc400078e00cf */
[----:B------:R-:W2:Y:S01]  /*3fa30*/  LDL.LU R207, [R1+0x1bdc] ;  /* 0x001bdc0001cf7983 */ /* 0x000ea20000300800 */
[----:B------:R-:W-:Y:S01]  /*3fa40*/  IMAD.MOV.U32 R97, RZ, RZ, R206 ;  /* 0x000000ffff617224 */ /* 0x000fe200078e00ce */
[----:B---3--:R-:W-:Y:S01]  /*3fa50*/  MOV R98, R205 ;  /* 0x000000cd00627202 */ /* 0x008fe20000000f00 */
[----:B------:R-:W-:Y:S01]  /*3fa60*/  IMAD.MOV.U32 R99, RZ, RZ, R204 ;  /* 0x000000ffff637224 */ /* 0x000fe200078e00cc */
[----:B------:R-:W3:Y:S01]  /*3fa70*/  LDL.LU R206, [R1+0x1bd8] ;  /* 0x001bd80001ce7983 */ /* 0x000ee20000300800 */
[----:B------:R-:W-:-:S03]  /*3fa80*/  IMAD.MOV.U32 R102, RZ, RZ, R201 ;  /* 0x000000ffff667224 */ /* 0x000fc600078e00c9 */
[----:B------:R-:W4:Y:S01]  /*3fa90*/  LDL.LU R205, [R1+0x1bd4] ;  /* 0x001bd40001cd7983 */ /* 0x000f220000300800 */
[----:B------:R-:W-:-:S03]  /*3faa0*/  IMAD.MOV.U32 R103, RZ, RZ, R200 ;  /* 0x000000ffff677224 */ /* 0x000fc600078e00c8 */
[----:B------:R-:W4:Y:S04]  /*3fab0*/  LDL.LU R204, [R1+0x1bd0] ;  /* 0x001bd00001cc7983 */ /* 0x000f280000300800 */
[----:B------:R-:W4:Y:S04]  /*3fac0*/  LDL.LU R203, [R1+0x1bcc] ;  /* 0x001bcc0001cb7983 */ /* 0x000f280000300800 */
[----:B------:R-:W4:Y:S04]  /*3fad0*/  LDL.LU R202, [R1+0x1bc8] ;  /* 0x001bc80001ca7983 */ /* 0x000f280000300800 */
[----:B------:R-:W4:Y:S04]  /*3fae0*/  LDL.LU R201, [R1+0x1bc4] ;  /* 0x001bc40001c97983 */ /* 0x000f280000300800 */
[----:B------:R-:W4:Y:S01]  /*3faf0*/  LDL.LU R200, [R1+0x1bc0] ;  /* 0x001bc00001c87983 */ /* 0x000f220000300800 */
[----:B------:R-:W-:Y:S01]  /*3fb00*/  MOV R128, R208 ;  /* 0x000000d000807202 */ /* 0x000fe20000000f00 */
[----:B------:R-:W-:-:S02]  /*3fb10*/  IMAD.MOV.U32 R129, RZ, RZ, R209 ;  /* 0x000000ffff817224 */ /* 0x000fc400078e00d1 */
[----:B------:R-:W4:Y:S01]  /*3fb20*/  LDL.LU R208, [R1+0x1bbc] ;  /* 0x001bbc0001d07983 */ /* 0x000f220000300800 */
[----:B------:R-:W-:Y:S01]  /*3fb30*/  IMAD.MOV.U32 R130, RZ, RZ, R210 ;  /* 0x000000ffff827224 */ /* 0x000fe200078e00d2 */
[----:B------:R-:W-:Y:S02]  /*3fb40*/  MOV R131, R211 ;  /* 0x000000d300837202 */ /* 0x000fe40000000f00 */
[----:B------:R-:W4:Y:S01]  /*3fb50*/  LDL.LU R209, [R1+0x1bb8] ;  /* 0x001bb80001d17983 */ /* 0x000f220000300800 */
[C---:B------:R-:W-:Y:S03]  /*3fb60*/  HMMA.1688.F32.TF32 R116, R68.reuse, R30, R80 ;  /* 0x0000001e4474723c */ /* 0x040fe60000081050 */
        /* <DEDUP_REMOVED lines=8> */
[----:B------:R-:W-:Y:S01]  /*3fbf0*/  HMMA.1688.F32.TF32 R120, R68, R26, R180 ;  /* 0x0000001a4478723c */ /* 0x000fe200000810b4 */
[----:B------:R-:W-:Y:S01]  /*3fc00*/  IMAD.MOV.U32 R242, RZ, RZ, R192 ;  /* 0x000000fffff27224 */ /* 0x000fe200078e00c0 */
[----:B------:R-:W-:Y:S01]  /*3fc10*/  MOV R243, R193 ;  /* 0x000000c100f37202 */ /* 0x000fe20000000f00 */
[----:B------:R-:W-:Y:S01]  /*3fc20*/  IMAD.MOV.U32 R180, RZ, RZ, R194 ;  /* 0x000000ffffb47224 */ /* 0x000fe200078e00c2 */
[----:B------:R-:W-:Y:S01]  /*3fc30*/  MOV R182, R189 ;  /* 0x000000bd00b67202 */ /* 0x000fe20000000f00 */
[----:B------:R-:W-:-:S02]  /*3fc40*/  IMAD.MOV.U32 R181, RZ, RZ, R188 ;  /* 0x000000ffffb57224 */ /* 0x000fc400078e00bc */
[----:B------:R-:W-:Y:S01]  /*3fc50*/  IMAD.MOV.U32 R183, RZ, RZ, R190 ;  /* 0x000000ffffb77224 */ /* 0x000fe200078e00be */
[----:B------:R-:W-:Y:S01]  /*3fc60*/  HMMA.1688.F32.TF32 R112, R68, R34, R84 ;  /* 0x000000224470723c */ /* 0x000fe20000081054 */
[----:B------:R-:W-:Y:S01]  /*3fc70*/  IMAD.MOV.U32 R84, RZ, RZ, R184 ;  /* 0x000000ffff547224 */ /* 0x000fe200078e00b8 */
[----:B------:R-:W-:Y:S01]  /*3fc80*/  MOV R85, R185 ;  /* 0x000000b900557202 */ /* 0x000fe20000000f00 */
[----:B------:R-:W-:Y:S02]  /*3fc90*/  IMAD.MOV.U32 R86, RZ, RZ, R186 ;  /* 0x000000ffff567224 */ /* 0x000fe400078e00ba */
[----:B------:R-:W-:-:S03]  /*3fca0*/  IMAD.MOV.U32 R87, RZ, RZ, R187 ;  /* 0x000000ffff577224 */ /* 0x000fc600078e00bb */
[----:B------:R-:W-:Y:S01]  /*3fcb0*/  HMMA.1688.F32.TF32 R124, R68, R22, R248 ;  /* 0x00000016447c723c */ /* 0x000fe200000810f8 */
[----:B------:R-:W-:Y:S01]  /*3fcc0*/  MOV R248, R191 ;  /* 0x000000bf00f87202 */ /* 0x000fe20000000f00 */
[----:B------:R-:W-:Y:S02]  /*3fcd0*/  IMAD.MOV.U32 R249, RZ, RZ, R195 ;  /* 0x000000fffff97224 */ /* 0x000fe400078e00c3 */
[----:B--2---:R-:W-:Y:S01]  /*3fce0*/  IMAD.MOV.U32 R135, RZ, RZ, R207 ;  /* 0x000000ffff877224 */ /* 0x004fe200078e00cf */
[----:B---3--:R-:W-:Y:S01]  /*3fcf0*/  MOV R134, R206 ;  /* 0x000000ce00867202 */ /* 0x008fe20000000f00 */
[----:B----4-:R-:W-:Y:S02]  /*3fd00*/  IMAD.MOV.U32 R133, RZ, RZ, R205 ;  /* 0x000000ffff857224 */ /* 0x010fe400078e00cd */
[----:B------:R-:W-:Y:S02]  /*3fd10*/  IMAD.MOV.U32 R132, RZ, RZ, R204 ;  /* 0x000000ffff847224 */ /* 0x000fe400078e00cc */
[----:B------:R-:W2:Y:S04]  /*3fd20*/  LDL.LU R204, [R1+0x1bac] ;  /* 0x001bac0001cc7983 */ /* 0x000ea80000300800 */
[----:B------:R-:W2:Y:S04]  /*3fd30*/  LDL.LU R205, [R1+0x1ba8] ;  /* 0x001ba80001cd7983 */ /* 0x000ea80000300800 */
[----:B------:R-:W2:Y:S01]  /*3fd40*/  LDL.LU R206, [R1+0x1ba4] ;  /* 0x001ba40001ce7983 */ /* 0x000ea20000300800 */
[----:B------:R-:W-:Y:S01]  /*3fd50*/  IMAD.MOV.U32 R138, RZ, RZ, R202 ;  /* 0x000000ffff8a7224 */ /* 0x000fe200078e00ca */
[----:B------:R-:W-:-:S02]  /*3fd60*/  MOV R137, R201 ;  /* 0x000000c900897202 */ /* 0x000fc40000000f00 */
[----:B------:R-:W2:Y:S01]  /*3fd70*/  LDL.LU R207, [R1+0x1ba0] ;  /* 0x001ba00001cf7983 */ /* 0x000ea20000300800 */
[----:B------:R-:W-:-:S03]  /*3fd80*/  IMAD.MOV.U32 R136, RZ, RZ, R200 ;  /* 0x000000ffff887224 */ /* 0x000fc600078e00c8 */
[----:B------:R-:W3:Y:S01]  /*3fd90*/  LDL.LU R200, [R1+0x1b9c] ;  /* 0x001b9c0001c87983 */ /* 0x000ee20000300800 */
[----:B------:R-:W-:-:S03]  /*3fda0*/  IMAD.MOV.U32 R139, RZ, RZ, R203 ;  /* 0x000000ffff8b7224 */ /* 0x000fc600078e00cb */
        /* <DEDUP_REMOVED lines=20> */
[----:B------:R-:W3:Y:S01]  /*3fef0*/  LDL.LU R195, [R1+0x1b58] ;  /* 0x001b580001c37983 */ /* 0x000ee20000300800 */
[----:B------:R-:W-:-:S02]  /*3ff00*/  LOP3.LUT R78, R0, 0x40, RZ, 0x3c, !PT ;  /* 0x00000040004e7812 */ /* 0x000fc400078e3cff */
[----:B------:R-:W-:Y:S01]  /*3ff10*/  LOP3.LUT R79, R0, 0x60, RZ, 0x3c, !PT ;  /* 0x00000060004f7812 */ /* 0x000fe200078e3cff */
[C---:B------:R-:W-:Y:S02]  /*3ff20*/  HMMA.1688.F32.TF32 R108, R68.reuse, R38, R72 ;  /* 0x00000026446c723c */ /* 0x040fe40000081048 */
        /* <DEDUP_REMOVED lines=8> */
[----:B------:R-:W-:Y:S01]  /*3ffb0*/  HMMA.1688.F32.TF32 R104, R68, R42, R88 ;  /* 0x0000002a4468723c */ /* 0x000fe20000081058 */
[----:B------:R-:W-:Y:S01]  /*3ffc0*/  IMAD.MOV.U32 R250, RZ, RZ, R198 ;  /* 0x000000fffffa7224 */ /* 0x000fe200078e00c6 */
[----:B------:R-:W-:Y:S01]  /*3ffd0*/  MOV R251, R199 ;  /* 0x000000c700fb7202 */ /* 0x000fe20000000f00 */
[----:B------:R-:W3:Y:S04]  /*3ffe0*/  LDL.LU R198, [R1+0x1b54] ;  /* 0x001b540001c67983 */ /* 0x000ee80000300800 */
[----:B------:R-:W3:Y:S04]  /*3fff0*/  LDL.LU R199, [R1+0x1b50] ;  /* 0x001b500001c77983 */ /* 0x000ee80000300800 */
[----:B------:R-:W-:Y:S04]  /*40000*/  STL.64 [R1+0x5e0], R148 ;  /* 0x0005e09401007387 */ /* 0x000fe80000100a00 */
[----:B------:R-:W-:Y:S01]  /*40010*/  STL.64 [R1+0x5e8], R150 ;  /* 0x0005e89601007387 */ /* 0x000fe20000100a00 */
[----:B-1----:R-:W-:Y:S01]  /*40020*/  HMMA.1688.F32.TF32 R136, R72, R46, R136 ;  /* 0x0000002e4888723c */ /* 0x002fe20000081088 */
[----:B------:R-:W-:Y:S01]  /*40030*/  IMAD.MOV.U32 R152, RZ, RZ, R56 ;  /* 0x000000ffff987224 */ /* 0x000fe200078e0038 */
[----:B------:R-:W-:Y:S01]  /*40040*/  MOV R153, R53 ;  /* 0x0000003500997202 */ /* 0x000fe20000000f00 */
[----:B------:R-:W-:Y:S01]  /*40050*/  IMAD.MOV.U32 R154, RZ, RZ, R44 ;  /* 0x000000ffff9a7224 */ /* 0x000fe200078e002c */
[----:B------:R-:W-:Y:S01]  /*40060*/  MOV R160, R65 ;  /* 0x0000004100a07202 */ /* 0x000fe20000000f00 */
[----:B------:R-:W-:Y:S01]  /*40070*/  IMAD.MOV.U32 R155, RZ, RZ, R45 ;  /* 0x000000ffff9b7224 */ /* 0x000fe200078e002d */
[----:B------:R-:W-:Y:S01]  /*40080*/  LDS R89, [R3+UR12+0x7180] ;  /* 0x0071800c03597984 */ /* 0x000fe20008000800 */
[----:B------:R-:W-:-:S03]  /*40090*/  IMAD.MOV.U32 R161, RZ, RZ, R64 ;  /* 0x000000ffffa17224 */ /* 0x000fc600078e0040 */
[----:B------:R-:W-:Y:S04]  /*400a0*/  LDS R91, [R3+UR12+0x7980] ;  /* 0x0079800c035b7984 */ /* 0x000fe80008000800 */
[----:B------:R-:W-:Y:S04]  /*400b0*/  LDS R88, [R0+UR12+0x7180] ;  /* 0x0071800c00587984 */ /* 0x000fe80008000800 */
[----:B------:R-:W1:Y:S04]  /*400c0*/  LDS R90, [R0+UR12+0x7980] ;  /* 0x0079800c005a7984 */ /* 0x000e680008000800 */
[----:B------:R-:W-:Y:S04]  /*400d0*/  LDS R156, [R78+UR12+0x7180] ;  /* 0x0071800c4e9c7984 */ /* 0x000fe80008000800 */
[----:B------:R-:W-:Y:S04]  /*400e0*/  LDS R158, [R78+UR12+0x7980] ;  /* 0x0079800c4e9e7984 */ /* 0x000fe80008000800 */
[----:B------:R-:W-:Y:S04]  /*400f0*/  LDS R157, [R79+UR12+0x7180] ;  /* 0x0071800c4f9d7984 */ /* 0x000fe80008000800 */
[----:B------:R-:W1:Y:S01]  /*40100*/  LDS R159, [R79+UR12+0x7980] ;  /* 0x0079800c4f9f7984 */ /* 0x000e620008000800 */
[----:B----4-:R-:W-:Y:S08]  /*40110*/  HMMA.1688.F32.TF32 R140, R72, R50, R140 ;  /* 0x00000032488c723c */ /* 0x010ff0000008108c */
[C---:B--2---:R-:W-:Y:S08]  /*40120*/  HMMA.1688.F32.TF32 R144, R68.reuse, R14, R184 ;  /* 0x0000000e4490723c */ /* 0x044ff000000810b8 */
[C---:B---3--:R-:W-:Y:S08]  /*40130*/  HMMA.1688.F32.TF32 R80, R68.reuse, R10, R188 ;  /* 0x0000000a4450723c */ /* 0x048ff000000810bc */
[----:B------:R-:W-:Y:S03]  /*40140*/  HMMA.1688.F32.TF32 R68, R68, R6, R192 ;  /* 0x000000064444723c */ /* 0x000fe600000810c0 */
[----:B------:R-:W-:Y:S04]  /*40150*/  STL.64 [R1+0x560], R144 ;  /* 0x0005609001007387 */ /* 0x000fe80000100a00 */
[----:B------:R-:W-:Y:S04]  /*40160*/  STL.64 [R1+0x568], R146 ;  /* 0x0005689201007387 */ /* 0x000fe80000100a00 */
[----:B------:R-:W-:Y:S04]  /*40170*/  STL.64 [R1+0x550], R80 ;  /* 0x0005505001007387 */ /* 0x000fe80000100a00 */
[----:B------:R-:W-:Y:S04]  /*40180*/  STL.64 [R1+0x558], R82 ;  /* 0x0005585201007387 */ /* 0x000fe80000100a00 */
[----:B------:R-:W-:Y:S04]  /*40190*/  STL.64 [R1+0x540], R68 ;  /* 0x0005404401007387 */ /* 0x000fe80000100a00 */
[----:B------:R2:W-:Y:S02]  /*401a0*/  STL.64 [R1+0x548], R70 ;  /* 0x0005484601007387 */ /* 0x0005e40000100a00 */
[C---:B--2---:R-:W-:Y:S02]  /*401b0*/  HMMA.1688.F32.TF32 R68, R72.reuse, R42, R132 ;  /* 0x0000002a4844723c */ /* 0x044fe40000081084 */
[----:B------:R-:W-:Y:S04]  /*401c0*/  STL.64 [R1+0x4a0], R140 ;  /* 0x0004a08c01007387 */ /* 0x000fe80000100a00 */
[----:B------:R-:W-:Y:S02]  /*401d0*/  STL.64 [R1+0x4a8], R142 ;  /* 0x0004a88e01007387 */ /* 0x000fe40000100a00 */
[C---:B------:R-:W-:Y:S02]  /*401e0*/  HMMA.1688.F32.TF32 R132, R72.reuse, R38, R128 ;  /* 0x000000264884723c */ /* 0x040fe40000081080 */
[----:B------:R-:W-:Y:S04]  /*401f0*/  STL.64 [R1+0x4b0], R136 ;  /* 0x0004b08801007387 */ /* 0x000fe80000100a00 */
[----:B------:R-:W-:Y:S02]  /*40200*/  STL.64 [R1+0x4b8], R138 ;  /* 0x0004b88a01007387 */ /* 0x000fe40000100a00 */
[C---:B------:R-:W-:Y:S03]  /*40210*/  HMMA.1688.F32.TF32 R128, R72.reuse, R34, R240 ;  /* 0x000000224880723c */ /* 0x040fe600000810f0 */
        /* <DEDUP_REMOVED lines=13> */
[----:B------:R2:W-:Y:S04]  /*402f0*/  STL.64 [R1+0x518], R102 ;  /* 0x0005186601007387 */ /* 0x0005e80000100a00 */
[----:B------:R-:W-:Y:S04]  /*40300*/  STL.64 [R1+0x530], R96 ;  /* 0x0005306001007387 */ /* 0x000fe80000100a00 */
[----:B------:R3:W-:Y:S01]  /*40310*/  STL.64 [R1+0x538], R98 ;  /* 0x0005386201007387 */ /* 0x0007e20000100a00 */
[C---:B--2---:R-:W-:Y:S04]  /*40320*/  HMMA.1688.F32.TF32 R100, R72.reuse, R14, R220 ;  /* 0x0000000e4864723c */ /* 0x044fe800000810dc */
[----:B------:R-:W-:Y:S04]  /*40330*/  STL.64 [R1+0x3b0], R68 ;  /* 0x0003b04401007387 */ /* 0x000fe80000100a00 */
[----:B------:R2:W-:Y:S01]  /*40340*/  STL.64 [R1+0x3b8], R70 ;  /* 0x0003b84601007387 */ /* 0x0005e20000100a00 */
[C---:B---3--:R-:W-:Y:S08]  /*40350*/  HMMA.1688.F32.TF32 R96, R72.reuse, R10, R224 ;  /* 0x0000000a4860723c */ /* 0x048ff000000810e0 */
[----:B--2---:R-:W-:Y:S02]  /*40360*/  HMMA.1688.F32.TF32 R68, R72, R6, R228 ;  /* 0x000000064844723c */ /* 0x004fe400000810e4 */
[----:B------:R-:W-:Y:S04]  /*40370*/  STL.64 [R1+0x3a0], R100 ;  /* 0x0003a06401007387 */ /* 0x000fe80000100a00 */
[----:B------:R-:W-:Y:S01]  /*40380*/  STL.64 [R1+0x3a8], R102 ;  /* 0x0003a86601007387 */ /* 0x000fe20000100a00 */
[----:B------:R-:W-:-:S04]  /*40390*/  IMAD.MOV.U32 R144, RZ, RZ, R40 ;  /* 0x000000ffff907224 */ /* 0x000fc800078e0028 */
[----:B------:R-:W-:Y:S01]  /*403a0*/  STL.64 [R1+0x370], R96 ;  /* 0x0003706001007387 */ /* 0x000fe20000100a00 */
[----:B------:R-:W-:-:S03]  /*403b0*/  IMAD.MOV.U32 R145, RZ, RZ, R41 ;  /* 0x000000ffff917224 */ /* 0x000fc600078e0029 */
[----:B------:R-:W-:Y:S01]  /*403c0*/  STL.64 [R1+0x378], R98 ;  /* 0x0003786201007387 */ /* 0x000fe20000100a00 */
[----:B------:R-:W-:Y:S01]  /*403d0*/  MOV R146, R252 ;  /* 0x000000fc00927202 */ /* 0x000fe20000000f00 */
[----:B------:R-:W-:Y:S02]  /*403e0*/  IMAD.MOV.U32 R147, RZ, RZ, R57 ;  /* 0x000000ffff937224 */ /* 0x000fe400078e0039 */
[----:B------:R-:W-:Y:S04]  /*403f0*/  STL.64 [R1+0x310], R68 ;  /* 0x0003104401007387 */ /* 0x000fe80000100a00 */
[----:B------:R2:W-:Y:S04]  /*40400*/  STL.64 [R1+0x318], R70 ;  /* 0x0003184601007387 */ /* 0x0005e80000100a00 */
[----:B------:R-:W3:Y:S04]  /*40410*/  LDL.LU R40, [R1+0x1b4c] ;  /* 0x001b4c0001287983 */ /* 0x000ee80000300800 */
[----:B------:R-:W4:Y:S04]  /*40420*/  LDL.LU R41, [R1+0x1b48] ;  /* 0x001b480001297983 */ /* 0x000f280000300800 */
[----:B------:R-:W2:Y:S04]  /*40430*/  LDL.LU R252, [R1+0x1b44] ;  /* 0x001b440001fc7983 */ /* 0x000ea80000300800 */
        /* <DEDUP_REMOVED lines=14> */
[----:B------:R-:W-:Y:S02]  /*40520*/  HMMA.1688.F32.TF32 R80, R72, R58, R204 ;  /* 0x0000003a4850723c */ /* 0x000fe400000810cc */
[----:B------:R-:W4:Y:S01]  /*40530*/  LDL.LU R61, [R1+0x1b1c] ;  /* 0x001b1c00013d7983 */ /* 0x000f220000300800 */
[----:B------:R-:W-:-:S03]  /*40540*/  MOV R189, R52 ;  /* 0x0000003400bd7202 */ /* 0x000fc60000000f00 */
[----:B------:R-:W4:Y:S04]  /*40550*/  LDL.LU R60, [R1+0x1b18] ;  /* 0x001b1800013c7983 */ /* 0x000f280000300800 */
[----:B------:R-:W4:Y:S04]  /*40560*/  LDL.LU R2, [R1+0x1b14] ;  /* 0x001b140001027983 */ /* 0x000f280000300800 */
[----:B------:R-:W4:Y:S01]  /*40570*/  LDL.LU R52, [R1+0x1b10] ;  /* 0x001b100001347983 */ /* 0x000f220000300800 */
[C---:B------:R-:W-:Y:S08]  /*40580*/  HMMA.1688.F32.TF32 R76, R72.reuse, R54, R208 ;  /* 0x00000036484c723c */ /* 0x040ff000000810d0 */
[C---:B------:R-:W-:Y:S08]  /*40590*/  HMMA.1688.F32.TF32 R196, R72.reuse, R66, R196 ;  /* 0x0000004248c4723c */ /* 0x040ff000000810c4 */
[----:B------:R-:W-:Y:S08]  /*405a0*/  HMMA.1688.F32.TF32 R200, R72, R62, R200 ;  /* 0x0000003e48c8723c */ /* 0x000ff000000810c8 */
[C---:B-1----:R-:W-:Y:S08]  /*405b0*/  HMMA.1688.F32.TF32 R232, R88.reuse, R66, R232 ;  /* 0x0000004258e8723c */ /* 0x042ff000000810e8 */
[----:B------:R-:W-:Y:S01]  /*405c0*/  HMMA.1688.F32.TF32 R236, R88, R62, R236 ;  /* 0x0000003e58ec723c */ /* 0x000fe200000810ec */
[----:B------:R-:W-:-:S02]  /*405d0*/  IMAD.MOV.U32 R176, RZ, RZ, R29 ;  /* 0x000000ffffb07224 */ /* 0x000fc400078e001d */
[----:B------:R-:W-:Y:S01]  /*405e0*/  IMAD.MOV.U32 R177, RZ, RZ, R28 ;  /* 0x000000ffffb17224 */ /* 0x000fe200078e001c */
[----:B------:R-:W-:Y:S01]  /*405f0*/  UIMAD UR15, UR5, -0x40, UR7 ;  /* 0xffffffc0050f78a4 */ /* 0x000fe2000f8e0207 */
[----:B------:R-:W-:Y:S01]  /*40600*/  IMAD.MOV.U32 R162, RZ, RZ, R21 ;  /* 0x000000ffffa27224 */ /* 0x000fe200078e0015 */
[----:B------:R-:W-:Y:S01]  /*40610*/  MOV R163, R20 ;  /* 0x0000001400a37202 */ /* 0x000fe20000000f00 */
[----:B------:R-:W-:Y:S01]  /*40620*/  IMAD.MOV.U32 R179, RZ, RZ, R24 ;  /* 0x000000ffffb37224 */ /* 0x000fe200078e0018 */
[----:B------:R-:W-:Y:S01]  /*40630*/  MOV R178, R25 ;  /* 0x0000001900b27202 */ /* 0x000fe20000000f00 */
[----:B------:R-:W-:Y:S01]  /*40640*/  IMAD.MOV.U32 R148, RZ, RZ, R17 ;  /* 0x000000ffff947224 */ /* 0x000fe200078e0011 */
[----:B------:R-:W-:Y:S01]  /*40650*/  MOV R149, R16 ;  /* 0x0000001000957202 */ /* 0x000fe20000000f00 */
[----:B------:R-:W-:Y:S01]  /*40660*/  IMAD.MOV.U32 R150, RZ, RZ, R13 ;  /* 0x000000ffff967224 */ /* 0x000fe200078e000d */
[----:B------:R-:W-:Y:S01]  /*40670*/  UIADD3 UR12, UPT, UPT, UR10, -0x2, URZ ;  /* 0xfffffffe0a0c7890 */ /* 0x000fe2000fffe0ff */
[----:B------:R-:W-:Y:S01]  /*40680*/  IMAD.MOV.U32 R151, RZ, RZ, R12 ;  /* 0x000000ffff977224 */ /* 0x000fe200078e000c */
[----:B------:R-:W-:Y:S01]  /*40690*/  UIADD3 UR8, UPT, UPT, UR8, 0x1, URZ ;  /* 0x0000000108087890 */ /* 0x000fe2000fffe0ff */
[----:B--2---:R-:W-:Y:S01]  /*406a0*/  MOV R207, R252 ;  /* 0x000000fc00cf7202 */ /* 0x004fe20000000f00 */
[----:B---3--:R-:W-:-:S02]  /*406b0*/  IMAD.MOV.U32 R206, RZ, RZ, R57 ;  /* 0x000000ffffce7224 */ /* 0x008fc400078e0039 */
[----:B----4-:R-:W-:Y:S01]  /*406c0*/  IMAD.MOV.U32 R205, RZ, RZ, R56 ;  /* 0x000000ffffcd7224 */ /* 0x010fe200078e0038 */
[----:B------:R-:W-:Y:S02]  /*406d0*/  MOV R204, R53 ;  /* 0x0000003500cc7202 */ /* 0x000fe40000000f00 */
[----:B------:R-:W2:Y:S04]  /*406e0*/  LDL.LU R53, [R1+0x1b0c] ;  /* 0x001b0c0001357983 */ /* 0x000ea80000300800 */
[----:B------:R-:W3:Y:S04]  /*406f0*/  LDL.LU R56, [R1+0x1b08] ;  /* 0x001b080001387983 */ /* 0x000ee80000300800 */
[----:B------:R-:W4:Y:S01]  /*40700*/  LDL.LU R57, [R1+0x1b04] ;  /* 0x001b040001397983 */ /* 0x000f220000300800 */
[----:B------:R-:W-:-:S03]  /*40710*/  IMAD.MOV.U32 R245, RZ, RZ, R65 ;  /* 0x000000fffff57224 */ /* 0x000fc600078e0041 */
[----:B------:R-:W2:Y:S01]  /*40720*/  LDL.LU R252, [R1+0x1b00] ;  /* 0x001b000001fc7983 */ /* 0x000ea20000300800 */
[----:B------:R-:W-:-:S03]  /*40730*/  IMAD.MOV.U32 R244, RZ, RZ, R64 ;  /* 0x000000fffff47224 */ /* 0x000fc600078e0040 */
[----:B------:R-:W3:Y:S04]  /*40740*/  LDL.LU R64, [R1+0x1afc] ;  /* 0x001afc0001407983 */ /* 0x000ee80000300800 */
[----:B------:R-:W4:Y:S01]  /*40750*/  LDL.LU R65, [R1+0x1af8] ;  /* 0x001af80001417983 */ /* 0x000f220000300800 */
[C---:B------:R-:W-:Y:S01]  /*40760*/  HMMA.1688.F32.TF32 R68, R88.reuse, R50, R248 ;  /* 0x000000325844723c */ /* 0x040fe200000810f8 */
[----:B------:R-:W-:Y:S01]  /*40770*/  MOV R209, R61 ;  /* 0x0000003d00d17202 */ /* 0x000fe20000000f00 */
[----:B------:R-:W-:Y:S02]  /*40780*/  IMAD.MOV.U32 R208, RZ, RZ, R60 ;  /* 0x000000ffffd07224 */ /* 0x000fe400078e003c */
[----:B------:R-:W4:Y:S04]  /*40790*/  LDL.LU R60, [R1+0x1af4] ;  /* 0x001af400013c7983 */ /* 0x000f280000300800 */
[C---:B------:R-:W-:Y:S01]  /*407a0*/  HMMA.1688.F32.TF32 R100, R88.reuse, R58, R84 ;  /* 0x0000003a5864723c */ /* 0x040fe20000081054 */
[----:B------:R-:W4:Y:S07]  /*407b0*/  LDL.LU R61, [R1+0x1af0] ;  /* 0x001af000013d7983 */ /* 0x000f2e0000300800 */
[----:B------:R-:W-:Y:S01]  /*407c0*/  HMMA.1688.F32.TF32 R84, R88, R54, R180 ;  /* 0x000000365854723c */ /* 0x000fe200000810b4 */
[----:B------:R-:W-:Y:S01]  /*407d0*/  BAR.SYNC.DEFER_BLOCKING 0x0 ;  /* 0x0000000000007b1d */ /* 0x000fe20000010000 */
[----:B--2---:R-:W-:Y:S01]  /*407e0*/  IMAD.MOV.U32 R250, RZ, RZ, R252 ;  /* 0x000000fffffa7224 */ /* 0x004fe200078e00fc */
[----:B---3--:R-:W-:-:S04]  /*407f0*/  MOV R248, R64 ;  /* 0x0000004000f87202 */ /* 0x008fc80000000f00 */
[----:B------:R-:W2:Y:S01]  /*40800*/  LDL.LU R64, [R1+0x1aec] ;  /* 0x001aec0001407983 */ /* 0x000ea20000300800 */
[----:B----4-:R-:W-:-:S03]  /*40810*/  IMAD.MOV.U32 R249, RZ, RZ, R65 ;  /* 0x000000fffff97224 */ /* 0x010fc600078e0041 */
[----:B------:R-:W3:Y:S04]  /*40820*/  LDL.LU R65, [R1+0x1ae8] ;  /* 0x001ae80001417983 */ /* 0x000ee80000300800 */
        /* <DEDUP_REMOVED lines=48> */
[----:B------:R-:W-:-:S02]  /*40b30*/  IMAD.MOV.U32 R210, RZ, RZ, R49 ;  /* 0x000000ffffd27224 */ /* 0x000fc400078e0031 */
[----:B------:R-:W-:Y:S01]  /*40b40*/  IMAD.MOV.U32 R211, RZ, RZ, R48 ;  /* 0x000000ffffd37224 */ /* 0x000fe200078e0030 */
[----:B------:R-:W-:Y:S01]  /*40b50*/  MOV R192, R41 ;  /* 0x0000002900c07202 */ /* 0x000fe20000000f00 */
[----:B------:R-:W-:Y:S01]  /*40b60*/  IMAD.MOV.U32 R193, RZ, RZ, R40 ;  /* 0x000000ffffc17224 */ /* 0x000fe200078e0028 */
[----:B------:R-:W-:Y:S01]  /*40b70*/  MOV R195, R36 ;  /* 0x0000002400c37202 */ /* 0x000fe20000000f00 */
[----:B------:R-:W-:Y:S02]  /*40b80*/  IMAD.MOV.U32 R194, RZ, RZ, R37 ;  /* 0x000000ffffc27224 */ /* 0x000fe400078e0025 */
[----:B------:R-:W-:Y:S01]  /*40b90*/  IMAD.MOV.U32 R190, RZ, RZ, R33 ;  /* 0x000000ffffbe7224 */ /* 0x000fe200078e0021 */
[----:B------:R-:W-:Y:S01]  /*40ba0*/  HMMA.1688.F32.TF32 R48, R156, R50, R208 ;  /* 0x000000329c30723c */ /* 0x000fe200000810d0 */
[----:B------:R-:W-:Y:S02]  /*40bb0*/  IMAD.MOV.U32 R191, RZ, RZ, R32 ;  /* 0x000000ffffbf7224 */ /* 0x000fe400078e0020 */
[----:B------:R-:W-:-:S02]  /*40bc0*/  IMAD.MOV.U32 R182, RZ, RZ, R61 ;  /* 0x000000ffffb67224 */ /* 0x000fc400078e003d */
[----:B------:R-:W-:Y:S01]  /*40bd0*/  IMAD.MOV.U32 R183, RZ, RZ, R60 ;  /* 0x000000ffffb77224 */ /* 0x000fe200078e003c */
[----:B------:R-:W-:Y:S01]  /*40be0*/  MOV R251, R57 ;  /* 0x0000003900fb7202 */ /* 0x000fe20000000f00 */
[----:B------:R-:W-:Y:S01]  /*40bf0*/  IMAD.MOV.U32 R99, RZ, RZ, R4 ;  /* 0x000000ffff637224 */ /* 0x000fe200078e0004 */
[----:B------:R-:W-:Y:S02]  /*40c00*/  MOV R98, R5 ;  /* 0x0000000500627202 */ /* 0x000fe40000000f00 */
[----:B----4-:R-:W-:Y:S02]  /*40c10*/  MOV R129, R252 ;  /* 0x000000fc00817202 */ /* 0x010fe40000000f00 */
[----:B------:R-:W5:Y:S01]  /*40c20*/  LDL.LU R252, [R1+0x1ae0] ;  /* 0x001ae00001fc7983 */ /* 0x000f620000300800 */
[----:B---3--:R-:W-:Y:S02]  /*40c30*/  IMAD.MOV.U32 R130, RZ, RZ, R65 ;  /* 0x000000ffff827224 */ /* 0x008fe400078e0041 */
[----:B--2---:R-:W-:Y:S01]  /*40c40*/  IMAD.MOV.U32 R131, RZ, RZ, R64 ;  /* 0x000000ffff837224 */ /* 0x004fe200078e0040 */
[C---:B------:R-:W-:Y:S08]  /*40c50*/  HMMA.1688.F32.TF32 R136, R88.reuse, R10, R136 ;  /* 0x0000000a5888723c */ /* 0x040ff00000081088 */
[C---:B------:R-:W-:Y:S08]  /*40c60*/  HMMA.1688.F32.TF32 R140, R88.reuse, R14, R140 ;  /* 0x0000000e588c723c */ /* 0x040ff0000008108c */
[C---:B------:R-:W-:Y:S08]  /*40c70*/  HMMA.1688.F32.TF32 R164, R88.reuse, R18, R164 ;  /* 0x0000001258a4723c */ /* 0x040ff000000810a4 */
[C---:B------:R-:W-:Y:S11]  /*40c80*/  HMMA.1688.F32.TF32 R228, R88.reuse, R26, R228 ;  /* 0x0000001a58e4723c */ /* 0x040ff600000810e4 */
[----:B------:R-:W-:Y:S04]  /*40c90*/  STL.64 [R1+0x1b0], R164 ;  /* 0x0001b0a401007387 */ /* 0x000fe80000100a00 */
[----:B------:R1:W-:Y:S01]  /*40ca0*/  STL.64 [R1+0x1b8], R166 ;  /* 0x0001b8a601007387 */ /* 0x0003e20000100a00 */
[C---:B------:R-:W-:Y:S03]  /*40cb0*/  HMMA.1688.F32.TF32 R224, R88.reuse, R30, R224 ;  /* 0x0000001e58e0723c */ /* 0x040fe600000810e0 */
[----:B-1----:R-:W5:Y:S04]  /*40cc0*/  LDL.LU.64 R166, [R1+0x1ad8] ;  /* 0x001ad80001a67983 */ /* 0x002f680000300a00 */
[----:B------:R-:W5:Y:S01]  /*40cd0*/  LDL.LU.64 R164, [R1+0x1ad0] ;  /* 0x001ad00001a47983 */ /* 0x000f620000300a00 */
[C---:B------:R-:W-:Y:S03]  /*40ce0*/  HMMA.1688.F32.TF32 R220, R88.reuse, R34, R220 ;  /* 0x0000002258dc723c */ /* 0x040fe600000810dc */
[----:B------:R-:W-:Y:S04]  /*40cf0*/  STL.64 [R1+0x1c0], R140 ;  /* 0x0001c08c01007387 */ /* 0x000fe80000100a00 */
[----:B------:R1:W-:Y:S01]  /*40d00*/  STL.64 [R1+0x1c8], R142 ;  /* 0x0001c88e01007387 */ /* 0x0003e20000100a00 */
[C---:B------:R-:W-:Y:S03]  /*40d10*/  HMMA.1688.F32.TF32 R212, R88.reuse, R42, R212 ;  /* 0x0000002a58d4723c */ /* 0x040fe600000810d4 */
[----:B-1----:R-:W5:Y:S04]  /*40d20*/  LDL.LU.64 R142, [R1+0x1ac8] ;  /* 0x001ac800018e7983 */ /* 0x002f680000300a00 */
[----:B------:R-:W5:Y:S01]  /*40d30*/  LDL.LU.64 R140, [R1+0x1ac0] ;  /* 0x001ac000018c7983 */ /* 0x000f620000300a00 */
[C---:B------:R-:W-:Y:S03]  /*40d40*/  HMMA.1688.F32.TF32 R72, R88.reuse, R46, R72 ;  /* 0x0000002e5848723c */ /* 0x040fe60000081048 */
[----:B------:R-:W-:Y:S05]  /*40d50*/  STL.64 [R1+0x210], R136 ;  /* 0x0002108801007387 */ /* 0x000fea0000100a00 */
[C---:B------:R-:W-:Y:S01]  /*40d60*/  HMMA.1688.F32.TF32 R216, R88.reuse, R38, R216 ;  /* 0x0000002658d8723c */ /* 0x040fe200000810d8 */
[----:B------:R1:W-:Y:S07]  /*40d70*/  STL.64 [R1+0x218], R138 ;  /* 0x0002188a01007387 */ /* 0x0003ee0000100a00 */
[C---:B------:R-:W-:Y:S01]  /*40d80*/  HMMA.1688.F32.TF32 R240, R88.reuse, R22, R240 ;  /* 0x0000001658f0723c */ /* 0x040fe200000810f0 */
[----:B-1----:R-:W5:Y:S04]  /*40d90*/  LDL.LU.64 R138, [R1+0x1ab8] ;  /* 0x001ab800018a7983 */ /* 0x002f680000300a00 */
[----:B------:R-:W5:Y:S03]  /*40da0*/  LDL.LU.64 R136, [R1+0x1ab0] ;  /* 0x001ab00001887983 */ /* 0x000f660000300a00 */
[----:B------:R-:W-:Y:S01]  /*40db0*/  HMMA.1688.F32.TF32 R88, R88, R6, R132 ;  /* 0x000000065858723c */ /* 0x000fe20000081084 */
[----:B------:R-:W5:Y:S04]  /*40dc0*/  LDL.LU.64 R134, [R1+0x1aa8] ;  /* 0x001aa80001867983 */ /* 0x000f680000300a00 */
[----:B------:R-:W5:Y:S03]  /*40dd0*/  LDL.LU.64 R132, [R1+0x1aa0] ;  /* 0x001aa00001847983 */ /* 0x000f660000300a00 */
[C---:B------:R-:W-:Y:S08]  /*40de0*/  HMMA.1688.F32.TF32 R40, R156.reuse, R42, R204 ;  /* 0x0000002a9c28723c */ /* 0x040ff000000810cc */
[C---:B------:R-:W-:Y:S03]  /*40df0*/  HMMA.1688.F32.TF32 R36, R156.reuse, R38, R192 ;  /* 0x000000269c24723c */ /* 0x040fe600000810c0 */
[----:B------:R1:W-:Y:S05]  /*40e00*/  STL.64 [R1+0x1f0], R88 ;  /* 0x0001f05801007387 */ /* 0x0003ea0000100a00 */
[C---:B------:R-:W-:Y:S01]  /*40e10*/  HMMA.1688.F32.TF32 R32, R156.reuse, R34, R188 ;  /* 0x000000229c20723c */ /* 0x040fe200000810bc */
[----:B------:R-:W-:Y:S07]  /*40e20*/  STL.64 [R1+0x1f8], R90 ;  /* 0x0001f85a01007387 */ /* 0x000fee0000100a00 */
[----:B------:R-:W-:Y:S01]  /*40e30*/  HMMA.1688.F32.TF32 R28, R156, R30, R184 ;  /* 0x0000001e9c1c723c */ /* 0x000fe200000810b8 */
[----:B-1----:R-:W-:-:S07]  /*40e40*/  MOV R88, R56 ;  /* 0x0000003800587202 */ /* 0x002fce0000000f00 */
[C---:B------:R-:W-:Y:S01]  /*40e50*/  HMMA.1688.F32.TF32 R64, R156.reuse, R66, R128 ;  /* 0x000000429c40723c */ /* 0x040fe20000081080 */
[----:B------:R-:W5:Y:S04]  /*40e60*/  LDL.LU.64 R130, [R1+0x1a98] ;  /* 0x001a980001827983 */ /* 0x000f680000300a00 */
[----:B------:R-:W5:Y:S03]  /*40e70*/  LDL.LU.64 R128, [R1+0x1a90] ;  /* 0x001a900001807983 */ /* 0x000f660000300a00 */
[C---:B------:R-:W-:Y:S01]  /*40e80*/  HMMA.1688.F32.TF32 R60, R156.reuse, R62, R180 ;  /* 0x0000003e9c3c723c */ /* 0x040fe200000810b4 */
[----:B------:R-:W5:Y:S04]  /*40e90*/  LDL.LU.64 R182, [R1+0x1a88] ;  /* 0x001a880001b67983 */ /* 0x000f680000300a00 */
[----:B------:R-:W5:Y:S03]  /*40ea0*/  LDL.LU.64 R180, [R1+0x1a80] ;  /* 0x001a800001b47983 */ /* 0x000f660000300a00 */
[----:B------:R-:W-:Y:S01]  /*40eb0*/  HMMA.1688.F32.TF32 R56, R156, R58, R248 ;  /* 0x0000003a9c38723c */ /* 0x000fe200000810f8 */
[----:B------:R-:W5:Y:S04]  /*40ec0*/  LDL.LU.64 R250, [R1+0x1a78] ;  /* 0x001a780001fa7983 */ /* 0x000f680000300a00 */
[----:B------:R-:W5:Y:S04]  /*40ed0*/  LDL.LU.64 R248, [R1+0x1a70] ;  /* 0x001a700001f87983 */ /* 0x000f680000300a00 */
[----:B------:R-:W-:Y:S04]  /*40ee0*/  STL.64 [R1+0x190], R48 ;  /* 0x0001903001007387 */ /* 0x000fe80000100a00 */
[----:B------:R-:W-:Y:S04]  /*40ef0*/  STL.64 [R1+0x198], R50 ;  /* 0x0001983201007387 */ /* 0x000fe80000100a00 */
[----:B------:R-:W-:Y:S04]  /*40f00*/  STL.64 [R1+0x170], R40 ;  /* 0x0001702801007387 */ /* 0x000fe80000100a00 */
[----:B------:R-:W-:Y:S04]  /*40f10*/  STL.64 [R1+0x178], R42 ;  /* 0x0001782a01007387 */ /* 0x000fe80000100a00 */
[----:B------:R-:W-:Y:S04]  /*40f20*/  STL.64 [R1+0x140], R36 ;  /* 0x0001402401007387 */ /* 0x000fe80000100a00 */
[----:B------:R1:W-:Y:S04]  /*40f30*/  STL.64 [R1+0x148], R38 ;  /* 0x0001482601007387 */ /* 0x0003e80000100a00 */
[----:B------:R-:W2:Y:S04]  /*40f40*/  LDL.LU R4, [R1+0x1970] ;  /* 0x0019700001047983 */ /* 0x000ea80000300800 */
[----:B------:R-:W-:Y:S04]  /*40f50*/  STL.64 [R1+0x100], R32 ;  /* 0x0001002001007387 */ /* 0x000fe80000100a00 */
[----:B------:R-:W-:Y:S04]  /*40f60*/  STL.64 [R1+0x108], R34 ;  /* 0x0001082201007387 */ /* 0x000fe80000100a00 */
[----:B-1----:R-:W3:Y:S04]  /*40f70*/  LDL.LU R38, [R1+0x1978] ;  /* 0x0019780001267983 */ /* 0x002ee80000300800 */
[----:B------:R1:W-:Y:S04]  /*40f80*/  STL.64 [R1+0xc0], R28 ;  /* 0x0000c01c01007387 */ /* 0x0003e80000100a00 */
[----:B------:R4:W-:Y:S04]  /*40f90*/  STL.64 [R1+0xc8], R30 ;  /* 0x0000c81e01007387 */ /* 0x0009e80000100a00 */
[----:B------:R-:W3:Y:S04]  /*40fa0*/  LDL.LU R5, [R1+0x196c] ;  /* 0x00196c0001057983 */ /* 0x000ee80000300800 */
[----:B------:R-:W3:Y:S04]  /*40fb0*/  LDL.LU R39, [R1+0x1974] ;  /* 0x0019740001277983 */ /* 0x000ee80000300800 */
[----:B------:R-:W3:Y:S04]  /*40fc0*/  LDL.LU R37, [R1+0x197c] ;  /* 0x00197c0001257983 */ /* 0x000ee80000300800 */
[----:B-1----:R-:W3:Y:S01]  /*40fd0*/  LDL.LU R29, [R1+0x1980] ;  /* 0x00198000011d7983 */ /* 0x002ee20000300800 */
[----:B------:R-:W-:-:S02]  /*40fe0*/  IMAD.MOV.U32 R91, RZ, RZ, R2 ;  /* 0x000000ffff5b7224 */ /* 0x000fc400078e0002 */
[----:B------:R-:W1:Y:S01]  /*40ff0*/  S2R R2, SR_TID.X ;  /* 0x0000000000027919 */ /* 0x000e620000002100 */
[----:B------:R-:W3:Y:S04]  /*41000*/  LDL.LU R3, [R1+0x1988] ;  /* 0x0019880001037983 */ /* 0x000ee80000300800 */
[----:B------:R-:W3:Y:S04]  /*41010*/  LDL.LU R34, [R1+0x18f4] ;  /* 0x0018f40001227983 */ /* 0x000ee80000300800 */
[----:B------:R-:W3:Y:S01]  /*41020*/  LDL.LU R36, [R1+0x1984] ;  /* 0x0019840001247983 */ /* 0x000ee20000300800 */
[----:B------:R-:W-:Y:S01]  /*41030*/  MOV R246, R45 ;  /* 0x0000002d00f67202 */ /* 0x000fe20000000f00 */
[----:B------:R-:W-:Y:S01]  /*41040*/  IMAD.MOV.U32 R247, RZ, RZ, R44 ;  /* 0x000000fffff77224 */ /* 0x000fe200078e002c */
[----:B------:R-:W-:Y:S01]  /*41050*/  MOV R90, R52 ;  /* 0x00000034005a7202 */ /* 0x000fe20000000f00 */
[----:B------:R-:W-:Y:S01]  /*41060*/  IMAD.MOV.U32 R89, RZ, RZ, R53 ;  /* 0x000000ffff597224 */ /* 0x000fe200078e0035 */
[----:B------:R-:W3:Y:S01]  /*41070*/  LDL.LU R35, [R1+0x18f0] ;  /* 0x0018f00001237983 */ /* 0x000ee20000300800 */
[----:B------:R-:W-:Y:S01]  /*41080*/  MOV R96, R9 ;  /* 0x0000000900607202 */ /* 0x000fe20000000f00 */
[----:B------:R-:W-:Y:S01]  /*41090*/  IMAD.MOV.U32 R97, RZ, RZ, R8 ;  /* 0x000000ffff617224 */ /* 0x000fe200078e0008 */
[----:B------:R-:W-:Y:S01]  /*410a0*/  UISETP.GT.AND UP1, UPT, UR15, URZ, UPT ;  /* 0x000000ff0f00728c */ /* 0x000fe2000bf24270 */
[----:B------:R-:W3:Y:S01]  /*410b0*/  LDL.LU R33, [R1+0x18f8] ;  /* 0x0018f80001217983 */ /* 0x000ee20000300800 */
[----:B------:R-:W-:-:S02]  /*410c0*/  UISETP.GE.AND UP0, UPT, UR5, UR12, UPT ;  /* 0x0000000c0500728c */ /* 0x000fc4000bf06270 */
[----:B------:R-:W-:Y:S01]  /*410d0*/  USEL UR12, URZ, 0x4, !UP1 ;  /* 0x00000004ff0c7887 */ /* 0x000fe2000c800000 */
[----:B----4-:R-:W4:Y:S01]  /*410e0*/  LDL.LU R31, [R1+0x18fc] ;  /* 0x0018fc00011f7983 */ /* 0x010f220000300800 */
[----:B------:R-:W-:Y:S01]  /*410f0*/  HMMA.1688.F32.TF32 R52, R156, R54, R88 ;  /* 0x000000369c34723c */ /* 0x000fe20000081058 */
[----:B------:R-:W-:Y:S02]  /*41100*/  UISETP.GT.AND UP1, UPT, UR8, 0x1, UPT ;  /* 0x000000010800788c */ /* 0x000fe4000bf24270 */
[----:B------:R-:W4:Y:S01]  /*41110*/  LDL.LU R32, [R1+0x1900] ;  /* 0x0019000001207983 */ /* 0x000f220000300800 */
[----:B------:R-:W-:-:S04]  /*41120*/  USEL UR12, UR12, URZ, !UP0 ;  /* 0x000000ff0c0c7287 */ /* 0x000fc8000c000000 */
[----:B------:R-:W-:Y:S01]  /*41130*/  HMMA.1688.F32.TF32 R244, R156, R46, R244 ;  /* 0x0000002e9cf4723c */ /* 0x000fe200000810f4 */
[----:B------:R-:W-:-:S07]  /*41140*/  USEL UR8, UR8, URZ, !UP1 ;  /* 0x000000ff08087287 */ /* 0x000fce000c800000 */
[----:B------:R-:W-:Y:S01]  /*41150*/  HMMA.1688.F32.TF32 R24, R156, R26, R176 ;  /* 0x0000001a9c18723c */ /* 0x000fe200000810b0 */
[----:B-1----:R-:W-:-:S07]  /*41160*/  LOP3.LUT R30, R2, 0x1f, RZ, 0xc0, !PT ;  /* 0x0000001f021e7812 */ /* 0x002fce00078ec0ff */
[C---:B------:R-:W-:Y:S08]  /*41170*/  HMMA.1688.F32.TF32 R20, R156.reuse, R22, R160 ;  /* 0x000000169c14723c */ /* 0x040ff000000810a0 */
[C---:B------:R-:W-:Y:S08]  /*41180*/  HMMA.1688.F32.TF32 R16, R156.reuse, R18, R152 ;  /* 0x000000129c10723c */ /* 0x040ff00000081098 */
[C---:B------:R-:W-:Y:S08]  /*41190*/  HMMA.1688.F32.TF32 R12, R156.reuse, R14, R148 ;  /* 0x0000000e9c0c723c */ /* 0x040ff00000081094 */
[----:B------:R-:W-:Y:S01]  /*411a0*/  HMMA.1688.F32.TF32 R8, R156, R10, R144 ;  /* 0x0000000a9c08723c */ /* 0x000fe20000081090 */
[----:B------:R-:W-:-:S07]  /*411b0*/  ISETP.NE.U32.AND P0, PT, RZ, UR12, PT ;  /* 0x0000000cff007c0c */ /* 0x000fce000bf05070 */
[----:B------:R-:W-:Y:S01]  /*411c0*/  HMMA.1688.F32.TF32 R156, R156, R6, R96 ;  /* 0x000000069c9c723c */ /* 0x000fe20000081060 */
[----:B------:R-:W4:Y:S01]  /*411d0*/  LDL.LU R6, [R1+0x1904] ;  /* 0x0019040001067983 */ /* 0x000f220000300800 */
[----:B------:R-:W-:Y:S01]  /*411e0*/  ULEA UR16, UR8, UR6, 0xf ;  /* 0x0000000608107291 */ /* 0x000fe2000f8e78ff */
[----:B------:R-:W-:-:S05]  /*411f0*/  SHF.L.U32 R28, R30, 0x2, RZ ;  /* 0x000000021e1c7819 */ /* 0x000fca00000006ff */
[----:B------:R-:W-:Y:S01]  /*41200*/  VIADD R2, R28, UR16 ;  /* 0x000000101c027c36 */ /* 0x000fe20008000000 */
[----:B--2---:R-:W-:-:S05]  /*41210*/  IADD3 R4, P1, PT, R4, UR13, RZ ;  /* 0x0000000d04047c10 */ /* 0x004fca000ff3e0ff */
[----:B------:R1:W-:Y:S01]  /*41220*/  STL [R1+0x1970], R4 ;  /* 0x0019700401007387 */ /* 0x0003e20000100800 */
[----:B---3--:R-:W-:-:S05]  /*41230*/  IADD3 R38, P2, PT, R38, UR13, RZ ;  /* 0x0000000d26267c10 */ /* 0x008fca000ff5e0ff */
[----:B------:R-:W-:Y:S01]  /*41240*/  STL [R1+0x1978], R38 ;  /* 0x0019782601007387 */ /* 0x000fe20000100800 */
[----:B------:R-:W-:Y:S02]  /*41250*/  IADD3.X R5, PT, PT, R5, UR4, RZ, P1, !PT ;  /* 0x0000000405057c10 */ /* 0x000fe40008ffe4ff */
[----:B------:R-:W-:-:S03]  /*41260*/  IADD3.X R39, PT, PT, R39, UR4, RZ, P2, !PT ;  /* 0x0000000427277c10 */ /* 0x000fc600097fe4ff */
[----:B------:R2:W-:Y:S04]  /*41270*/  STL [R1+0x196c], R5 ;  /* 0x00196c0501007387 */ /* 0x0005e80000100800 */
[----:B------:R-:W-:Y:S01]  /*41280*/  @!PT LDS RZ, [RZ] ;  /* 0x00000000fffff984 */ /* 0x000fe20000000800 */
[----:B------:R-:W-:Y:S01]  /*41290*/  @!PT LDS RZ, [RZ] ;  /* 0x00000000fffff984 */ /* 0x000fe20000000800 */
[----:B------:R-:W-:Y:S01]  /*412a0*/  @!PT LDS RZ, [RZ] ;  /* 0x00000000fffff984 */ /* 0x000fe20000000800 */
[----:B------:R1:W-:Y:S01]  /*412b0*/  LDGSTS.E [R2], desc[UR28][R4.64], P0 ;  /* 0x0000000004027fae */ /* 0x0003e200081a101c */
[----:B------:R-:W-:-:S03]  /*412c0*/  IADD3 R29, P1, PT, R29, UR13, RZ ;  /* 0x0000000d1d1d7c10 */ /* 0x000fc6000ff3e0ff */
[----:B------:R-:W-:Y:S01]  /*412d0*/  STL [R1+0x1974], R39 ;  /* 0x0019742701007387 */ /* 0x000fe20000100800 */
[----:B------:R-:W-:Y:S02]  /*412e0*/  IADD3.X R37, PT, PT, R37, UR4, RZ, P1, !PT ;  /* 0x0000000425257c10 */ /* 0x000fe40008ffe4ff */
[----:B-1----:R-:W-:Y:S01]  /*412f0*/  MOV R4, R38 ;  /* 0x0000002600047202 */ /* 0x002fe20000000f00 */
[----:B--2---:R-:W-:Y:S01]  /*41300*/  IMAD.MOV.U32 R5, RZ, RZ, R39 ;  /* 0x000000ffff057224 */ /* 0x004fe200078e0027 */
[----:B------:R1:W-:Y:S04]  /*41310*/  STL [R1+0x1980], R29 ;  /* 0x0019801d01007387 */ /* 0x0003e80000100800 */
[----:B------:R2:W-:Y:S04]  /*41320*/  LDGSTS.E [R2+0x80], desc[UR28][R4.64], P0 ;  /* 0x0008000004027fae */ /* 0x0005e800081a101c */
[----:B------:R-:W-:Y:S01]  /*41330*/  STL [R1+0x197c], R37 ;  /* 0x00197c2501007387 */ /* 0x000fe20000100800 */
[----:B--2---:R-:W-:-:S03]  /*41340*/  MOV R4, R29 ;  /* 0x0000001d00047202 */ /* 0x004fc60000000f00 */
[----:B-1----:R-:W2:Y:S04]  /*41350*/  LDL.LU R29, [R1+0x1908] ;  /* 0x00190800011d7983 */ /* 0x002ea80000300800 */
[----:B------:R-:W3:Y:S01]  /*41360*/  LDL.LU R7, [R1+0x190c] ;  /* 0x00190c0001077983 */ /* 0x000ee20000300800 */
[----:B------:R-:W-:Y:S01]  /*41370*/  UISETP.GT.AND UP1, UPT, UR15, 0x4, UPT ;  /* 0x000000040f00788c */ /* 0x000fe2000bf24270 */
[----:B------:R-:W-:Y:S01]  /*41380*/  IADD3 R3, P2, PT, R3, UR13, RZ ;  /* 0x0000000d03037c10 */ /* 0x000fe2000ff5e0ff */
[----:B------:R-:W-:Y:S02]  /*41390*/  IMAD.MOV.U32 R5, RZ, RZ, R37 ;  /* 0x000000ffff057224 */ /* 0x000fe400078e0025 */
[----:B------:R-:W-:Y:S01]  /*413a0*/  USEL UR12, URZ, 0x4, !UP1 ;  /* 0x00000004ff0c7887 */ /* 0x000fe2000c800000 */
[----:B------:R-:W-:-:S02]  /*413b0*/  IADD3.X R36, PT, PT, R36, UR4, RZ, P2, !PT ;  /* 0x0000000424247c10 */ /* 0x000fc400097fe4ff */
[----:B------:R-:W-:Y:S01]  /*413c0*/  IADD3 R34, P3, PT, R34, UR13, RZ ;  /* 0x0000000d22227c10 */ /* 0x000fe2000ff7e0ff */
[----:B------:R-:W-:Y:S01]  /*413d0*/  USEL UR12, UR12, URZ, !UP0 ;  /* 0x000000ff0c0c7287 */ /* 0x000fe2000c000000 */
[----:B------:R1:W-:Y:S02]  /*413e0*/  LDGSTS.E [R2+0x100], desc[UR28][R4.64], P0 ;  /* 0x0010000004027fae */ /* 0x0003e400081a101c */
[----:B------:R-:W-:Y:S02]  /*413f0*/  IADD3.X R35, PT, PT, R35, UR4, RZ, P3, !PT ;  /* 0x0000000423237c10 */ /* 0x000fe40009ffe4ff */
[----:B------:R4:W-:Y:S01]  /*41400*/  STL [R1+0x1988], R3 ;  /* 0x0019880301007387 */ /* 0x0009e20000100800 */
[----:B------:R-:W-:-:S03]  /*41410*/  ISETP.NE.U32.AND P1, PT, RZ, UR12, PT ;  /* 0x0000000cff007c0c */ /* 0x000fc6000bf25070 */
[----:B------:R-:W-:Y:S01]  /*41420*/  STL [R1+0x1984], R36 ;  /* 0x0019842401007387 */ /* 0x000fe20000100800 */
[----:B-1----:R-:W-:Y:S01]  /*41430*/  MOV R4, R3 ;  /* 0x0000000300047202 */ /* 0x002fe20000000f00 */
[----:B------:R-:W-:Y:S02]  /*41440*/  IMAD.MOV.U32 R5, RZ, RZ, R36 ;  /* 0x000000ffff057224 */ /* 0x000fe400078e0024 */
[----:B------:R-:W-:Y:S04]  /*41450*/  STL [R1+0x18f4], R34 ;  /* 0x0018f42201007387 */ /* 0x000fe80000100800 */
[----:B------:R-:W2:Y:S04]  /*41460*/  LDL.LU R39, [R1+0x1854] ;  /* 0x0018540001277983 */ /* 0x000ea80000300800 */
[----:B------:R1:W-:Y:S01]  /*41470*/  LDGSTS.E [R2+0x180], desc[UR28][R4.64], P0 ;  /* 0x0018000004027fae */ /* 0x0003e200081a101c */
[----:B----4-:R-:W-:-:S03]  /*41480*/  IADD3 R31, P0, PT, R31, UR13, RZ ;  /* 0x0000000d1f1f7c10 */ /* 0x010fc6000ff1e0ff */
[----:B------:R-:W-:Y:S01]  /*41490*/  STL [R1+0x18f0], R35 ;  /* 0x0018f02301007387 */ /* 0x000fe20000100800 */
[----:B------:R-:W-:-:S03]  /*414a0*/  IADD3.X R33, PT, PT, R33, UR4, RZ, P0, !PT ;  /* 0x0000000421217c10 */ /* 0x000fc600087fe4ff */
[----:B------:R-:W4:Y:S04]  /*414b0*/  LDL.LU R3, [R1+0x185c] ;  /* 0x00185c0001037983 */ /* 0x000f280000300800 */
[----:B------:R-:W4:Y:S01]  /*414c0*/  LDL.LU R40, [R1+0x1850] ;  /* 0x0018500001287983 */ /* 0x000f220000300800 */
[----:B-1----:R-:W-:Y:S01]  /*414d0*/  MOV R4, R34 ;  /* 0x0000002200047202 */ /* 0x002fe20000000f00 */
[----:B------:R-:W-:Y:S02]  /*414e0*/  IMAD.MOV.U32 R5, RZ, RZ, R35 ;  /* 0x000000ffff057224 */ /* 0x000fe400078e0023 */
[----:B------:R-:W4:Y:S01]  /*414f0*/  LDL.LU R38, [R1+0x1858] ;  /* 0x0018580001267983 */ /* 0x000f220000300800 */
[----:B------:R-:W-:-:S03]  /*41500*/  IADD3 R6, P2, PT, R6, UR13, RZ ;  /* 0x0000000d06067c10 */ /* 0x000fc6000ff5e0ff */
[----:B------:R1:W-:Y:S01]  /*41510*/  STL [R1+0x18fc], R31 ;  /* 0x0018fc1f01007387 */ /* 0x0003e20000100800 */
[----:B------:R-:W-:-:S03]  /*41520*/  IADD3.X R32, PT, PT, R32, UR4, RZ, P2, !PT ;  /* 0x0000000420207c10 */ /* 0x000fc600097fe4ff */
[----:B------:R1:W-:Y:S04]  /*41530*/  LDGSTS.E [R2+0x800], desc[UR28][R4.64], P1 ;  /* 0x0080000004027fae */ /* 0x0003e800089a101c */
[----:B------:R-:W-:Y:S04]  /*41540*/  STL [R1+0x18f8], R33 ;  /* 0x0018f82101007387 */ /* 0x000fe80000100800 */
[----:B------:R1:W-:Y:S02]  /*41550*/  STL [R1+0x1904], R6 ;  /* 0x0019040601007387 */ /* 0x0003e40000100800 */
[----:B-1----:R-:W-:-:S02]  /*41560*/  MOV R4, R31 ;  /* 0x0000001f00047202 */ /* 0x002fc40000000f00 */
[----:B------:R-:W4:Y:S04]  /*41570*/  LDL.LU R31, [R1+0x1864] ;  /* 0x00186400011f7983 */ /* 0x000f280000300800 */
[----:B------:R-:W-:Y:S04]  /*41580*/  STL [R1+0x1900], R32 ;  /* 0x0019002001007387 */ /* 0x000fe80000100800 */
[----:B------:R-:W4:Y:S01]  /*41590*/  LDL.LU R37, [R1+0x1860] ;  /* 0x0018600001257983 */ /* 0x000f220000300800 */
[----:B------:R-:W-:-:S03]  /*415a0*/  IMAD.MOV.U32 R5, RZ, RZ, R33 ;  /* 0x000000ffff057224 */ /* 0x000fc600078e0021 */
[----:B------:R-:W4:Y:S04]  /*415b0*/  LDL.LU R36, [R1+0x1868] ;  /* 0x0018680001247983 */ /* 0x000f280000300800 */
[----:B------:R1:W-:Y:S02]  /*415c0*/  LDGSTS.E [R2+0x880], desc[UR28][R4.64], P1 ;  /* 0x0088000004027fae */ /* 0x0003e400089a101c */
[----:B-1----:R-:W-:Y:S02]  /*415d0*/  MOV R4, R6 ;  /* 0x0000000600047202 */ /* 0x002fe40000000f00 */
[----:B------:R-:W4:Y:S01]  /*415e0*/  LDL.LU R6, [R1+0x186c] ;  /* 0x00186c0001067983 */ /* 0x000f220000300800 */
[----:B------:R-:W-:-:S03]  /*415f0*/  IMAD.MOV.U32 R5, RZ, RZ, R32 ;  /* 0x000000ffff057224 */ /* 0x000fc600078e0020 */
[----:B------:R-:W4:Y:S04]  /*41600*/  LDL.LU R35, [R1+0x17d0] ;  /* 0x0017d00001237983 */ /* 0x000f280000300800 */
[----:B------:R-:W4:Y:S04]  /*41610*/  LDL.LU R33, [R1+0x17d4] ;  /* 0x0017d40001217983 */ /* 0x000f280000300800 */
[----:B------:R1:W-:Y:S01]  /*41620*/  LDGSTS.E [R2+0x900], desc[UR28][R4.64], P1 ;  /* 0x0090000004027fae */ /* 0x0003e200089a101c */
[----:B---3--:R-:W-:-:S04]  /*41630*/  IADD3 R7, P0, PT, R7, UR13, RZ ;  /* 0x0000000d07077c10 */ /* 0x008fc8000ff1e0ff */
[----:B--2---:R-:W-:Y:S01]  /*41640*/  IADD3.X R29, PT, PT, R29, UR4, RZ, P0, !PT ;  /* 0x000000041d1d7c10 */ /* 0x004fe200087fe4ff */
[----:B------:R2:W-:Y:S01]  /*41650*/  STL [R1+0x190c], R7 ;  /* 0x00190c0701007387 */ /* 0x0005e20000100800 */
[----:B-1----:R-:W-:-:S03]  /*41660*/  MOV R4, R7 ;  /* 0x0000000700047202 */ /* 0x002fc60000000f00 */
[----:B------:R1:W-:Y:S04]  /*41670*/  STL [R1+0x1908], R29 ;  /* 0x0019081d01007387 */ /* 0x0003e80000100800 */
[----:B------:R-:W3:Y:S04]  /*41680*/  LDL.LU R34, [R1+0x17d8] ;  /* 0x0017d80001227983 */ /* 0x000ee80000300800 */
[----:B--2---:R-:W2:Y:S01]  /*41690*/  LDL.LU R7, [R1+0x17dc] ;  /* 0x0017dc0001077983 */ /* 0x004ea20000300800 */
[----:B------:R-:W-:-:S03]  /*416a0*/  IMAD.MOV.U32 R5, RZ, RZ, R29 ;  /* 0x000000ffff057224 */ /* 0x000fc600078e001d */
[----:B------:R-:W3:Y:S04]  /*416b0*/  LDL.LU R32, [R1+0x17e0] ;  /* 0x0017e00001207983 */ /* 0x000ee80000300800 */
[----:B-1----:R-:W3:Y:S01]  /*416c0*/  LDL.LU R29, [R1+0x17e4] ;  /* 0x0017e400011d7983 */ /* 0x002ee20000300800 */
[----:B------:R-:W-:-:S03]  /*416d0*/  UISETP.GT.AND UP1, UPT, UR15, 0x8, UPT ;  /* 0x000000080f00788c */ /* 0x000fc6000bf24270 */
[----:B------:R1:W-:Y:S01]  /*416e0*/  LDGSTS.E [R2+0x980], desc[UR28][R4.64], P1 ;  /* 0x0098000004027fae */ /* 0x0003e200089a101c */
[----:B------:R-:W-:-:S04]  /*416f0*/  USEL UR12, URZ, 0x4, !UP1 ;  /* 0x00000004ff0c7887 */ /* 0x000fc8000c800000 */
[----:B------:R-:W-:Y:S01]  /*41700*/  USEL UR12, UR12, URZ, !UP0 ;  /* 0x000000ff0c0c7287 */ /* 0x000fe2000c000000 */
[----:B------:R-:W-:-:S05]  /*41710*/  IADD3 R39, P1, PT, R39, UR13, RZ ;  /* 0x0000000d27277c10 */ /* 0x000fca000ff3e0ff */
[----:B------:R-:W-:Y:S02]  /*41720*/  ISETP.NE.U32.AND P0, PT, RZ, UR12, PT ;  /* 0x0000000cff007c0c */ /* 0x000fe4000bf05070 */
[----:B----4-:R-:W-:Y:S02]  /*41730*/  IADD3 R3, P2, PT, R3, UR13, RZ ;  /* 0x0000000d03037c10 */ /* 0x010fe4000ff5e0ff */
[----:B------:R-:W-:Y:S02]  /*41740*/  IADD3.X R40, PT, PT, R40, UR4, RZ, P1, !PT ;  /* 0x0000000428287c10 */ /* 0x000fe40008ffe4ff */
[----:B-1----:R-:W-:Y:S02]  /*41750*/  MOV R4, R39 ;  /* 0x0000002700047202 */ /* 0x002fe40000000f00 */
[----:B------:R-:W-:Y:S01]  /*41760*/  IADD3.X R38, PT, PT, R38, UR4, RZ, P2, !PT ;  /* 0x0000000426267c10 */ /* 0x000fe200097fe4ff */
[----:B------:R-:W-:Y:S01]  /*41770*/  IMAD.MOV.U32 R5, RZ, RZ, R40 ;  /* 0x000000ffff057224 */ /* 0x000fe200078e0028 */
[----:B------:R-:W-:Y:S04]  /*41780*/  STL [R1+0x1854], R39 ;  /* 0x0018542701007387 */ /* 0x000fe80000100800 */
[----:B------:R1:W-:Y:S04]  /*41790*/  LDGSTS.E [R2+0x1000], desc[UR28][R4.64], P0 ;  /* 0x0100000004027fae */ /* 0x0003e800081a101c */
[----:B------:R-:W-:Y:S04]  /*417a0*/  STL [R1+0x1850], R40 ;  /* 0x0018502801007387 */ /* 0x000fe80000100800 */
[----:B------:R4:W-:Y:S01]  /*417b0*/  STL [R1+0x185c], R3 ;  /* 0x00185c0301007387 */ /* 0x0009e20000100800 */
[----:B-1----:R-:W-:Y:S01]  /*417c0*/  MOV R4, R3 ;  /* 0x0000000300047202 */ /* 0x002fe20000000f00 */
[----:B------:R-:W-:-:S02]  /*417d0*/  IMAD.MOV.U32 R5, RZ, RZ, R38 ;  /* 0x000000ffff057224 */ /* 0x000fc400078e0026 */
[----:B------:R-:W-:Y:S04]  /*417e0*/  STL [R1+0x1858], R38 ;  /* 0x0018582601007387 */ /* 0x000fe80000100800 */
[----:B----4-:R-:W4:Y:S01]  /*417f0*/  LDL.LU R3, [R1+0x17ec] ;  /* 0x0017ec0001037983 */ /* 0x010f220000300800 */
[----:B------:R-:W-:-:S03]  /*41800*/  IADD3 R31, P1, PT, R31, UR13, RZ ;  /* 0x0000000d1f1f7c10 */ /* 0x000fc6000ff3e0ff */
[----:B------:R1:W-:Y:S01]  /*41810*/  LDGSTS.E [R2+0x1080], desc[UR28][R4.64], P0 ;  /* 0x0108000004027fae */ /* 0x0003e200081a101c */
[----:B------:R-:W-:-:S03]  /*41820*/  IADD3.X R37, PT, PT, R37, UR4, RZ, P1, !PT ;  /* 0x0000000425257c10 */ /* 0x000fc60008ffe4ff */
[----:B------:R1:W-:Y:S04]  /*41830*/  STL [R1+0x1864], R31 ;  /* 0x0018641f01007387 */ /* 0x0003e80000100800 */
[----:B------:R-:W-:Y:S01]  /*41840*/  STL [R1+0x1860], R37 ;  /* 0x0018602501007387 */ /* 0x000fe20000100800 */
[----:B-1----:R-:W-:-:S03]  /*41850*/  MOV R4, R31 ;  /* 0x0000001f00047202 */ /* 0x002fc60000000f00 */
[----:B------:R-:W4:Y:S01]  /*41860*/  LDL.LU R31, [R1+0x17e8] ;  /* 0x0017e800011f7983 */ /* 0x000f220000300800 */
[----:B------:R-:W-:Y:S01]  /*41870*/  UISETP.GT.AND UP1, UPT, UR15, 0xc, UPT ;  /* 0x0000000c0f00788c */ /* 0x000fe2000bf24270 */
[----:B------:R-:W-:-:S03]  /*41880*/  IMAD.MOV.U32 R5, RZ, RZ, R37 ;  /* 0x000000ffff057224 */ /* 0x000fc600078e0025 */
[----:B------:R-:W-:Y:S02]  /*41890*/  USEL UR12, URZ, 0x4, !UP1 ;  /* 0x00000004ff0c7887 */ /* 0x000fe4000c800000 */
[----:B------:R1:W-:Y:S01]  /*418a0*/  LDGSTS.E [R2+0x1100], desc[UR28][R4.64], P0 ;  /* 0x0110000004027fae */ /* 0x0003e200081a101c */
[----:B------:R-:W-:Y:S01]  /*418b0*/  IADD3 R6, P2, PT, R6, UR13, RZ ;  /* 0x0000000d06067c10 */ /* 0x000fe2000ff5e0ff */
[----:B------:R-:W-:-:S03]  /*418c0*/  USEL UR12, UR12, URZ, !UP0 ;  /* 0x000000ff0c0c7287 */ /* 0x000fc6000c000000 */
[----:B------:R-:W-:Y:S02]  /*418d0*/  IADD3.X R36, PT, PT, R36, UR4, RZ, P2, !PT ;  /* 0x0000000424247c10 */ /* 0x000fe400097fe4ff */
[----:B------:R-:W-:-:S03]  /*418e0*/  IADD3 R33, P3, PT, R33, UR13, RZ ;  /* 0x0000000d21217c10 */ /* 0x000fc6000ff7e0ff */
[----:B-1----:R-:W-:Y:S01]  /*418f0*/  IMAD.MOV.U32 R5, RZ, RZ, R36 ;  /* 0x000000ffff057224 */ /* 0x002fe200078e0024 */
[----:B------:R-:W-:Y:S02]  /*41900*/  MOV R4, R6 ;  /* 0x0000000600047202 */ /* 0x000fe40000000f00 */
[----:B------:R-:W-:Y:S01]  /*41910*/  ISETP.NE.U32.AND P1, PT, RZ, UR12, PT ;  /* 0x0000000cff007c0c */ /* 0x000fe2000bf25070 */
[----:B------:R1:W-:Y:S01]  /*41920*/  STL [R1+0x186c], R6 ;  /* 0x00186c0601007387 */ /* 0x0003e20000100800 */
[----:B------:R-:W-:-:S03]  /*41930*/  IADD3.X R35, PT, PT, R35, UR4, RZ, P3, !PT ;  /* 0x0000000423237c10 */ /* 0x000fc60009ffe4ff */
[----:B------:R-:W-:Y:S04]  /*41940*/  STL [R1+0x1868], R36 ;  /* 0x0018682401007387 */ /* 0x000fe80000100800 */
[----:B------:R1:W-:Y:S04]  /*41950*/  STL [R1+0x17d4], R33 ;  /* 0x0017d42101007387 */ /* 0x0003e80000100800 */
[----:B------:R1:W-:Y:S04]  /*41960*/  LDGSTS.E [R2+0x1180], desc[UR28][R4.64], P0 ;  /* 0x0118000004027fae */ /* 0x0003e800081a101c */
[----:B------:R-:W4:Y:S04]  /*41970*/  LDL.LU R39, [R1+0x1734] ;  /* 0x0017340001277983 */ /* 0x000f280000300800 */
[----:B------:R-:W-:Y:S04]  /*41980*/  STL [R1+0x17d0], R35 ;  /* 0x0017d02301007387 */ /* 0x000fe80000100800 */
[----:B-1----:R-:W4:Y:S01]  /*41990*/  LDL.LU R6, [R1+0x173c] ;  /* 0x00173c0001067983 */ /* 0x002f220000300800 */
[----:B------:R-:W-:Y:S01]  /*419a0*/  MOV R4, R33 ;  /* 0x0000002100047202 */ /* 0x000fe20000000f00 */
[----:B------:R-:W-:-:S02]  /*419b0*/  IMAD.MOV.U32 R5, RZ, RZ, R35 ;  /* 0x000000ffff057224 */ /* 0x000fc400078e0023 */
[----:B------:R-:W4:Y:S04]  /*419c0*/  LDL.LU R40, [R1+0x1730] ;  /* 0x0017300001287983 */ /* 0x000f280000300800 */
[----:B------:R-:W4:Y:S04]  /*419d0*/  LDL.LU R33, [R1+0x1738] ;  /* 0x0017380001217983 */ /* 0x000f280000300800 */
[----:B------:R1:W-:Y:S01]  /*419e0*/  LDGSTS.E [R2+0x1800], desc[UR28][R4.64], P1 ;  /* 0x0180000004027fae */ /* 0x0003e200089a101c */
[----:B--2---:R-:W-:-:S04]  /*419f0*/  IADD3 R7, P0, PT, R7, UR13, RZ ;  /* 0x0000000d07077c10 */ /* 0x004fc8000ff1e0ff */
[----:B---3--:R-:W-:Y:S01]  /*41a00*/  IADD3.X R34, PT, PT, R34, UR4, RZ, P0, !PT ;  /* 0x0000000422227c10 */ /* 0x008fe200087fe4ff */
[----:B------:R2:W-:Y:S01]  /*41a10*/  STL [R1+0x17dc], R7 ;  /* 0x0017dc0701007387 */ /* 0x0005e20000100800 */
[----:B------:R-:W-:-:S03]  /*41a20*/  IADD3 R29, P2, PT, R29, UR13, RZ ;  /* 0x0000000d1d1d7c10 */ /* 0x000fc6000ff5e0ff */
[----:B-1----:R-:W-:Y:S01]  /*41a30*/  IMAD.MOV.U32 R5, RZ, RZ, R34 ;  /* 0x000000ffff057224 */ /* 0x002fe200078e0022 */
[----:B------:R-:W-:Y:S01]  /*41a40*/  MOV R4, R7 ;  /* 0x0000000700047202 */ /* 0x000fe20000000f00 */
[----:B------:R-:W-:Y:S01]  /*41a50*/  STL [R1+0x17d8], R34 ;  /* 0x0017d82201007387 */ /* 0x000fe20000100800 */
[----:B------:R-:W-:-:S03]  /*41a60*/  IADD3.X R32, PT, PT, R32, UR4, RZ, P2, !PT ;  /* 0x0000000420207c10 */ /* 0x000fc600097fe4ff */
[----:B------:R1:W-:Y:S04]  /*41a70*/  STL [R1+0x17e4], R29 ;  /* 0x0017e41d01007387 */ /* 0x0003e80000100800 */
[----:B--2---:R-:W2:Y:S04]  /*41a80*/  LDL.LU R7, [R1+0x1744] ;  /* 0x0017440001077983 */ /* 0x004ea80000300800 */
[----:B------:R3:W-:Y:S04]  /*41a90*/  LDGSTS.E [R2+0x1880], desc[UR28][R4.64], P1 ;  /* 0x0188000004027fae */ /* 0x0007e800089a101c */
[----:B------:R-:W-:Y:S01]  /*41aa0*/  STL [R1+0x17e0], R32 ;  /* 0x0017e02001007387 */ /* 0x000fe20000100800 */
[----:B---3--:R-:W-:-:S03]  /*41ab0*/  MOV R4, R29 ;  /* 0x0000001d00047202 */ /* 0x008fc60000000f00 */
[----:B-1----:R-:W3:Y:S04]  /*41ac0*/  LDL.LU R29, [R1+0x1740] ;  /* 0x00174000011d7983 */ /* 0x002ee80000300800 */
[----:B------:R-:W3:Y:S04]  /*41ad0*/  LDL.LU R34, [R1+0x174c] ;  /* 0x00174c0001227983 */ /* 0x000ee80000300800 */
[----:B------:R-:W3:Y:S01]  /*41ae0*/  LDL.LU R37, [R1+0x16b4] ;  /* 0x0016b40001257983 */ /* 0x000ee20000300800 */
[----:B----4-:R-:W-:-:S05]  /*41af0*/  IADD3 R3, P0, PT, R3, UR13, RZ ;  /* 0x0000000d03037c10 */ /* 0x010fca000ff1e0ff */
[----:B------:R-:W-:Y:S01]  /*41b00*/  STL [R1+0x17ec], R3 ;  /* 0x0017ec0301007387 */ /* 0x000fe20000100800 */
[----:B------:R-:W-:Y:S01]  /*41b10*/  UISETP.GT.AND UP1, UPT, UR15, 0x10, UPT ;  /* 0x000000100f00788c */ /* 0x000fe2000bf24270 */
[----:B------:R-:W-:Y:S01]  /*41b20*/  IMAD.MOV.U32 R5, RZ, RZ, R32 ;  /* 0x000000ffff057224 */ /* 0x000fe200078e0020 */
[----:B------:R-:W-:Y:S02]  /*41b30*/  IADD3.X R31, PT, PT, R31, UR4, RZ, P0, !PT ;  /* 0x000000041f1f7c10 */ /* 0x000fe400087fe4ff */
[----:B------:R-:W-:Y:S02]  /*41b40*/  USEL UR12, URZ, 0x4, !UP1 ;  /* 0x00000004ff0c7887 */ /* 0x000fe4000c800000 */
[----:B------:R1:W-:Y:S04]  /*41b50*/  LDGSTS.E [R2+0x1900], desc[UR28][R4.64], P1 ;  /* 0x0190000004027fae */ /* 0x0003e800089a101c */
[----:B------:R4:W-:Y:S04]  /*41b60*/  STL [R1+0x17e8], R31 ;  /* 0x0017e81f01007387 */ /* 0x0009e80000100800 */
[----:B------:R-:W3:Y:S01]  /*41b70*/  LDL.LU R36, [R1+0x1748] ;  /* 0x0017480001247983 */ /* 0x000ee20000300800 */
[----:B------:R-:W-:-:S03]  /*41b80*/  USEL UR12, UR12, URZ, !UP0 ;  /* 0x000000ff0c0c7287 */ /* 0x000fc6000c000000 */
[----:B------:R-:W3:Y:S01]  /*41b90*/  LDL.LU R38, [R1+0x16b0] ;  /* 0x0016b00001267983 */ /* 0x000ee20000300800 */
[----:B-1----:R-:W-:Y:S01]  /*41ba0*/  MOV R4, R3 ;  /* 0x0000000300047202 */ /* 0x002fe20000000f00 */
[----:B------:R-:W-:Y:S02]  /*41bb0*/  IMAD.MOV.U32 R5, RZ, RZ, R31 ;  /* 0x000000ffff057224 */ /* 0x000fe400078e001f */
[----:B------:R-:W3:Y:S04]  /*41bc0*/  LDL.LU R35, [R1+0x16b8] ;  /* 0x0016b80001237983 */ /* 0x000ee80000300800 */
[----:B----4-:R-:W4:Y:S01]  /*41bd0*/  LDL.LU R31, [R1+0x16bc] ;  /* 0x0016bc00011f7983 */ /* 0x010f220000300800 */
[----:B------:R-:W-:-:S03]  /*41be0*/  ISETP.NE.U32.AND P0, PT, RZ, UR12, PT ;  /* 0x0000000cff007c0c */ /* 0x000fc6000bf05070 */
[----:B------:R1:W-:Y:S04]  /*41bf0*/  LDGSTS.E [R2+0x1980], desc[UR28][R4.64], P1 ;  /* 0x0198000004027fae */ /* 0x0003e800089a101c */
[----:B------:R-:W4:Y:S04]  /*41c00*/  LDL.LU R32, [R1+0x16c0] ;  /* 0x0016c00001207983 */ /* 0x000f280000300800 */
[----:B------:R-:W4:Y:S01]  /*41c10*/  LDL.LU R3, [R1+0x16c4] ;  /* 0x0016c40001037983 */ /* 0x000f220000300800 */
[----:B------:R-:W-:-:S04]  /*41c20*/  IADD3 R39, P1, PT, R39, UR13, RZ ;  /* 0x0000000d27277c10 */ /* 0x000fc8000ff3e0ff */
[----:B-1----:R-:W-:Y:S02]  /*41c30*/  MOV R4, R39 ;  /* 0x0000002700047202 */ /* 0x002fe40000000f00 */
[----:B------:R-:W-:Y:S02]  /*41c40*/  IADD3 R6, P2, PT, R6, UR13, RZ ;  /* 0x0000000d06067c10 */ /* 0x000fe4000ff5e0ff */
[----:B------:R-:W-:Y:S02]  /*41c50*/  IADD3.X R40, PT, PT, R40, UR4, RZ, P1, !PT ;  /* 0x0000000428287c10 */ /* 0x000fe40008ffe4ff */
[----:B------:R-:W-:-:S03]  /*41c60*/  IADD3.X R33, PT, PT, R33, UR4, RZ, P2, !PT ;  /* 0x0000000421217c10 */ /* 0x000fc600097fe4ff */
[----:B------:R-:W-:Y:S01]  /*41c70*/  IMAD.MOV.U32 R5, RZ, RZ, R40 ;  /* 0x000000ffff057224 */ /* 0x000fe200078e0028 */
[----:B------:R-:W-:Y:S04]  /*41c80*/  STL [R1+0x1734], R39 ;  /* 0x0017342701007387 */ /* 0x000fe80000100800 */
[----:B------:R1:W-:Y:S04]  /*41c90*/  LDGSTS.E [R2+0x2000], desc[UR28][R4.64], P0 ;  /* 0x0200000004027fae */ /* 0x0003e800081a101c */
[----:B------:R-:W-:Y:S04]  /*41ca0*/  STL [R1+0x1730], R40 ;  /* 0x0017302801007387 */ /* 0x000fe80000100800 */
[----:B------:R1:W-:Y:S02]  /*41cb0*/  STL [R1+0x173c], R6 ;  /* 0x00173c0601007387 */ /* 0x0003e40000100800 */
[----:B-1----:R-:W-:Y:S01]  /*41cc0*/  MOV R4, R6 ;  /* 0x0000000600047202 */ /* 0x002fe20000000f00 */
[----:B------:R-:W-:Y:S01]  /*41cd0*/  IMAD.MOV.U32 R5, RZ, RZ, R33 ;  /* 0x000000ffff057224 */ /* 0x000fe200078e0021 */
[----:B------:R-:W-:Y:S04]  /*41ce0*/  STL [R1+0x1738], R33 ;  /* 0x0017382101007387 */ /* 0x000fe80000100800 */
[----:B------:R-:W4:Y:S04]  /*41cf0*/  LDL.LU R6, [R1+0x16cc] ;  /* 0x0016cc0001067983 */ /* 0x000f280000300800 */
[----:B------:R1:W-:Y:S01]  /*41d00*/  LDGSTS.E [R2+0x2080], desc[UR28][R4.64], P0 ;  /* 0x0208000004027fae */ /* 0x0003e200081a101c */
[----:B--2---:R-:W-:-:S05]  /*41d10*/  IADD3 R7, P1, PT, R7, UR13, RZ ;  /* 0x0000000d07077c10 */ /* 0x004fca000ff3e0ff */
[----:B------:R-:W-:Y:S01]  /*41d20*/  STL [R1+0x1744], R7 ;  /* 0x0017440701007387 */ /* 0x000fe20000100800 */
[----:B---3--:R-:W-:-:S05]  /*41d30*/  IADD3.X R29, PT, PT, R29, UR4, RZ, P1, !PT ;  /* 0x000000041d1d7c10 */ /* 0x008fca0008ffe4ff */
[----:B------:R2:W-:Y:S01]  /*41d40*/  STL [R1+0x1740], R29 ;  /* 0x0017401d01007387 */ /* 0x0005e20000100800 */
[----:B-1----:R-:W-:-:S03]  /*41d50*/  IMAD.MOV.U32 R5, RZ, RZ, R29 ;  /* 0x000000ffff057224 */ /* 0x002fc600078e001d */
[----:B--2---:R-:W2:Y:S01]  /*41d60*/  LDL.LU R29, [R1+0x16c8] ;  /* 0x0016c800011d7983 */ /* 0x004ea20000300800 */
[----:B------:R-:W-:Y:S01]  /*41d70*/  UISETP.GT.AND UP1, UPT, UR15, 0x14, UPT ;  /* 0x000000140f00788c */ /* 0x000fe2000bf24270 */
[----:B------:R-:W-:Y:S02]  /*41d80*/  IADD3 R34, P2, PT, R34, UR13, RZ ;  /* 0x0000000d22227c10 */ /* 0x000fe4000ff5e0ff */
[----:B------:R-:W-:Y:S01]  /*41d90*/  MOV R4, R7 ;  /* 0x0000000700047202 */ /* 0x000fe20000000f00 */
[----:B------:R-:W-:Y:S01]  /*41da0*/  USEL UR12, URZ, 0x4, !UP1 ;  /* 0x00000004ff0c7887 */ /* 0x000fe2000c800000 */
[----:B------:R-:W-:Y:S01]  /*41db0*/  IADD3 R37, P3, PT, R37, UR13, RZ ;  /* 0x0000000d25257c10 */ /* 0x000fe2000ff7e0ff */
[----:B------:R-:W3:Y:S02]  /*41dc0*/  LDL.LU R33, [R1+0xa80] ;  /* 0x000a800001217983 */ /* 0x000ee40000300800 */
[----:B------:R-:W-:Y:S02]  /*41dd0*/  USEL UR12, UR12, URZ, !UP0 ;  /* 0x000000ff0c0c7287 */ /* 0x000fe4000c000000 */
[----:B------:R-:W3:Y:S04]  /*41de0*/  LDL.LU R7, [R1+0xa88] ;  /* 0x000a880001077983 */ /* 0x000ee80000300800 */
[----:B------:R-:W-:Y:S01]  /*41df0*/  STL [R1+0x174c], R34 ;  /* 0x00174c2201007387 */ /* 0x000fe20000100800 */
[----:B------:R-:W-:-:S03]  /*41e00*/  ISETP.NE.U32.AND P1, PT, RZ, UR12, PT ;  /* 0x0000000cff007c0c */ /* 0x000fc6000bf25070 */
[----:B------:R1:W-:Y:S01]  /*41e10*/  LDGSTS.E [R2+0x2100], desc[UR28][R4.64], P0 ;  /* 0x0210000004027fae */ /* 0x0003e200081a101c */
[----:B------:R-:W-:Y:S02]  /*41e20*/  IADD3.X R36, PT, PT, R36, UR4, RZ, P2, !PT ;  /* 0x0000000424247c10 */ /* 0x000fe400097fe4ff */
[----:B-1----:R-:W-:-:S03]  /*41e30*/  MOV R4, R34 ;  /* 0x0000002200047202 */ /* 0x002fc60000000f00 */
[----:B------:R1:W-:Y:S01]  /*41e40*/  STL [R1+0x1748], R36 ;  /* 0x0017482401007387 */ /* 0x0003e20000100800 */
[----:B------:R-:W-:-:S03]  /*41e50*/  IMAD.MOV.U32 R5, RZ, RZ, R36 ;  /* 0x000000ffff057224 */ /* 0x000fc600078e0024 */
[----:B------:R-:W-:Y:S01]  /*41e60*/  STL [R1+0x16b4], R37 ;  /* 0x0016b42501007387 */ /* 0x000fe20000100800 */
[----:B------:R-:W-:-:S03]  /*41e70*/  IADD3.X R38, PT, PT, R38, UR4, RZ, P3, !PT ;  /* 0x0000000426267c10 */ /* 0x000fc60009ffe4ff */
[----:B------:R4:W-:Y:S04]  /*41e80*/  LDGSTS.E [R2+0x2180], desc[UR28][R4.64], P0 ;  /* 0x0218000004027fae */ /* 0x0009e800081a101c */
[----:B-1----:R-:W3:Y:S01]  /*41e90*/  LDL.LU R36, [R1+0xa7c] ;  /* 0x000a7c0001247983 */ /* 0x002ee20000300800 */
[----:B----4-:R-:W-:-:S04]  /*41ea0*/  IADD3 R31, P0, PT, R31, UR13, RZ ;  /* 0x0000000d1f1f7c10 */ /* 0x010fc8000ff1e0ff */
[----:B------:R-:W-:Y:S02]  /*41eb0*/  IADD3.X R35, PT, PT, R35, UR4, RZ, P0, !PT ;  /* 0x0000000423237c10 */ /* 0x000fe400087fe4ff */
[----:B------:R-:W-:Y:S01]  /*41ec0*/  MOV R4, R37 ;  /* 0x0000002500047202 */ /* 0x000fe20000000f00 */
[----:B------:R-:W-:Y:S01]  /*41ed0*/  IMAD.MOV.U32 R5, RZ, RZ, R38 ;  /* 0x000000ffff057224 */ /* 0x000fe200078e0026 */
[----:B------:R-:W-:Y:S01]  /*41ee0*/  IADD3 R3, P2, PT, R3, UR13, RZ ;  /* 0x0000000d03037c10 */ /* 0x000fe2000ff5e0ff */
[----:B------:R-:W-:Y:S04]  /*41ef0*/  STL [R1+0x16b0], R38 ;  /* 0x0016b02601007387 */ /* 0x000fe80000100800 */
[----:B------:R-:W4:Y:S01]  /*41f00*/  LDL.LU R34, [R1+0xa84] ;  /* 0x000a840001227983 */ /* 0x000f220000300800 */
[----:B------:R-:W-:-:S03]  /*41f10*/  IADD3.X R32, PT, PT, R32, UR4, RZ, P2, !PT ;  /* 0x0000000420207c10 */ /* 0x000fc600097fe4ff */
[----:B------:R1:W-:Y:S04]  /*41f20*/  LDGSTS.E [R2+0x2800], desc[UR28][R4.64], P1 ;  /* 0x0280000004027fae */ /* 0x0003e800089a101c */
[----:B------:R1:W-:Y:S04]  /*41f30*/  STL [R1+0x16bc], R31 ;  /* 0x0016bc1f01007387 */ /* 0x0003e80000100800 */
[----:B------:R-:W-:Y:S01]  /*41f40*/  STL [R1+0x16b8], R35 ;  /* 0x0016b82301007387 */ /* 0x000fe20000100800 */
[----:B-1----:R-:W-:Y:S01]  /*41f50*/  MOV R4, R31 ;  /* 0x0000001f00047202 */ /* 0x002fe20000000f00 */
[----:B------:R-:W-:-:S02]  /*41f60*/  IMAD.MOV.U32 R5, RZ, RZ, R35 ;  /* 0x000000ffff057224 */ /* 0x000fc400078e0023 */
[----:B------:R-:W-:Y:S04]  /*41f70*/  STL [R1+0x16c4], R3 ;  /* 0x0016c40301007387 */ /* 0x000fe80000100800 */
[----:B------:R-:W4:Y:S04]  /*41f80*/  LDL.LU R31, [R1+0xa90] ;  /* 0x000a9000011f7983 */ /* 0x000f280000300800 */
[----:B------:R1:W-:Y:S04]  /*41f90*/  LDGSTS.E [R2+0x2880], desc[UR28][R4.64], P1 ;  /* 0x0288000004027fae */ /* 0x0003e800089a101c */
[----:B------:R1:W-:Y:S02]  /*41fa0*/  STL [R1+0x16c0], R32 ;  /* 0x0016c02001007387 */ /* 0x0003e40000100800 */
[----:B-1----:R-:W-:-:S02]  /*41fb0*/  IMAD.MOV.U32 R5, RZ, RZ, R32 ;  /* 0x000000ffff057224 */ /* 0x002fc400078e0020 */
[----:B------:R-:W4:Y:S01]  /*41fc0*/  LDL.LU R32, [R1+0xa8c] ;  /* 0x000a8c0001207983 */ /* 0x000f220000300800 */
[----:B------:R-:W-:Y:S02]  /*41fd0*/  IADD3 R6, P0, PT, R6, UR13, RZ ;  /* 0x0000000d06067c10 */ /* 0x000fe4000ff1e0ff */
[----:B------:R-:W-:Y:S01]  /*41fe0*/  MOV R4, R3 ;  /* 0x0000000300047202 */ /* 0x000fe20000000f00 */
[----:B------:R-:W4:Y:S04]  /*41ff0*/  LDL.LU R35, [R1+0xa98] ;  /* 0x000a980001237983 */ /* 0x000f280000300800 */
[----:B------:R-:W4:Y:S04]  /*42000*/  LDL.LU R3, [R1+0xb00] ;  /* 0x000b000001037983 */ /* 0x000f280000300800 */
[----:B------:R-:W-:Y:S01]  /*42010*/  STL [R1+0x16cc], R6 ;  /* 0x0016cc0601007387 */ /* 0x000fe20000100800 */
[----:B------:R-:W-:-:S03]  /*42020*/  UISETP.GT.AND UP1, UPT, UR15, 0x18, UPT ;  /* 0x000000180f00788c */ /* 0x000fc6000bf24270 */
[----:B------:R1:W-:Y:S01]  /*42030*/  LDGSTS.E [R2+0x2900], desc[UR28][R4.64], P1 ;  /* 0x0290000004027fae */ /* 0x0003e200089a101c */
[----:B--2---:R-:W-:-:S05]  /*42040*/  IADD3.X R29, PT, PT, R29, UR4, RZ, P0, !PT ;  /* 0x000000041d1d7c10 */ /* 0x004fca00087fe4ff */
[----:B------:R2:W-:Y:S04]  /*42050*/  STL [R1+0x16c8], R29 ;  /* 0x0016c81d01007387 */ /* 0x0005e80000100800 */
[----:B------:R-:W4:Y:S01]  /*42060*/  LDL.LU R37, [R1+0xa94] ;  /* 0x000a940001257983 */ /* 0x000f220000300800 */
[----:B-1----:R-:W-:Y:S01]  /*42070*/  MOV R4, R6 ;  /* 0x0000000600047202 */ /* 0x002fe20000000f00 */
[----:B------:R-:W-:Y:S01]  /*42080*/  IMAD.MOV.U32 R5, RZ, RZ, R29 ;  /* 0x000000ffff057224 */ /* 0x000fe200078e001d */
[----:B------:R-:W-:Y:S01]  /*42090*/  USEL UR12, URZ, 0x4, !UP1 ;  /* 0x00000004ff0c7887 */ /* 0x000fe2000c800000 */
[----:B------:R-:W4:Y:S04]  /*420a0*/  LDL.LU R38, [R1+0xafc] ;  /* 0x000afc0001267983 */ /* 0x000f280000300800 */
[----:B------:R1:W-:Y:S01]  /*420b0*/  LDGSTS.E [R2+0x2980], desc[UR28][R4.64], P1 ;  /* 0x0298000004027fae */ /* 0x0003e200089a101c */
[----:B---3--:R-:W-:Y:S01]  /*420c0*/  IADD3 R33, P1, PT, R33, UR13, RZ ;  /* 0x0000000d21217c10 */ /* 0x008fe2000ff3e0ff */
[----:B------:R-:W-:Y:S01]  /*420d0*/  USEL UR12, UR12, URZ, !UP0 ;  /* 0x000000ff0c0c7287 */ /* 0x000fe2000c000000 */
[----:B------:R-:W-:Y:S01]  /*420e0*/  IADD3 R7, P2, PT, R7, UR13, RZ ;  /* 0x0000000d07077c10 */ /* 0x000fe2000ff5e0ff */
[----:B--2---:R-:W2:Y:S04]  /*420f0*/  LDL.LU R29, [R1+0xb08] ;  /* 0x000b0800011d7983 */ /* 0x004ea80000300800 */
[----:B------:R-:W3:Y:S01]  /*42100*/  LDL.LU R6, [R1+0xb10] ;  /* 0x000b100001067983 */ /* 0x000ee20000300800 */
[----:B------:R-:W-:-:S03]  /*42110*/  ISETP.NE.U32.AND P0, PT, RZ, UR12, PT ;  /* 0x0000000cff007c0c */ /* 0x000fc6000bf05070 */
[----:B------:R-:W-:Y:S01]  /*42120*/  STL [R1+0xa80], R33 ;  /* 0x000a802101007387 */ /* 0x000fe20000100800 */
[----:B-1----:R-:W-:Y:S02]  /*42130*/  MOV R4, R33 ;  /* 0x0000002100047202 */ /* 0x002fe40000000f00 */
[----:B------:R-:W-:-:S05]  /*42140*/  IADD3.X R36, PT, PT, R36, UR4, RZ, P1, !PT ;  /* 0x0000000424247c10 */ /* 0x000fca0008ffe4ff */
[----:B------:R1:W-:Y:S01]  /*42150*/  STL [R1+0xa7c], R36 ;  /* 0x000a7c2401007387 */ /* 0x0003e20000100800 */
[----:B------:R-:W-:-:S03]  /*42160*/  IMAD.MOV.U32 R5, RZ, RZ, R36 ;  /* 0x000000ffff057224 */ /* 0x000fc600078e0024 */
[----:B------:R4:W-:Y:S04]  /*42170*/  STL [R1+0xa88], R7 ;  /* 0x000a880701007387 */ /* 0x0009e80000100800 */
[----:B------:R4:W-:Y:S04]  /*42180*/  LDGSTS.E [R2+0x3000], desc[UR28][R4.64], P0 ;  /* 0x0300000004027fae */ /* 0x0009e800081a101c */
[----:B-1----:R-:W3:Y:S01]  /*42190*/  LDL.LU R36, [R1+0xb04] ;  /* 0x000b040001247983 */ /* 0x002ee20000300800 */
[----:B----4-:R-:W-:-:S05]  /*421a0*/  IADD3.X R34, PT, PT, R34, UR4, RZ, P2, !PT ;  /* 0x0000000422227c10 */ /* 0x010fca00097fe4ff */
[----:B------:R-:W-:Y:S01]  /*421b0*/  STL [R1+0xa84], R34 ;  /* 0x000a842201007387 */ /* 0x000fe20000100800 */
[----:B------:R-:W-:Y:S01]  /*421c0*/  MOV R4, R7 ;  /* 0x0000000700047202 */ /* 0x000fe20000000f00 */
[----:B------:R-:W-:Y:S02]  /*421d0*/  IMAD.MOV.U32 R5, RZ, RZ, R34 ;  /* 0x000000ffff057224 */ /* 0x000fe400078e0022 */
[----:B------:R-:W4:Y:S04]  /*421e0*/  LDL.LU R33, [R1+0xb0c] ;  /* 0x000b0c0001217983 */ /* 0x000f280000300800 */
[----:B------:R-:W4:Y:S04]  /*421f0*/  LDL.LU R7, [R1+0xb18] ;  /* 0x000b180001077983 */ /* 0x000f280000300800 */
[----:B------:R1:W-:Y:S01]  /*42200*/  LDGSTS.E [R2+0x3080], desc[UR28][R4.64], P0 ;  /* 0x0308000004027fae */ /* 0x0003e200081a101c */
[----:B------:R-:W-:-:S05]  /*42210*/  IADD3 R31, P1, PT, R31, UR13, RZ ;  /* 0x0000000d1f1f7c10 */ /* 0x000fca000ff3e0ff */
[----:B------:R1:W-:Y:S02]  /*42220*/  STL [R1+0xa90], R31 ;  /* 0x000a901f01007387 */ /* 0x0003e40000100800 */
[----:B-1----:R-:W-:Y:S02]  /*42230*/  MOV R4, R31 ;  /* 0x0000001f00047202 */ /* 0x002fe40000000f00 */
[----:B------:R-:W-:-:S05]  /*42240*/  IADD3.X R32, PT, PT, R32, UR4, RZ, P1, !PT ;  /* 0x0000000420207c10 */ /* 0x000fca0008ffe4ff */
[----:B------:R1:W-:Y:S04]  /*42250*/  STL [R1+0xa8c], R32 ;  /* 0x000a8c2001007387 */ /* 0x0003e80000100800 */
[----:B------:R-:W4:Y:S01]  /*42260*/  LDL.LU R31, [R1+0xb14] ;  /* 0x000b1400011f7983 */ /* 0x000f220000300800 */
[----:B------:R-:W-:Y:S01]  /*42270*/  IADD3 R35, P2, PT, R35, UR13, RZ ;  /* 0x0000000d23237c10 */ /* 0x000fe2000ff5e0ff */
[----:B------:R-:W-:Y:S01]  /*42280*/  IMAD.MOV.U32 R5, RZ, RZ, R32 ;  /* 0x000000ffff057224 */ /* 0x000fe200078e0020 */
[----:B------:R-:W-:Y:S01]  /*42290*/  IADD3 R3, P3, PT, R3, UR13, RZ ;  /* 0x0000000d03037c10 */ /* 0x000fe2000ff7e0ff */
[----:B------:R-:W4:Y:S04]  /*422a0*/  LDL.LU R34, [R1+0xb80] ;  /* 0x000b800001227983 */ /* 0x000f280000300800 */
[----:B-1----:R-:W4:Y:S04]  /*422b0*/  LDL.LU R32, [R1+0xb88] ;  /* 0x000b880001207983 */ /* 0x002f280000300800 */
[----:B------:R1:W-:Y:S04]  /*422c0*/  STL [R1+0xa98], R35 ;  /* 0x000a982301007387 */ /* 0x0003e80000100800 */
[----:B------:R1:W-:Y:S02]  /*422d0*/  LDGSTS.E [R2+0x3100], desc[UR28][R4.64], P0 ;  /* 0x0310000004027fae */ /* 0x0003e400081a101c */
[----:B-1----:R-:W-:-:S02]  /*422e0*/  MOV R4, R35 ;  /* 0x0000002300047202 */ /* 0x002fc40000000f00 */
[----:B------:R-:W-:-:S05]  /*422f0*/  IADD3.X R37, PT, PT, R37, UR4, RZ, P2, !PT ;  /* 0x0000000425257c10 */ /* 0x000fca00097fe4ff */
[----:B------:R1:W-:Y:S04]  /*42300*/  STL [R1+0xa94], R37 ;  /* 0x000a942501007387 */ /* 0x0003e80000100800 */
[----:B------:R1:W-:Y:S04]  /*42310*/  STL [R1+0xb00], R3 ;  /* 0x000b000301007387 */ /* 0x0003e80000100800 */
[----:B------:R-:W4:Y:S01]  /*42320*/  LDL.LU R35, [R1+0xb7c] ;  /* 0x000b7c0001237983 */ /* 0x000f220000300800 */
[----:B------:R-:W-:-:S04]  /*42330*/  UISETP.GT.AND UP1, UPT, UR15, 0x1c, UPT ;  /* 0x0000001c0f00788c */ /* 0x000fc8000bf24270 */
[----:B------:R-:W-:-:S04]  /*42340*/  USEL UR12, URZ, 0x4, !UP1 ;  /* 0x00000004ff0c7887 */ /* 0x000fc8000c800000 */
[----:B------:R-:W-:Y:S01]  /*42350*/  USEL UR12, UR12, URZ, !UP0 ;  /* 0x000000ff0c0c7287 */ /* 0x000fe2000c000000 */
[----:B------:R-:W-:Y:S01]  /*42360*/  IMAD.MOV.U32 R5, RZ, RZ, R37 ;  /* 0x000000ffff057224 */ /* 0x000fe200078e0025 */
[----:B------:R-:W-:-:S04]  /*42370*/  IADD3.X R38, PT, PT, R38, UR4, RZ, P3, !PT ;  /* 0x0000000426267c10 */ /* 0x000fc80009ffe4ff */
[----:B------:R-:W-:Y:S01]  /*42380*/  ISETP.NE.U32.AND P1, PT, RZ, UR12, PT ;  /* 0x0000000cff007c0c */ /* 0x000fe2000bf25070 */
[----:B------:R3:W-:Y:S01]  /*42390*/  LDGSTS.E [R2+0x3180], desc[UR28][R4.64], P0 ;  /* 0x0318000004027fae */ /* 0x0007e200081a101c */
[----:B--2---:R-:W-:Y:S02]  /*423a0*/  IADD3 R29, P0, PT, R29, UR13, RZ ;  /* 0x0000000d1d1d7c10 */ /* 0x004fe4000ff1e0ff */
[----:B---3--:R-:W-:Y:S01]  /*423b0*/  IADD3 R6, P2, PT, R6, UR13, RZ ;  /* 0x0000000d06067c10 */ /* 0x008fe2000ff5e0ff */
[----:B------:R-:W-:Y:S04]  /*423c0*/  STL [R1+0xafc], R38 ;  /* 0x000afc2601007387 */ /* 0x000fe80000100800 */
[----:B-1----:R-:W2:Y:S01]  /*423d0*/  LDL.LU R37, [R1+0xb84] ;  /* 0x000b840001257983 */ /* 0x002ea20000300800 */
[----:B------:R-:W-:Y:S01]  /*423e0*/  MOV R4, R3 ;  /* 0x0000000300047202 */ /* 0x000fe20000000f00 */
[----:B------:R-:W-:-:S02]  /*423f0*/  IMAD.MOV.U32 R5, RZ, RZ, R38 ;  /* 0x000000ffff057224 */ /* 0x000fc400078e0026 */
[----:B------:R-:W3:Y:S04]  /*42400*/  LDL.LU R3, [R1+0xb90] ;  /* 0x000b900001037983 */ /* 0x000ee80000300800 */
[----:B------:R1:W-:Y:S04]  /*42410*/  STL [R1+0xb08], R29 ;  /* 0x000b081d01007387 */ /* 0x0003e80000100800 */
[----:B------:R1:W-:Y:S01]  /*42420*/  LDGSTS.E [R2+0x3800], desc[UR28][R4.64], P1 ;  /* 0x0380000004027fae */ /* 0x0003e200089a101c */
[----:B------:R-:W-:-:S05]  /*42430*/  IADD3.X R36, PT, PT, R36, UR4, RZ, P0, !PT ;  /* 0x0000000424247c10 */ /* 0x000fca00087fe4ff */
[----:B------:R-:W-:Y:S01]  /*42440*/  STL [R1+0xb04], R36 ;  /* 0x000b042401007387 */ /* 0x000fe20000100800 */
[----:B-1----:R-:W-:-:S03]  /*42450*/  MOV R4, R29 ;  /* 0x0000001d00047202 */ /* 0x002fc60000000f00 */
[----:B------:R-:W-:Y:S04]  /*42460*/  STL [R1+0xb10], R6 ;  /* 0x000b100601007387 */ /* 0x000fe80000100800 */
[----:B------:R-:W3:Y:S01]  /*42470*/  LDL.LU R29, [R1+0xb8c] ;  /* 0x000b8c00011d7983 */ /* 0x000ee20000300800 */
[----:B------:R-:W-:Y:S01]  /*42480*/  IMAD.MOV.U32 R5, RZ, RZ, R36 ;  /* 0x000000ffff057224 */ /* 0x000fe200078e0024 */
[----:B----4-:R-:W-:Y:S02]  /*42490*/  IADD3.X R33, PT, PT, R33, UR4, RZ, P2, !PT ;  /* 0x0000000421217c10 */ /* 0x010fe400097fe4ff */
[----:B------:R-:W-:Y:S02]  /*424a0*/  IADD3 R7, P0, PT, R7, UR13, RZ ;  /* 0x0000000d07077c10 */ /* 0x000fe4000ff1e0ff */
[----:B------:R1:W-:Y:S04]  /*424b0*/  LDGSTS.E [R2+0x3880], desc[UR28][R4.64], P1 ;  /* 0x0388000004027fae */ /* 0x0003e800089a101c */
[----:B------:R4:W-:Y:S01]  /*424c0*/  STL [R1+0xb0c], R33 ;  /* 0x000b0c2101007387 */ /* 0x0009e20000100800 */
[----:B-1----:R-:W-:Y:S01]  /*424d0*/  IMAD.MOV.U32 R5, RZ, RZ, R33 ;  /* 0x000000ffff057224 */ /* 0x002fe200078e0021 */
[----:B------:R-:W-:-:S02]  /*424e0*/  MOV R4, R6 ;  /* 0x0000000600047202 */ /* 0x000fc40000000f00 */
[----:B----4-:R-:W4:Y:S04]  /*424f0*/  LDL.LU R33, [R1+0xb98] ;  /* 0x000b980001217983 */ /* 0x010f280000300800 */
[----:B------:R-:W4:Y:S04]  /*42500*/  LDL.LU R6, [R1+0xc00] ;  /* 0x000c000001067983 */ /* 0x000f280000300800 */
[----:B------:R-:W-:Y:S04]  /*42510*/  STL [R1+0xb18], R7 ;  /* 0x000b180701007387 */ /* 0x000fe80000100800 */
[----:B------:R1:W-:Y:S01]  /*42520*/  LDGSTS.E [R2+0x3900], desc[UR28][R4.64], P1 ;  /* 0x0390000004027fae */ /* 0x0003e200089a101c */
[----:B------:R-:W-:-:S05]  /*42530*/  IADD3.X R31, PT, PT, R31, UR4, RZ, P0, !PT ;  /* 0x000000041f1f7c10 */ /* 0x000fca00087fe4ff */
[----:B------:R1:W-:Y:S04]  /*42540*/  STL [R1+0xb14], R31 ;  /* 0x000b141f01007387 */ /* 0x0003e80000100800 */
[----:B------:R-:W4:Y:S01]  /*42550*/  LDL.LU R38, [R1+0xb94] ;  /* 0x000b940001267983 */ /* 0x000f220000300800 */
[----:B-1----:R-:W-:Y:S01]  /*42560*/  MOV R4, R7 ;  /* 0x0000000700047202 */ /* 0x002fe20000000f00 */
[----:B------:R-:W-:Y:S02]  /*42570*/  IMAD.MOV.U32 R5, RZ, RZ, R31 ;  /* 0x000000ffff057224 */ /* 0x000fe400078e001f */
[----:B------:R-:W4:Y:S04]  /*42580*/  LDL.LU R36, [R1+0xbfc] ;  /* 0x000bfc0001247983 */ /* 0x000f280000300800 */
[----:B------:R1:W-:Y:S01]  /*42590*/  LDGSTS.E [R2+0x3980], desc[UR28][R4.64], P1 ;  /* 0x0398000004027fae */ /* 0x0003e200089a101c */
[----:B------:R-:W-:-:S02]  /*425a0*/  IADD3 R34, P1, PT, R34, UR13, RZ ;  /* 0x0000000d22227c10 */ /* 0x000fc4000ff3e0ff */
[----:B------:R-:W-:Y:S01]  /*425b0*/  IADD3 R32, P2, PT, R32, UR13, RZ ;  /* 0x0000000d20207c10 */ /* 0x000fe2000ff5e0ff */
[----:B------:R-:W4:Y:S04]  /*425c0*/  LDL.LU R31, [R1+0xc08] ;  /* 0x000c0800011f7983 */ /* 0x000f280000300800 */
[----:B------:R-:W4:Y:S04]  /*425d0*/  LDL.LU R7, [R1+0xc10] ;  /* 0x000c100001077983 */ /* 0x000f280000300800 */
[----:B------:R-:W-:Y:S01]  /*425e0*/  STL [R1+0xb80], R34 ;  /* 0x000b802201007387 */ /* 0x000fe20000100800 */
[----:B------:R-:W-:-:S05]  /*425f0*/  IADD3.X R35, PT, PT, R35, UR4, RZ, P1, !PT ;  /* 0x0000000423237c10 */ /* 0x000fca0008ffe4ff */
[----:B------:R1:W-:Y:S02]  /*42600*/  STL [R1+0xb7c], R35 ;  /* 0x000b7c2301007387 */ /* 0x0003e40000100800 */
[----:B-1----:R-:W-:Y:S02]  /*42610*/  IMAD.MOV.U32 R5, RZ, RZ, R35 ;  /* 0x000000ffff057224 */ /* 0x002fe400078e0023 */
[----:B------:R-:W-:Y:S04]  /*42620*/  STL [R1+0xb88], R32 ;  /* 0x000b882001007387 */ /* 0x000fe80000100800 */
[----:B------:R-:W4:Y:S01]  /*42630*/  LDL.LU R35, [R1+0xc04] ;  /* 0x000c040001237983 */ /* 0x000f220000300800 */
[----:B------:R-:W-:-:S04]  /*42640*/  UISETP.GT.AND UP1, UPT, UR15, 0x20, UPT ;  /* 0x000000200f00788c */ /* 0x000fc8000bf24270 */
[----:B------:R-:W-:-:S04]  /*42650*/  USEL UR12, URZ, 0x4, !UP1 ;  /* 0x00000004ff0c7887 */ /* 0x000fc8000c800000 */
[----:B------:R-:W-:-:S06]  /*42660*/  USEL UR12, UR12, URZ, !UP0 ;  /* 0x000000ff0c0c7287 */ /* 0x000fcc000c000000 */
[----:B------:R-:W-:Y:S02]  /*42670*/  ISETP.NE.U32.AND P0, PT, RZ, UR12, PT ;  /* 0x0000000cff007c0c */ /* 0x000fe4000bf05070 */
[----:B------:R-:W-:Y:S02]  /*42680*/  MOV R4, R34 ;  /* 0x0000002200047202 */ /* 0x000fe40000000f00 */
[----:B--2---:R-:W-:Y:S02]  /*42690*/  IADD3.X R37, PT, PT, R37, UR4, RZ, P2, !PT ;  /* 0x0000000425257c10 */ /* 0x004fe400097fe4ff */
[----:B---3--:R-:W-:-:S03]  /*426a0*/  IADD3 R3, P1, PT, R3, UR13, RZ ;  /* 0x0000000d03037c10 */ /* 0x008fc6000ff3e0ff */
[----:B------:R-:W-:Y:S04]  /*426b0*/  STL [R1+0xb84], R37 ;  /* 0x000b842501007387 */ /* 0x000fe80000100800 */
[----:B------:R1:W-:Y:S04]  /*426c0*/  LDGSTS.E [R2+0x4000], desc[UR28][R4.64], P0 ;  /* 0x0400000004027fae */ /* 0x0003e800081a101c */
[----:B------:R-:W2:Y:S01]  /*426d0*/  LDL.LU R34, [R1+0xc0c] ;  /* 0x000c0c0001227983 */ /* 0x000ea20000300800 */
[----:B-1----:R-:W-:Y:S01]  /*426e0*/  MOV R4, R32 ;  /* 0x0000002000047202 */ /* 0x002fe20000000f00 */
[----:B------:R-:W-:Y:S01]  /*426f0*/  IMAD.MOV.U32 R5, RZ, RZ, R37 ;  /* 0x000000ffff057224 */ /* 0x000fe200078e0025 */
[----:B------:R-:W-:Y:S01]  /*42700*/  IADD3.X R29, PT, PT, R29, UR4, RZ, P1, !PT ;  /* 0x000000041d1d7c10 */ /* 0x000fe20008ffe4ff */
[----:B------:R-:W-:Y:S04]  /*42710*/  STL [R1+0xb90], R3 ;  /* 0x000b900301007387 */ /* 0x000fe80000100800 */
[----:B------:R1:W-:Y:S04]  /*42720*/  LDGSTS.E [R2+0x4080], desc[UR28][R4.64], P0 ;  /* 0x0408000004027fae */ /* 0x0003e800081a101c */
[----:B------:R3:W-:Y:S01]  /*42730*/  STL [R1+0xb8c], R29 ;  /* 0x000b8c1d01007387 */ /* 0x0007e20000100800 */
[----:B-1----:R-:W-:Y:S01]  /*42740*/  IMAD.MOV.U32 R5, RZ, RZ, R29 ;  /* 0x000000ffff057224 */ /* 0x002fe200078e001d */
[----:B------:R-:W-:-:S02]  /*42750*/  MOV R4, R3 ;  /* 0x0000000300047202 */ /* 0x000fc40000000f00 */
[----:B---3--:R-:W3:Y:S04]  /*42760*/  LDL.LU R29, [R1+0xc14] ;  /* 0x000c1400011d7983 */ /* 0x008ee80000300800 */
[----:B------:R-:W3:Y:S01]  /*42770*/  LDL.LU R3, [R1+0xc18] ;  /* 0x000c180001037983 */ /* 0x000ee20000300800 */
[----:B----4-:R-:W-:Y:S01]  /*42780*/  IADD3 R33, P2, PT, R33, UR13, RZ ;  /* 0x0000000d21217c10 */ /* 0x010fe2000ff5e0ff */
[----:B------:R-:W-:Y:S01]  /*42790*/  UISETP.GT.AND UP1, UPT, UR15, 0x24, UPT ;  /* 0x000000240f00788c */ /* 0x000fe2000bf24270 */
[----:B------:R-:W-:Y:S01]  /*427a0*/  IADD3 R6, P3, PT, R6, UR13, RZ ;  /* 0x0000000d06067c10 */ /* 0x000fe2000ff7e0ff */
[----:B------:R-:W4:Y:S02]  /*427b0*/  LDL.LU R32, [R1+0xc80] ;  /* 0x000c800001207983 */ /* 0x000f240000300800 */
[----:B------:R-:W-:-:S02]  /*427c0*/  USEL UR12, URZ, 0x4, !UP1 ;  /* 0x00000004ff0c7887 */ /* 0x000fc4000c800000 */
[----:B------:R-:W4:Y:S02]  /*427d0*/  LDL.LU R37, [R1+0xc88] ;  /* 0x000c880001257983 */ /* 0x000f240000300800 */
[----:B------:R-:W-:Y:S02]  /*427e0*/  USEL UR12, UR12, URZ, !UP0 ;  /* 0x000000ff0c0c7287 */ /* 0x000fe4000c000000 */
[----:B------:R1:W-:Y:S04]  /*427f0*/  STL [R1+0xb98], R33 ;  /* 0x000b982101007387 */ /* 0x0003e80000100800 */
[----:B------:R1:W-:Y:S01]  /*42800*/  LDGSTS.E [R2+0x4100], desc[UR28][R4.64], P0 ;  /* 0x0410000004027fae */ /* 0x0003e200081a101c */
[----:B------:R-:W-:-:S05]  /*42810*/  IADD3.X R38, PT, PT, R38, UR4, RZ, P2, !PT ;  /* 0x0000000426267c10 */ /* 0x000fca00097fe4ff */
[----:B------:R1:W-:Y:S02]  /*42820*/  STL [R1+0xb94], R38 ;  /* 0x000b942601007387 */ /* 0x0003e40000100800 */
[----:B-1----:R-:W-:Y:S02]  /*42830*/  MOV R4, R33 ;  /* 0x0000002100047202 */ /* 0x002fe40000000f00 */
[----:B------:R1:W-:Y:S01]  /*42840*/  STL [R1+0xc00], R6 ;  /* 0x000c000601007387 */ /* 0x0003e20000100800 */
[----:B------:R-:W-:-:S03]  /*42850*/  IMAD.MOV.U32 R5, RZ, RZ, R38 ;  /* 0x000000ffff057224 */ /* 0x000fc600078e0026 */
[----:B------:R-:W4:Y:S01]  /*42860*/  LDL.LU R33, [R1+0xc7c] ;  /* 0x000c7c0001217983 */ /* 0x000f220000300800 */
[----:B------:R-:W-:Y:S02]  /*42870*/  IADD3.X R36, PT, PT, R36, UR4, RZ, P3, !PT ;  /* 0x0000000424247c10 */ /* 0x000fe40009ffe4ff */
[----:B------:R-:W-:Y:S01]  /*42880*/  ISETP.NE.U32.AND P1, PT, RZ, UR12, PT ;  /* 0x0000000cff007c0c */ /* 0x000fe2000bf25070 */
[----:B------:R1:W-:Y:S01]  /*42890*/  LDGSTS.E [R2+0x4180], desc[UR28][R4.64], P0 ;  /* 0x0418000004027fae */ /* 0x0003e200081a101c */
[----:B------:R-:W-:-:S03]  /*428a0*/  IADD3 R31, P0, PT, R31, UR13, RZ ;  /* 0x0000000d1f1f7c10 */ /* 0x000fc6000ff1e0ff */
[----:B------:R-:W-:Y:S04]  /*428b0*/  STL [R1+0xbfc], R36 ;  /* 0x000bfc2401007387 */ /* 0x000fe80000100800 */
[----:B------:R-:W4:Y:S01]  /*428c0*/  LDL.LU R38, [R1+0xc84] ;  /* 0x000c840001267983 */ /* 0x000f220000300800 */
[----:B------:R-:W-:Y:S02]  /*428d0*/  IADD3 R7, P2, PT, R7, UR13, RZ ;  /* 0x0000000d07077c10 */ /* 0x000fe4000ff5e0ff */
[----:B-1----:R-:W-:Y:S01]  /*428e0*/  MOV R4, R6 ;  /* 0x0000000600047202 */ /* 0x002fe20000000f00 */
[----:B------:R-:W-:Y:S01]  /*428f0*/  IMAD.MOV.U32 R5, RZ, RZ, R36 ;  /* 0x000000ffff057224 */ /* 0x000fe200078e0024 */
[----:B------:R-:W4:Y:S04]  /*42900*/  LDL.LU R6, [R1+0xc90] ;  /* 0x000c900001067983 */ /* 0x000f280000300800 */
[----:B------:R1:W-:Y:S04]  /*42910*/  STL [R1+0xc08], R31 ;  /* 0x000c081f01007387 */ /* 0x0003e80000100800 */
[----:B------:R1:W-:Y:S02]  /*42920*/  LDGSTS.E [R2+0x4800], desc[UR28][R4.64], P1 ;  /* 0x0480000004027fae */ /* 0x0003e400089a101c */
[----:B-1----:R-:W-:-:S02]  /*42930*/  MOV R4, R31 ;  /* 0x0000001f00047202 */ /* 0x002fc40000000f00 */
[----:B------:R-:W-:-:S05]  /*42940*/  IADD3.X R35, PT, PT, R35, UR4, RZ, P0, !PT ;  /* 0x0000000423237c10 */ /* 0x000fca00087fe4ff */
[----:B------:R1:W-:Y:S04]  /*42950*/  STL [R1+0xc04], R35 ;  /* 0x000c042301007387 */ /* 0x0003e80000100800 */
[----:B------:R-:W-:Y:S04]  /*42960*/  STL [R1+0xc10], R7 ;  /* 0x000c100701007387 */ /* 0x000fe80000100800 */
[----:B------:R-:W4:Y:S01]  /*42970*/  LDL.LU R31, [R1+0xc8c] ;  /* 0x000c8c00011f7983 */ /* 0x000f220000300800 */
[----:B------:R-:W-:-:S05]  /*42980*/  IMAD.MOV.U32 R5, RZ, RZ, R35 ;  /* 0x000000ffff057224 */ /* 0x000fca00078e0023 */
[----:B------:R1:W-:Y:S01]  /*42990*/  LDGSTS.E [R2+0x4880], desc[UR28][R4.64], P1 ;  /* 0x0488000004027fae */ /* 0x0003e200089a101c */
[----:B------:R-:W-:Y:S01]  /*429a0*/  UISETP.GT.AND UP1, UPT, UR15, 0x28, UPT ;  /* 0x000000280f00788c */ /* 0x000fe2000bf24270 */
[----:B--2---:R-:W-:Y:S02]  /*429b0*/  IADD3.X R34, PT, PT, R34, UR4, RZ, P2, !PT ;  /* 0x0000000422227c10 */ /* 0x004fe400097fe4ff */
[----:B-1----:R-:W-:-:S03]  /*429c0*/  MOV R4, R7 ;  /* 0x0000000700047202 */ /* 0x002fc60000000f00 */
[----:B------:R-:W-:Y:S01]  /*429d0*/  IMAD.MOV.U32 R5, RZ, RZ, R34 ;  /* 0x000000ffff057224 */ /* 0x000fe200078e0022 */
[----:B------:R1:W-:Y:S04]  /*429e0*/  STL [R1+0xc0c], R34 ;  /* 0x000c0c2201007387 */ /* 0x0003e80000100800 */
[----:B------:R-:W2:Y:S04]  /*429f0*/  LDL.LU R36, [R1+0xc94] ;  /* 0x000c940001247983 */ /* 0x000ea80000300800 */
[----:B------:R-:W2:Y:S04]  /*42a00*/  LDL.LU R35, [R1+0xc98] ;  /* 0x000c980001237983 */ /* 0x000ea80000300800 */
[----:B------:R3:W-:Y:S04]  /*42a10*/  LDGSTS.E [R2+0x4900], desc[UR28][R4.64], P1 ;  /* 0x0490000004027fae */ /* 0x0007e800089a101c */
[----:B-1----:R-:W2:Y:S01]  /*42a20*/  LDL.LU R34, [R1+0xcfc] ;  /* 0x000cfc0001227983 */ /* 0x002ea20000300800 */
[----:B---3--:R-:W-:-:S03]  /*42a30*/  IADD3 R3, P0, PT, R3, UR13, RZ ;  /* 0x0000000d03037c10 */ /* 0x008fc6000ff1e0ff */
[----:B------:R-:W3:Y:S01]  /*42a40*/  LDL.LU R7, [R1+0xd00] ;  /* 0x000d000001077983 */ /* 0x000ee20000300800 */
[----:B------:R-:W-:Y:S02]  /*42a50*/  IADD3.X R29, PT, PT, R29, UR4, RZ, P0, !PT ;  /* 0x000000041d1d7c10 */ /* 0x000fe400087fe4ff */
[----:B------:R-:W-:-:S03]  /*42a60*/  MOV R4, R3 ;  /* 0x0000000300047202 */ /* 0x000fc60000000f00 */
[----:B------:R-:W-:Y:S01]  /*42a70*/  IMAD.MOV.U32 R5, RZ, RZ, R29 ;  /* 0x000000ffff057224 */ /* 0x000fe200078e001d */
[----:B------:R-:W-:-:S04]  /*42a80*/  USEL UR12, URZ, 0x4, !UP1 ;  /* 0x00000004ff0c7887 */ /* 0x000fc8000c800000 */
[----:B------:R1:W-:Y:S01]  /*42a90*/  LDGSTS.E [R2+0x4980], desc[UR28][R4.64], P1 ;  /* 0x0498000004027fae */ /* 0x0003e200089a101c */
[----:B----4-:R-:W-:Y:S01]  /*42aa0*/  IADD3 R32, P1, PT, R32, UR13, RZ ;  /* 0x0000000d20207c10 */ /* 0x010fe2000ff3e0ff */
[----:B------:R-:W-:Y:S01]  /*42ab0*/  USEL UR12, UR12, URZ, !UP0 ;  /* 0x000000ff0c0c7287 */ /* 0x000fe2000c000000 */
[----:B------:R-:W-:Y:S01]  /*42ac0*/  IADD3 R37, P2, PT, R37, UR13, RZ ;  /* 0x0000000d25257c10 */ /* 0x000fe2000ff5e0ff */
[----:B------:R-:W-:Y:S04]  /*42ad0*/  STL [R1+0xc18], R3 ;  /* 0x000c180301007387 */ /* 0x000fe80000100800 */
[----:B------:R4:W-:Y:S01]  /*42ae0*/  STL [R1+0xc14], R29 ;  /* 0x000c141d01007387 */ /* 0x0009e20000100800 */
[----:B------:R-:W-:-:S03]  /*42af0*/  ISETP.NE.U32.AND P0, PT, RZ, UR12, PT ;  /* 0x0000000cff007c0c */ /* 0x000fc6000bf05070 */
[----:B----4-:R-:W4:Y:S01]  /*42b00*/  LDL.LU R29, [R1+0xd08] ;  /* 0x000d0800011d7983 */ /* 0x010f220000300800 */
[----:B------:R-:W-:-:S03]  /*42b10*/  IADD3.X R33, PT, PT, R33, UR4, RZ, P1, !PT ;  /* 0x0000000421217c10 */ /* 0x000fc60008ffe4ff */
[----:B------:R-:W4:Y:S02]  /*42b20*/  LDL.LU R3, [R1+0xd10] ;  /* 0x000d100001037983 */ /* 0x000f240000300800 */
[----:B-1----:R-:W-:Y:S02]  /*42b30*/  IMAD.MOV.U32 R5, RZ, RZ, R33 ;  /* 0x000000ffff057224 */ /* 0x002fe400078e0021 */
[----:B------:R-:W-:Y:S04]  /*42b40*/  STL [R1+0xc80], R32 ;  /* 0x000c802001007387 */ /* 0x000fe80000100800 */
[----:B------:R1:W-:Y:S01]  /*42b50*/  STL [R1+0xc7c], R33 ;  /* 0x000c7c2101007387 */ /* 0x0003e20000100800 */
[----:B------:R-:W-:-:S03]  /*42b60*/  IADD3.X R38, PT, PT, R38, UR4, RZ, P2, !PT ;  /* 0x0000000426267c10 */ /* 0x000fc600097fe4ff */
[----:B------:R-:W-:Y:S01]  /*42b70*/  STL [R1+0xc88], R37 ;  /* 0x000c882501007387 */ /* 0x000fe20000100800 */
[----:B------:R-:W-:-:S03]  /*42b80*/  MOV R4, R32 ;  /* 0x0000002000047202 */ /* 0x000fc60000000f00 */
[----:B-1----:R-:W4:Y:S01]  /*42b90*/  LDL.LU R33, [R1+0xd04] ;  /* 0x000d040001217983 */ /* 0x002f220000300800 */
[----:B------:R-:W-:-:S03]  /*42ba0*/  IADD3 R6, P1, PT, R6, UR13, RZ ;  /* 0x0000000d06067c10 */ /* 0x000fc6000ff3e0ff */
[----:B------:R-:W-:Y:S04]  /*42bb0*/  STL [R1+0xc84], R38 ;  /* 0x000c842601007387 */ /* 0x000fe80000100800 */
[----:B------:R-:W4:Y:S04]  /*42bc0*/  LDL.LU R32, [R1+0xd0c] ;  /* 0x000d0c0001207983 */ /* 0x000f280000300800 */
[----:B------:R1:W-:Y:S04]  /*42bd0*/  LDGSTS.E [R2+0x5000], desc[UR28][R4.64], P0 ;  /* 0x0500000004027fae */ /* 0x0003e800081a101c */
[----:B------:R-:W-:Y:S01]  /*42be0*/  STL [R1+0xc90], R6 ;  /* 0x000c900601007387 */ /* 0x000fe20000100800 */
[----:B-1----:R-:W-:Y:S01]  /*42bf0*/  MOV R4, R37 ;  /* 0x0000002500047202 */ /* 0x002fe20000000f00 */
[----:B------:R-:W-:-:S05]  /*42c00*/  IMAD.MOV.U32 R5, RZ, RZ, R38 ;  /* 0x000000ffff057224 */ /* 0x000fca00078e0026 */
[----:B------:R1:W-:Y:S02]  /*42c10*/  LDGSTS.E [R2+0x5080], desc[UR28][R4.64], P0 ;  /* 0x0508000004027fae */ /* 0x0003e400081a101c */
[----:B-1----:R-:W-:Y:S02]  /*42c20*/  MOV R4, R6 ;  /* 0x0000000600047202 */ /* 0x002fe40000000f00 */
[----:B------:R-:W-:-:S05]  /*42c30*/  IADD3.X R31, PT, PT, R31, UR4, RZ, P1, !PT ;  /* 0x000000041f1f7c10 */ /* 0x000fca0008ffe4ff */
[----:B------:R1:W-:Y:S01]  /*42c40*/  STL [R1+0xc8c], R31 ;  /* 0x000c8c1f01007387 */ /* 0x0003e20000100800 */
[----:B------:R-:W-:Y:S01]  /*42c50*/  IMAD.MOV.U32 R5, RZ, RZ, R31 ;  /* 0x000000ffff057224 */ /* 0x000fe200078e001f */
[----:B------:R-:W-:Y:S02]  /*42c60*/  UISETP.GT.AND UP1, UPT, UR15, 0x2c, UPT ;  /* 0x0000002c0f00788c */ /* 0x000fe4000bf24270 */
[----:B-1----:R-:W4:Y:S04]  /*42c70*/  LDL.LU R31, [R1+0xd14] ;  /* 0x000d1400011f7983 */ /* 0x002f280000300800 */
[----:B------:R-:W4:Y:S01]  /*42c80*/  LDL.LU R6, [R1+0xd18] ;  /* 0x000d180001067983 */ /* 0x000f220000300800 */
[----:B------:R-:W-:-:S03]  /*42c90*/  USEL UR12, URZ, 0x4, !UP1 ;  /* 0x00000004ff0c7887 */ /* 0x000fc6000c800000 */
[----:B------:R1:W-:Y:S01]  /*42ca0*/  LDGSTS.E [R2+0x5100], desc[UR28][R4.64], P0 ;  /* 0x0510000004027fae */ /* 0x0003e200081a101c */
[----:B------:R-:W-:Y:S01]  /*42cb0*/  USEL UR12, UR12, URZ, !UP0 ;  /* 0x000000ff0c0c7287 */ /* 0x000fe2000c000000 */
[----:B--2---:R-:W-:-:S04]  /*42cc0*/  IADD3 R35, P2, PT, R35, UR13, RZ ;  /* 0x0000000d23237c10 */ /* 0x004fc8000ff5e0ff */
[----:B------:R-:W-:Y:S01]  /*42cd0*/  IADD3.X R36, PT, PT, R36, UR4, RZ, P2, !PT ;  /* 0x0000000424247c10 */ /* 0x000fe200097fe4ff */
[----:B------:R-:W-:Y:S01]  /*42ce0*/  STL [R1+0xc98], R35 ;  /* 0x000c982301007387 */ /* 0x000fe20000100800 */
[----:B-1----:R-:W-:-:S03]  /*42cf0*/  MOV R4, R35 ;  /* 0x0000002300047202 */ /* 0x002fc60000000f00 */
[----:B------:R-:W-:Y:S01]  /*42d00*/  STL [R1+0xc94], R36 ;  /* 0x000c942401007387 */ /* 0x000fe20000100800 */
[----:B------:R-:W-:Y:S01]  /*42d10*/  IMAD.MOV.U32 R5, RZ, RZ, R36 ;  /* 0x000000ffff057224 */ /* 0x000fe200078e0024 */
[----:B------:R-:W-:-:S04]  /*42d20*/  ISETP.NE.U32.AND P1, PT, RZ, UR12, PT ;  /* 0x0000000cff007c0c */ /* 0x000fc8000bf25070 */
[----:B------:R1:W-:Y:S01]  /*42d30*/  LDGSTS.E [R2+0x5180], desc[UR28][R4.64], P0 ;  /* 0x0518000004027fae */ /* 0x0003e200081a101c */
[----:B---3--:R-:W-:-:S04]  /*42d40*/  IADD3 R7, P3, PT, R7, UR13, RZ ;  /* 0x0000000d07077c10 */ /* 0x008fc8000ff7e0ff */
[----:B------:R-:W-:Y:S01]  /*42d50*/  IADD3.X R34, PT, PT, R34, UR4, RZ, P3, !PT ;  /* 0x0000000422227c10 */ /* 0x000fe20009ffe4ff */
[----:B------:R2:W-:Y:S04]  /*42d60*/  STL [R1+0xd00], R7 ;  /* 0x000d000701007387 */ /* 0x0005e80000100800 */
[----:B------:R-:W3:Y:S04]  /*42d70*/  LDL.LU R39, [R1+0xd80] ;  /* 0x000d800001277983 */ /* 0x000ee80000300800 */
[----:B------:R-:W-:Y:S04]  /*42d80*/  STL [R1+0xcfc], R34 ;  /* 0x000cfc2201007387 */ /* 0x000fe80000100800 */
[----:B------:R-:W3:Y:S04]  /*42d90*/  LDL.LU R37, [R1+0xd88] ;  /* 0x000d880001257983 */ /* 0x000ee80000300800 */
[----:B------:R-:W3:Y:S01]  /*42da0*/  LDL.LU R40, [R1+0xd7c] ;  /* 0x000d7c0001287983 */ /* 0x000ee20000300800 */
[----:B-1----:R-:W-:Y:S01]  /*42db0*/  MOV R4, R7 ;  /* 0x0000000700047202 */ /* 0x002fe20000000f00 */
[----:B------:R-:W-:-:S02]  /*42dc0*/  IMAD.MOV.U32 R5, RZ, RZ, R34 ;  /* 0x000000ffff057224 */ /* 0x000fc400078e0022 */
[----:B------:R-:W3:Y:S04]  /*42dd0*/  LDL.LU R38, [R1+0xd84] ;  /* 0x000d840001267983 */ /* 0x000ee80000300800 */
[----:B--2---:R-:W2:Y:S01]  /*42de0*/  LDL.LU R7, [R1+0xd90] ;  /* 0x000d900001077983 */ /* 0x004ea20000300800 */
[----:B----4-:R-:W-:-:S03]  /*42df0*/  IADD3 R29, P0, PT, R29, UR13, RZ ;  /* 0x0000000d1d1d7c10 */ /* 0x010fc6000ff1e0ff */
[----:B------:R1:W-:Y:S01]  /*42e00*/  LDGSTS.E [R2+0x5800], desc[UR28][R4.64], P1 ;  /* 0x0580000004027fae */ /* 0x0003e200089a101c */
[----:B------:R-:W-:-:S03]  /*42e10*/  IADD3 R3, P2, PT, R3, UR13, RZ ;  /* 0x0000000d03037c10 */ /* 0x000fc6000ff5e0ff */
[----:B------:R4:W-:Y:S01]  /*42e20*/  STL [R1+0xd08], R29 ;  /* 0x000d081d01007387 */ /* 0x0009e20000100800 */
[----:B-1----:R-:W-:Y:S02]  /*42e30*/  MOV R4, R29 ;  /* 0x0000001d00047202 */ /* 0x002fe40000000f00 */
[----:B------:R-:W-:-:S05]  /*42e40*/  IADD3.X R33, PT, PT, R33, UR4, RZ, P0, !PT ;  /* 0x0000000421217c10 */ /* 0x000fca00087fe4ff */
[----:B------:R-:W-:Y:S01]  /*42e50*/  STL [R1+0xd04], R33 ;  /* 0x000d042101007387 */ /* 0x000fe20000100800 */
[----:B------:R-:W-:-:S03]  /*42e60*/  IMAD.MOV.U32 R5, RZ, RZ, R33 ;  /* 0x000000ffff057224 */ /* 0x000fc600078e0021 */
[----:B------:R1:W-:Y:S01]  /*42e70*/  STL [R1+0xd10], R3 ;  /* 0x000d100301007387 */ /* 0x0003e20000100800 */
[----:B------:R-:W-:-:S03]  /*42e80*/  IADD3.X R32, PT, PT, R32, UR4, RZ, P2, !PT ;  /* 0x0000000420207c10 */ /* 0x000fc600097fe4ff */
[----:B----4-:R-:W4:Y:S04]  /*42e90*/  LDL.LU R29, [R1+0xd8c] ;  /* 0x000d8c00011d7983 */ /* 0x010f280000300800 */
[----:B------:R-:W-:Y:S04]  /*42ea0*/  STL [R1+0xd0c], R32 ;  /* 0x000d0c2001007387 */ /* 0x000fe80000100800 */
[----:B------:R1:W-:Y:S04]  /*42eb0*/  LDGSTS.E [R2+0x5880], desc[UR28][R4.64], P1 ;  /* 0x0588000004027fae */ /* 0x0003e800089a101c */
[----:B------:R-:W4:Y:S01]  /*42ec0*/  LDL.LU R36, [R1+0xd94] ;  /* 0x000d940001247983 */ /* 0x000f220000300800 */
[----:B-1----:R-:W-:-:S03]  /*42ed0*/  MOV R4, R3 ;  /* 0x0000000300047202 */ /* 0x002fc60000000f00 */
[----:B------:R-:W4:Y:S01]  /*42ee0*/  LDL.LU R3, [R1+0xd98] ;  /* 0x000d980001037983 */ /* 0x000f220000300800 */
[----:B------:R-:W-:-:S03]  /*42ef0*/  IMAD.MOV.U32 R5, RZ, RZ, R32 ;  /* 0x000000ffff057224 */ /* 0x000fc600078e0020 */
[----:B------:R-:W4:Y:S04]  /*42f00*/  LDL.LU R35, [R1+0xdfc] ;  /* 0x000dfc0001237983 */ /* 0x000f280000300800 */
[----:B------:R-:W4:Y:S04]  /*42f10*/  LDL.LU R34, [R1+0xe00] ;  /* 0x000e000001227983 */ /* 0x000f280000300800 */
[----:B------:R1:W-:Y:S01]  /*42f20*/  LDGSTS.E [R2+0x5900], desc[UR28][R4.64], P1 ;  /* 0x0590000004027fae */ /* 0x0003e200089a101c */
[----:B------:R-:W-:-:S04]  /*42f30*/  IADD3 R6, P0, PT, R6, UR13, RZ ;  /* 0x0000000d06067c10 */ /* 0x000fc8000ff1e0ff */
[----:B------:R-:W-:Y:S01]  /*42f40*/  IADD3.X R31, PT, PT, R31, UR4, RZ, P0, !PT ;  /* 0x000000041f1f7c10 */ /* 0x000fe200087fe4ff */
[----:B------:R1:W-:Y:S02]  /*42f50*/  STL [R1+0xd18], R6 ;  /* 0x000d180601007387 */ /* 0x0003e40000100800 */
[----:B-1----:R-:W-:Y:S02]  /*42f60*/  MOV R4, R6 ;  /* 0x0000000600047202 */ /* 0x002fe40000000f00 */
[----:B------:R1:W-:Y:S04]  /*42f70*/  STL [R1+0xd14], R31 ;  /* 0x000d141f01007387 */ /* 0x0003e80000100800 */
[----:B------:R-:W4:Y:S04]  /*42f80*/  LDL.LU R33, [R1+0xe04] ;  /* 0x000e040001217983 */ /* 0x000f280000300800 */
[----:B------:R-:W4:Y:S01]  /*42f90*/  LDL.LU R6, [R1+0xe08] ;  /* 0x000e080001067983 */ /* 0x000f220000300800 */
[----:B------:R-:W-:-:S03]  /*42fa0*/  IMAD.MOV.U32 R5, RZ, RZ, R31 ;  /* 0x000000ffff057224 */ /* 0x000fc600078e001f */
[----:B------:R-:W4:Y:S04]  /*42fb0*/  LDL.LU R32, [R1+0xe0c] ;  /* 0x000e0c0001207983 */ /* 0x000f280000300800 */
[----:B-1----:R-:W4:Y:S01]  /*42fc0*/  LDL.LU R31, [R1+0xe10] ;  /* 0x000e1000011f7983 */ /* 0x002f220000300800 */
[----:B------:R-:W-:-:S03]  /*42fd0*/  UISETP.GT.AND UP1, UPT, UR15, 0x30, UPT ;  /* 0x000000300f00788c */ /* 0x000fc6000bf24270 */
[----:B------:R1:W-:Y:S01]  /*42fe0*/  LDGSTS.E [R2+0x5980], desc[UR28][R4.64], P1 ;  /* 0x0598000004027fae */ /* 0x0003e200089a101c */
[----:B------:R-:W-:-:S04]  /*42ff0*/  USEL UR12, URZ, 0x4, !UP1 ;  /* 0x00000004ff0c7887 */ /* 0x000fc8000c800000 */
[----:B------:R-:W-:-:S06]  /*43000*/  USEL UR12, UR12, URZ, !UP0 ;  /* 0x000000ff0c0c7287 */ /* 0x000fcc000c000000 */
[----:B------:R-:W-:Y:S02]  /*43010*/  ISETP.NE.U32.AND P0, PT, RZ, UR12, PT ;  /* 0x0000000cff007c0c */ /* 0x000fe4000bf05070 */
[----:B---3--:R-:W-:-:S04]  /*43020*/  IADD3 R39, P1, PT, R39, UR13, RZ ;  /* 0x0000000d27277c10 */ /* 0x008fc8000ff3e0ff */
[----:B-1----:R-:W-:Y:S02]  /*43030*/  MOV R4, R39 ;  /* 0x0000002700047202 */ /* 0x002fe40000000f00 */
[----:B------:R-:W-:Y:S02]  /*43040*/  IADD3 R37, P2, PT, R37, UR13, RZ ;  /* 0x0000000d25257c10 */ /* 0x000fe4000ff5e0ff */
[----:B------:R-:W-:Y:S02]  /*43050*/  IADD3.X R40, PT, PT, R40, UR4, RZ, P1, !PT ;  /* 0x0000000428287c10 */ /* 0x000fe40008ffe4ff */
[----:B------:R-:W-:-:S03]  /*43060*/  IADD3.X R38, PT, PT, R38, UR4, RZ, P2, !PT ;  /* 0x0000000426267c10 */ /* 0x000fc600097fe4ff */
[----:B------:R-:W-:Y:S01]  /*43070*/  IMAD.MOV.U32 R5, RZ, RZ, R40 ;  /* 0x000000ffff057224 */ /* 0x000fe200078e0028 */
[----:B--2---:R-:W-:-:S04]  /*43080*/  IADD3 R7, P1, PT, R7, UR13, RZ ;  /* 0x0000000d07077c10 */ /* 0x004fc8000ff3e0ff */
[----:B------:R1:W-:Y:S04]  /*43090*/  LDGSTS.E [R2+0x6000], desc[UR28][R4.64], P0 ;  /* 0x0600000004027fae */ /* 0x0003e800081a101c */
[----:B------:R-:W-:Y:S04]  /*430a0*/  STL [R1+0xd80], R39 ;  /* 0x000d802701007387 */ /* 0x000fe80000100800 */
[----:B------:R-:W-:Y:S01]  /*430b0*/  STL [R1+0xd7c], R40 ;  /* 0x000d7c2801007387 */ /* 0x000fe20000100800 */
[----:B-1----:R-:W-:Y:S01]  /*430c0*/  MOV R4, R37 ;  /* 0x0000002500047202 */ /* 0x002fe20000000f00 */
[----:B------:R-:W-:-:S02]  /*430d0*/  IMAD.MOV.U32 R5, RZ, RZ, R38 ;  /* 0x000000ffff057224 */ /* 0x000fc400078e0026 */
[----:B------:R-:W-:Y:S01]  /*430e0*/  STL [R1+0xd88], R37 ;  /* 0x000d882501007387 */ /* 0x000fe20000100800 */
[----:B------:R-:W-:-:S03]  /*430f0*/  UISETP.GT.AND UP1, UPT, UR15, 0x34, UPT ;  /* 0x000000340f00788c */ /* 0x000fc6000bf24270 */
[----:B------:R-:W-:Y:S04]  /*43100*/  STL [R1+0xd84], R38 ;  /* 0x000d842601007387 */ /* 0x000fe80000100800 */
[----:B------:R1:W-:Y:S04]  /*43110*/  LDGSTS.E [R2+0x6080], desc[UR28][R4.64], P0 ;  /* 0x0608000004027fae */ /* 0x0003e800081a101c */
[----:B------:R-:W-:Y:S01]  /*43120*/  STL [R1+0xd90], R7 ;  /* 0x000d900701007387 */ /* 0x000fe20000100800 */
[----:B----4-:R-:W-:Y:S02]  /*43130*/  IADD3.X R29, PT, PT, R29, UR4, RZ, P1, !PT ;  /* 0x000000041d1d7c10 */ /* 0x010fe40008ffe4ff */
[----:B-1----:R-:W-:-:S03]  /*43140*/  MOV R4, R7 ;  /* 0x0000000700047202 */ /* 0x002fc60000000f00 */
[----:B------:R1:W-:Y:S01]  /*43150*/  STL [R1+0xd8c], R29 ;  /* 0x000d8c1d01007387 */ /* 0x0003e20000100800 */
[----:B------:R-:W-:Y:S01]  /*43160*/  IMAD.MOV.U32 R5, RZ, RZ, R29 ;  /* 0x000000ffff057224 */ /* 0x000fe200078e001d */
[----:B------:R-:W-:Y:S02]  /*43170*/  USEL UR12, URZ, 0x4, !UP1 ;  /* 0x00000004ff0c7887 */ /* 0x000fe4000c800000 */
[----:B-1----:R-:W2:Y:S04]  /*43180*/  LDL.LU R29, [R1+0xe14] ;  /* 0x000e1400011d7983 */ /* 0x002ea80000300800 */
[----:B------:R-:W3:Y:S01]  /*43190*/  LDL.LU R7, [R1+0xe18] ;  /* 0x000e180001077983 */ /* 0x000ee20000300800 */
[----:B------:R-:W-:Y:S01]  /*431a0*/  IADD3 R3, P2, PT, R3, UR13, RZ ;  /* 0x0000000d03037c10 */ /* 0x000fe2000ff5e0ff */
[----:B------:R-:W-:-:S02]  /*431b0*/  USEL UR12, UR12, URZ, !UP0 ;  /* 0x000000ff0c0c7287 */ /* 0x000fc4000c000000 */
[----:B------:R1:W-:Y:S01]  /*431c0*/  LDGSTS.E [R2+0x6100], desc[UR28][R4.64], P0 ;  /* 0x0610000004027fae */ /* 0x0003e200081a101c */
[----:B------:R-:W-:Y:S02]  /*431d0*/  IADD3.X R36, PT, PT, R36, UR4, RZ, P2, !PT ;  /* 0x0000000424247c10 */ /* 0x000fe400097fe4ff */
[----:B------:R-:W-:Y:S01]  /*431e0*/  IADD3 R34, P3, PT, R34, UR13, RZ ;  /* 0x0000000d22227c10 */ /* 0x000fe2000ff7e0ff */
[----:B------:R4:W-:Y:S01]  /*431f0*/  STL [R1+0xd98], R3 ;  /* 0x000d980301007387 */ /* 0x0009e20000100800 */
[----:B------:R-:W-:Y:S02]  /*43200*/  ISETP.NE.U32.AND P1, PT, RZ, UR12, PT ;  /* 0x0000000cff007c0c */ /* 0x000fe4000bf25070 */
[----:B------:R-:W-:Y:S02]  /*43210*/  IADD3.X R35, PT, PT, R35, UR4, RZ, P3, !PT ;  /* 0x0000000423237c10 */ /* 0x000fe40009ffe4ff */
[----:B-1----:R-:W-:Y:S01]  /*43220*/  MOV R4, R3 ;  /* 0x0000000300047202 */ /* 0x002fe20000000f00 */
[----:B------:R-:W-:Y:S01]  /*43230*/  IMAD.MOV.U32 R5, RZ, RZ, R36 ;  /* 0x000000ffff057224 */ /* 0x000fe200078e0024 */
[----:B------:R-:W-:Y:S04]  /*43240*/  STL [R1+0xd94], R36 ;  /* 0x000d942401007387 */ /* 0x000fe80000100800 */
[----:B------:R-:W-:Y:S04]  /*43250*/  STL [R1+0xe00], R34 ;  /* 0x000e002201007387 */ /* 0x000fe80000100800 */
[----:B------:R-:W2:Y:S04]  /*43260*/  LDL.LU R39, [R1+0xe80] ;  /* 0x000e800001277983 */ /* 0x000ea80000300800 */
[----:B------:R1:W-:Y:S04]  /*43270*/  LDGSTS.E [R2+0x6180], desc[UR28][R4.64], P0 ;  /* 0x0618000004027fae */ /* 0x0003e800081a101c */
[----:B------:R-:W-:Y:S04]  /*43280*/  STL [R1+0xdfc], R35 ;  /* 0x000dfc2301007387 */ /* 0x000fe80000100800 */
[----:B----4-:R-:W4:Y:S04]  /*43290*/  LDL.LU R3, [R1+0xe88] ;  /* 0x000e880001037983 */ /* 0x010f280000300800 */
[----:B------:R-:W4:Y:S01]  /*432a0*/  LDL.LU R40, [R1+0xe7c] ;  /* 0x000e7c0001287983 */ /* 0x000f220000300800 */
[----:B-1----:R-:W-:Y:S01]  /*432b0*/  MOV R4, R34 ;  /* 0x0000002200047202 */ /* 0x002fe20000000f00 */
[----:B------:R-:W-:-:S02]  /*432c0*/  IMAD.MOV.U32 R5, RZ, RZ, R35 ;  /* 0x000000ffff057224 */ /* 0x000fc400078e0023 */
[----:B------:R-:W4:Y:S04]  /*432d0*/  LDL.LU R38, [R1+0xe84] ;  /* 0x000e840001267983 */ /* 0x000f280000300800 */
[----:B------:R1:W-:Y:S01]  /*432e0*/  LDGSTS.E [R2+0x6800], desc[UR28][R4.64], P1 ;  /* 0x0680000004027fae */ /* 0x0003e200089a101c */
[----:B------:R-:W-:-:S04]  /*432f0*/  IADD3 R6, P0, PT, R6, UR13, RZ ;  /* 0x0000000d06067c10 */ /* 0x000fc8000ff1e0ff */
[----:B------:R-:W-:Y:S01]  /*43300*/  IADD3.X R33, PT, PT, R33, UR4, RZ, P0, !PT ;  /* 0x0000000421217c10 */ /* 0x000fe200087fe4ff */
[----:B------:R1:W-:Y:S01]  /*43310*/  STL [R1+0xe08], R6 ;  /* 0x000e080601007387 */ /* 0x0003e20000100800 */
[----:B------:R-:W-:-:S03]  /*43320*/  IADD3 R31, P2, PT, R31, UR13, RZ ;  /* 0x0000000d1f1f7c10 */ /* 0x000fc6000ff5e0ff */
[----:B------:R1:W-:Y:S02]  /*43330*/  STL [R1+0xe04], R33 ;  /* 0x000e042101007387 */ /* 0x0003e40000100800 */
[----:B-1----:R-:W-:Y:S02]  /*43340*/  MOV R4, R6 ;  /* 0x0000000600047202 */ /* 0x002fe40000000f00 */
[----:B------:R-:W-:Y:S01]  /*43350*/  IADD3.X R32, PT, PT, R32, UR4, RZ, P2, !PT ;  /* 0x0000000420207c10 */ /* 0x000fe200097fe4ff */
[----:B------:R-:W-:Y:S04]  /*43360*/  STL [R1+0xe10], R31 ;  /* 0x000e101f01007387 */ /* 0x000fe80000100800 */
[----:B------:R-:W4:Y:S04]  /*43370*/  LDL.LU R6, [R1+0xe90] ;  /* 0x000e900001067983 */ /* 0x000f280000300800 */
[----:B------:R1:W-:Y:S04]  /*43380*/  STL [R1+0xe0c], R32 ;  /* 0x000e0c2001007387 */ /* 0x0003e80000100800 */
[----:B------:R-:W4:Y:S01]  /*43390*/  LDL.LU R37, [R1+0xe8c] ;  /* 0x000e8c0001257983 */ /* 0x000f220000300800 */
[----:B------:R-:W-:Y:S01]  /*433a0*/  IMAD.MOV.U32 R5, RZ, RZ, R33 ;  /* 0x000000ffff057224 */ /* 0x000fe200078e0021 */
[----:B------:R-:W-:-:S02]  /*433b0*/  UISETP.GT.AND UP1, UPT, UR15, 0x38, UPT ;  /* 0x000000380f00788c */ /* 0x000fc4000bf24270 */
[----:B------:R-:W4:Y:S04]  /*433c0*/  LDL.LU R36, [R1+0xe94] ;  /* 0x000e940001247983 */ /* 0x000f280000300800 */
[----:B------:R1:W-:Y:S04]  /*433d0*/  LDGSTS.E [R2+0x6880], desc[UR28][R4.64], P1 ;  /* 0x0688000004027fae */ /* 0x0003e800089a101c */
[----:B------:R-:W4:Y:S01]  /*433e0*/  LDL.LU R35, [R1+0xe98] ;  /* 0x000e980001237983 */ /* 0x000f220000300800 */
[----:B------:R-:W-:-:S03]  /*433f0*/  USEL UR12, URZ, 0x4, !UP1 ;  /* 0x00000004ff0c7887 */ /* 0x000fc6000c800000 */
[----:B------:R-:W4:Y:S01]  /*43400*/  LDL.LU R34, [R1+0xefc] ;  /* 0x000efc0001227983 */ /* 0x000f220000300800 */
[----:B-1----:R-:W-:Y:S01]  /*43410*/  MOV R4, R31 ;  /* 0x0000001f00047202 */ /* 0x002fe20000000f00 */
[----:B------:R-:W-:Y:S02]  /*43420*/  IMAD.MOV.U32 R5, RZ, RZ, R32 ;  /* 0x000000ffff057224 */ /* 0x000fe400078e0020 */
[----:B------:R-:W4:Y:S01]  /*43430*/  LDL.LU R33, [R1+0xf00] ;  /* 0x000f000001217983 */ /* 0x000f220000300800 */
[----:B------:R-:W-:-:S03]  /*43440*/  USEL UR12, UR12, URZ, !UP0 ;  /* 0x000000ff0c0c7287 */ /* 0x000fc6000c000000 */
[----:B------:R1:W-:Y:S01]  /*43450*/  LDGSTS.E [R2+0x6900], desc[UR28][R4.64], P1 ;  /* 0x0690000004027fae */ /* 0x0003e200089a101c */
[----:B---3--:R-:W-:-:S04]  /*43460*/  IADD3 R7, P0, PT, R7, UR13, RZ ;  /* 0x0000000d07077c10 */ /* 0x008fc8000ff1e0ff */
[----:B--2---:R-:W-:Y:S02]  /*43470*/  IADD3.X R29, PT, PT, R29, UR4, RZ, P0, !PT ;  /* 0x000000041d1d7c10 */ /* 0x004fe400087fe4ff */
[----:B-1----:R-:W-:-:S03]  /*43480*/  MOV R4, R7 ;  /* 0x0000000700047202 */ /* 0x002fc60000000f00 */
[----:B------:R-:W-:Y:S01]  /*43490*/  IMAD.MOV.U32 R5, RZ, RZ, R29 ;  /* 0x000000ffff057224 */ /* 0x000fe200078e001d */
[----:B------:R1:W-:Y:S01]  /*434a0*/  STL [R1+0xe18], R7 ;  /* 0x000e180701007387 */ /* 0x0003e20000100800 */
[----:B------:R-:W-:-:S03]  /*434b0*/  ISETP.NE.U32.AND P0, PT, RZ, UR12, PT ;  /* 0x0000000cff007c0c */ /* 0x000fc6000bf05070 */
[----:B------:R2:W-:Y:S04]  /*434c0*/  LDGSTS.E [R2+0x6980], desc[UR28][R4.64], P1 ;  /* 0x0698000004027fae */ /* 0x0005e800089a101c */
[----:B------:R3:W-:Y:S04]  /*434d0*/  STL [R1+0xe14], R29 ;  /* 0x000e141d01007387 */ /* 0x0007e80000100800 */
[----:B------:R-:W4:Y:S04]  /*434e0*/  LDL.LU R32, [R1+0xf04] ;  /* 0x000f040001207983 */ /* 0x000f280000300800 */
[----:B-1----:R-:W4:Y:S01]  /*434f0*/  LDL.LU R7, [R1+0xf08] ;  /* 0x000f080001077983 */ /* 0x002f220000300800 */
[----:B------:R-:W-:-:S03]  /*43500*/  IADD3 R39, P1, PT, R39, UR13, RZ ;  /* 0x0000000d27277c10 */ /* 0x000fc6000ff3e0ff */
[----:B------:R-:W4:Y:S01]  /*43510*/  LDL.LU R31, [R1+0xf0c] ;  /* 0x000f0c00011f7983 */ /* 0x000f220000300800 */
[----:B--2---:R-:W-:-:S03]  /*43520*/  MOV R4, R39 ;  /* 0x0000002700047202 */ /* 0x004fc60000000f00 */
[----:B---3--:R-:W2:Y:S01]  /*43530*/  LDL.LU R29, [R1+0xf10] ;  /* 0x000f1000011d7983 */ /* 0x008ea20000300800 */
[----:B----4-:R-:W-:Y:S02]  /*43540*/  IADD3 R3, P2, PT, R3, UR13, RZ ;  /* 0x0000000d03037c10 */ /* 0x010fe4000ff5e0ff */
[----:B------:R-:W-:Y:S02]  /*43550*/  IADD3.X R40, PT, PT, R40, UR4, RZ, P1, !PT ;  /* 0x0000000428287c10 */ /* 0x000fe40008ffe4ff */
[----:B------:R-:W-:-:S03]  /*43560*/  IADD3.X R38, PT, PT, R38, UR4, RZ, P2, !PT ;  /* 0x0000000426267c10 */ /* 0x000fc600097fe4ff */
        /* <DEDUP_REMOVED lines=8> */
[----:B---3--:R-:W3:Y:S04]  /*435f0*/  LDL.LU R3, [R1+0xf18] ;  /* 0x000f180001037983 */ /* 0x008ee80000300800 */
[----:B------:R1:W-:Y:S01]  /*43600*/  LDGSTS.E [R2+0x7080], desc[UR28][R4.64], P0 ;  /* 0x0708000004027fae */ /* 0x0003e200081a101c */
[----:B------:R-:W-:-:S04]  /*43610*/  IADD3 R6, P1, PT, R6, UR13, RZ ;  /* 0x0000000d06067c10 */ /* 0x000fc8000ff3e0ff */
[----:B------:R-:W-:Y:S01]  /*43620*/  IADD3.X R37, PT, PT, R37, UR4, RZ, P1, !PT ;  /* 0x0000000425257c10 */ /* 0x000fe20008ffe4ff */
[----:B------:R4:W-:Y:S01]  /*43630*/  STL [R1+0xe90], R6 ;  /* 0x000e900601007387 */ /* 0x0009e20000100800 */
[----:B-1----:R-:W-:-:S03]  /*43640*/  MOV R4, R6 ;  /* 0x0000000600047202 */ /* 0x002fc60000000f00 */
[----:B------:R-:W-:Y:S04]  /*43650*/  STL [R1+0xe8c], R37 ;  /* 0x000e8c2501007387 */ /* 0x000fe80000100800 */
[----:B----4-:R-:W4:Y:S01]  /*43660*/  LDL.LU R6, [R1+0xf14] ;  /* 0x000f140001067983 */ /* 0x010f220000300800 */
[----:B------:R-:W-:Y:S01]  /*43670*/  UISETP.GT.AND UP1, UPT, UR15, 0x3c, UPT ;  /* 0x0000003c0f00788c */ /* 0x000fe2000bf24270 */
[----:B------:R-:W-:Y:S01]  /*43680*/  IADD3 R35, P2, PT, R35, UR13, RZ ;  /* 0x0000000d23237c10 */ /* 0x000fe2000ff5e0ff */
[----:B------:R-:W-:Y:S02]  /*43690*/  IMAD.MOV.U32 R5, RZ, RZ, R37 ;  /* 0x000000ffff057224 */ /* 0x000fe400078e0025 */
[----:B------:R-:W-:Y:S01]  /*436a0*/  USEL UR12, URZ, 0x4, !UP1 ;  /* 0x00000004ff0c7887 */ /* 0x000fe2000c800000 */
[----:B------:R-:W-:-:S02]  /*436b0*/  IADD3.X R36, PT, PT, R36, UR4, RZ, P2, !PT ;  /* 0x0000000424247c10 */ /* 0x000fc400097fe4ff */
[----:B------:R1:W-:Y:S01]  /*436c0*/  LDGSTS.E [R2+0x7100], desc[UR28][R4.64], P0 ;  /* 0x0710000004027fae */ /* 0x0003e200081a101c */
[----:B------:R-:W-:Y:S01]  /*436d0*/  USEL UR12, UR12, URZ, !UP0 ;  /* 0x000000ff0c0c7287 */ /* 0x000fe2000c000000 */
[----:B------:R-:W-:Y:S02]  /*436e0*/  IADD3 R33, P3, PT, R33, UR13, RZ ;  /* 0x0000000d21217c10 */ /* 0x000fe4000ff7e0ff */
[----:B------:R-:W-:Y:S03]  /*436f0*/  STL [R1+0xe98], R35 ;  /* 0x000e982301007387 */ /* 0x000fe60000100800 */
[----:B------:R-:W-:Y:S01]  /*43700*/  ISETP.NE.U32.AND P1, PT, RZ, UR12, PT ;  /* 0x0000000cff007c0c */ /* 0x000fe2000bf25070 */
[----:B------:R-:W-:Y:S01]  /*43710*/  STL [R1+0xe94], R36 ;  /* 0x000e942401007387 */ /* 0x000fe20000100800 */
[----:B------:R-:W-:Y:S02]  /*43720*/  IADD3.X R34, PT, PT, R34, UR4, RZ, P3, !PT ;  /* 0x0000000422227c10 */ /* 0x000fe40009ffe4ff */
[----:B-1----:R-:W-:Y:S01]  /*43730*/  MOV R4, R35 ;  /* 0x0000002300047202 */ /* 0x002fe20000000f00 */
[----:B------:R-:W-:Y:S01]  /*43740*/  IMAD.MOV.U32 R5, RZ, RZ, R36 ;  /* 0x000000ffff057224 */ /* 0x000fe200078e0024 */
[----:B------:R-:W-:Y:S04]  /*43750*/  STL [R1+0xf00], R33 ;  /* 0x000f002101007387 */ /* 0x000fe80000100800 */
[----:B------:R1:W-:Y:S04]  /*43760*/  LDGSTS.E [R2+0x7180], desc[UR28][R4.64], P0 ;  /* 0x0718000004027fae */ /* 0x0003e800081a101c */
[----:B------:R-:W4:Y:S04]  /*43770*/  LDL.LU R40, [R1+0x198c] ;  /* 0x00198c0001287983 */ /* 0x000f280000300800 */
[----:B------:R-:W-:Y:S04]  /*43780*/  STL [R1+0xefc], R34 ;  /* 0x000efc2201007387 */ /* 0x000fe80000100800 */
[----:B------:R-:W4:Y:S01]  /*43790*/  LDL.LU R38, [R1+0x1968] ;  /* 0x0019680001267983 */ /* 0x000f220000300800 */
[----:B-1----:R-:W-:Y:S01]  /*437a0*/  MOV R4, R33 ;  /* 0x0000002100047202 */ /* 0x002fe20000000f00 */
[----:B------:R-:W-:-:S02]  /*437b0*/  IMAD.MOV.U32 R5, RZ, RZ, R34 ;  /* 0x000000ffff057224 */ /* 0x000fc400078e0022 */
[----:B------:R-:W4:Y:S04]  /*437c0*/  LDL.LU R41, [R1+0x1964] ;  /* 0x0019640001297983 */ /* 0x000f280000300800 */
[----:B------:R-:W4:Y:S04]  /*437d0*/  LDL.LU R39, [R1+0x195c] ;  /* 0x00195c0001277983 */ /* 0x000f280000300800 */
[----:B------:R1:W-:Y:S01]  /*437e0*/  LDGSTS.E [R2+0x7800], desc[UR28][R4.64], P1 ;  /* 0x0780000004027fae */ /* 0x0003e200089a101c */
[----:B------:R-:W-:-:S04]  /*437f0*/  IADD3 R7, P0, PT, R7, UR13, RZ ;  /* 0x0000000d07077c10 */ /* 0x000fc8000ff1e0ff */
[----:B------:R-:W-:Y:S01]  /*43800*/  IADD3.X R32, PT, PT, R32, UR4, RZ, P0, !PT ;  /* 0x0000000420207c10 */ /* 0x000fe200087fe4ff */
[----:B------:R1:W-:Y:S01]  /*43810*/  STL [R1+0xf08], R7 ;  /* 0x000f080701007387 */ /* 0x0003e20000100800 */
[----:B--2---:R-:W-:-:S03]  /*43820*/  IADD3 R29, P2, PT, R29, UR13, RZ ;  /* 0x0000000d1d1d7c10 */ /* 0x004fc6000ff5e0ff */
[----:B------:R2:W-:Y:S01]  /*43830*/  STL [R1+0xf04], R32 ;  /* 0x000f042001007387 */ /* 0x0005e20000100800 */
[----:B-1----:R-:W-:Y:S02]  /*43840*/  MOV R4, R7 ;  /* 0x0000000700047202 */ /* 0x002fe40000000f00 */
[----:B------:R-:W-:Y:S01]  /*43850*/  IADD3.X R31, PT, PT, R31, UR4, RZ, P2, !PT ;  /* 0x000000041f1f7c10 */ /* 0x000fe200097fe4ff */
[----:B------:R1:W-:Y:S01]  /*43860*/  STL [R1+0xf10], R29 ;  /* 0x000f101d01007387 */ /* 0x0003e20000100800 */
[----:B------:R-:W-:-:S03]  /*43870*/  IMAD.MOV.U32 R5, RZ, RZ, R32 ;  /* 0x000000ffff057224 */ /* 0x000fc600078e0020 */
[----:B------:R-:W4:Y:S04]  /*43880*/  LDL.LU R7, [R1+0x1960] ;  /* 0x0019600001077983 */ /* 0x000f280000300800 */
[----:B------:R1:W-:Y:S04]  /*43890*/  STL [R1+0xf0c], R31 ;  /* 0x000f0c1f01007387 */ /* 0x0003e80000100800 */
[----:B--2---:R-:W2:Y:S04]  /*438a0*/  LDL.LU R32, [R1+0x1954] ;  /* 0x0019540001207983 */ /* 0x004ea80000300800 */
[----:B------:R1:W-:Y:S01]  /*438b0*/  LDGSTS.E [R2+0x7880], desc[UR28][R4.64], P1 ;  /* 0x0788000004027fae */ /* 0x0003e200089a101c */
[----:B---3--:R-:W-:-:S02]  /*438c0*/  IADD3 R3, P0, PT, R3, UR13, RZ ;  /* 0x0000000d03037c10 */ /* 0x008fc4000ff1e0ff */
[----:B-1----:R-:W-:Y:S02]  /*438d0*/  MOV R4, R29 ;  /* 0x0000001d00047202 */ /* 0x002fe40000000f00 */
[----:B------:R-:W3:Y:S04]  /*438e0*/  LDL.LU R29, [R1+0x1958] ;  /* 0x00195800011d7983 */ /* 0x000ee80000300800 */
[----:B------:R-:W3:Y:S04]  /*438f0*/  LDL.LU R35, [R1+0x1910] ;  /* 0x0019100001237983 */ /* 0x000ee80000300800 */
[----:B------:R-:W-:Y:S01]  /*43900*/  STL [R1+0xf18], R3 ;  /* 0x000f180301007387 */ /* 0x000fe20000100800 */
[----:B------:R-:W-:-:S05]  /*43910*/  IMAD.MOV.U32 R5, RZ, RZ, R31 ;  /* 0x000000ffff057224 */ /* 0x000fca00078e001f */
[----:B------:R1:W-:Y:S01]  /*43920*/  LDGSTS.E [R2+0x7900], desc[UR28][R4.64], P1 ;  /* 0x0790000004027fae */ /* 0x0003e200089a101c */
[----:B----4-:R-:W-:-:S05]  /*43930*/  IADD3.X R6, PT, PT, R6, UR4, RZ, P0, !PT ;  /* 0x0000000406067c10 */ /* 0x010fca00087fe4ff */
[----:B------:R4:W-:Y:S04]  /*43940*/  STL [R1+0xf14], R6 ;  /* 0x000f140601007387 */ /* 0x0009e80000100800 */
[----:B------:R-:W3:Y:S04]  /*43950*/  LDL.LU R37, [R1+0x194c] ;  /* 0x00194c0001257983 */ /* 0x000ee80000300800 */
[----:B------:R-:W3:Y:S04]  /*43960*/  LDL.LU R36, [R1+0x18cc] ;  /* 0x0018cc0001247983 */ /* 0x000ee80000300800 */
[----:B------:R-:W3:Y:S04]  /*43970*/  LDL.LU R34, [R1+0x18d0] ;  /* 0x0018d00001227983 */ /* 0x000ee80000300800 */
[----:B------:R-:W3:Y:S01]  /*43980*/  LDL.LU R31, [R1+0x18d4] ;  /* 0x0018d400011f7983 */ /* 0x000ee20000300800 */
[----:B-1----:R-:W-:-:S03]  /*43990*/  IMAD.MOV.U32 R5, RZ, RZ, R6 ;  /* 0x000000ffff057224 */ /* 0x002fc600078e0006 */
[----:B------:R-:W3:Y:S04]  /*439a0*/  LDL.LU R33, [R1+0x18d8] ;  /* 0x0018d80001217983 */ /* 0x000ee80000300800 */
[----:B----4-:R-:W4:Y:S01]  /*439b0*/  LDL.LU R6, [R1+0x18dc] ;  /* 0x0018dc0001067983 */ /* 0x010f220000300800 */
[----:B------:R-:W-:-:S04]  /*439c0*/  UISETP.GT.AND UP1, UPT, UR15, 0x1, UPT ;  /* 0x000000010f00788c */ /* 0x000fc8000bf24270 */
[----:B------:R-:W-:Y:S01]  /*439d0*/  USEL UR12, URZ, 0x4, !UP1 ;  /* 0x00000004ff0c7887 */ /* 0x000fe2000c800000 */
[----:B------:R-:W-:-:S03]  /*439e0*/  MOV R4, R3 ;  /* 0x0000000300047202 */ /* 0x000fc60000000f00 */
[----:B------:R-:W-:Y:S02]  /*439f0*/  USEL UR12, UR12, URZ, !UP0 ;  /* 0x000000ff0c0c7287 */ /* 0x000fe4000c000000 */
[----:B------:R1:W-:Y:S01]  /*43a00*/  LDGSTS.E [R2+0x7980], desc[UR28][R4.64], P1 ;  /* 0x0798000004027fae */ /* 0x0003e200089a101c */
[----:B------:R-:W-:-:S03]  /*43a10*/  IADD3 R40, P1, PT, R40, UR13, RZ ;  /* 0x0000000d28287c10 */ /* 0x000fc6000ff3e0ff */
[----:B------:R-:W-:Y:S02]  /*43a20*/  ISETP.NE.U32.AND P0, PT, RZ, UR12, PT ;  /* 0x0000000cff007c0c */ /* 0x000fe4000bf05070 */
[----:B------:R-:W-:Y:S02]  /*43a30*/  LOP3.LUT R3, R28, 0x20, RZ, 0x3c, !PT ;  /* 0x000000201c037812 */ /* 0x000fe400078e3cff */
[----:B------:R-:W-:Y:S02]  /*43a40*/  IADD3.X R41, PT, PT, R41, UR4, RZ, P1, !PT ;  /* 0x0000000429297c10 */ /* 0x000fe40008ffe4ff */
[----:B------:R-:W-:Y:S02]  /*43a50*/  IADD3 R38, P2, PT, R38, UR13, RZ ;  /* 0x0000000d26267c10 */ /* 0x000fe4000ff5e0ff */
[----:B------:R-:W-:Y:S01]  /*43a60*/  IADD3 R3, PT, PT, R3, UR16, RZ ;  /* 0x0000001003037c10 */ /* 0x000fe2000fffe0ff */
[----:B-1----:R-:W-:Y:S01]  /*43a70*/  IMAD.MOV.U32 R4, RZ, RZ, R40 ;  /* 0x000000ffff047224 */ /* 0x002fe200078e0028 */
[----:B------:R-:W-:-:S02]  /*43a80*/  MOV R5, R41 ;  /* 0x0000002900057202 */ /* 0x000fc40000000f00 */
[----:B------:R-:W-:Y:S01]  /*43a90*/  IADD3.X R39, PT, PT, R39, UR4, RZ, P2, !PT ;  /* 0x0000000427277c10 */ /* 0x000fe200097fe4ff */
[----:B------:R-:W-:Y:S04]  /*43aa0*/  STL [R1+0x198c], R40 ;  /* 0x00198c2801007387 */ /* 0x000fe80000100800 */
[----:B------:R1:W-:Y:S01]  /*43ab0*/  LDGSTS.E [R3+0x200], desc[UR28][R4.64], P0 ;  /* 0x0020000004037fae */ /* 0x0003e200081a101c */
[----:B------:R-:W-:-:S03]  /*43ac0*/  UISETP.GT.AND UP1, UPT, UR15, 0x5, UPT ;  /* 0x000000050f00788c */ /* 0x000fc6000bf24270 */
[----:B------:R-:W-:Y:S04]  /*43ad0*/  STL [R1+0x1968], R38 ;  /* 0x0019682601007387 */ /* 0x000fe80000100800 */
[----:B------:R-:W-:Y:S01]  /*43ae0*/  STL [R1+0x1964], R41 ;  /* 0x0019642901007387 */ /* 0x000fe20000100800 */
[----:B-1----:R-:W-:Y:S01]  /*43af0*/  IMAD.MOV.U32 R4, RZ, RZ, R38 ;  /* 0x000000ffff047224 */ /* 0x002fe200078e0026 */
[----:B------:R-:W-:Y:S02]  /*43b00*/  MOV R5, R39 ;  /* 0x0000002700057202 */ /* 0x000fe40000000f00 */
[----:B------:R-:W-:Y:S01]  /*43b10*/  STL [R1+0x195c], R39 ;  /* 0x00195c2701007387 */ /* 0x000fe20000100800 */
[----:B------:R-:W-:-:S03]  /*43b20*/  USEL UR12, URZ, 0x4, !UP1 ;  /* 0x00000004ff0c7887 */ /* 0x000fc6000c800000 */
[----:B------:R1:W-:Y:S01]  /*43b30*/  LDGSTS.E [R3+0x280], desc[UR28][R4.64], P0 ;  /* 0x0028000004037fae */ /* 0x0003e200081a101c */
[----:B------:R-:W-:Y:S01]  /*43b40*/  USEL UR12, UR12, URZ, !UP0 ;  /* 0x000000ff0c0c7287 */ /* 0x000fe2000c000000 */
[----:B------:R-:W-:-:S04]  /*43b50*/  IADD3 R7, P1, PT, R7, UR13, RZ ;  /* 0x0000000d07077c10 */ /* 0x000fc8000ff3e0ff */
[----:B--2---:R-:W-:Y:S01]  /*43b60*/  IADD3.X R32, PT, PT, R32, UR4, RZ, P1, !PT ;  /* 0x0000000420207c10 */ /* 0x004fe20008ffe4ff */
[----:B------:R-:W-:Y:S01]  /*43b70*/  STL [R1+0x1960], R7 ;  /* 0x0019600701007387 */ /* 0x000fe20000100800 */
[----:B-1----:R-:W-:Y:S02]  /*43b80*/  IMAD.MOV.U32 R4, RZ, RZ, R7 ;  /* 0x000000ffff047224 */ /* 0x002fe400078e0007 */
[----:B------:R-:W-:Y:S01]  /*43b90*/  MOV R5, R32 ;  /* 0x0000002000057202 */ /* 0x000fe20000000f00 */
[----:B------:R1:W-:Y:S01]  /*43ba0*/  STL [R1+0x1954], R32 ;  /* 0x0019542001007387 */ /* 0x0003e20000100800 */
[----:B------:R-:W-:-:S03]  /*43bb0*/  ISETP.NE.U32.AND P1, PT, RZ, UR12, PT ;  /* 0x0000000cff007c0c */ /* 0x000fc6000bf25070 */
[----:B------:R2:W-:Y:S04]  /*43bc0*/  LDGSTS.E [R3+0x300], desc[UR28][R4.64], P0 ;  /* 0x0030000004037fae */ /* 0x0005e800081a101c */
[----:B-1----:R-:W4:Y:S04]  /*43bd0*/  LDL.LU R32, [R1+0x18e0] ;  /* 0x0018e00001207983 */ /* 0x002f280000300800 */
[----:B------:R-:W4:Y:S01]  /*43be0*/  LDL.LU R7, [R1+0x18e4] ;  /* 0x0018e40001077983 */ /* 0x000f220000300800 */
[----:B---3--:R-:W-:Y:S02]  /*43bf0*/  IADD3 R29, P2, PT, R29, UR13, RZ ;  /* 0x0000000d1d1d7c10 */ /* 0x008fe4000ff5e0ff */
[----:B------:R-:W-:-:S03]  /*43c00*/  IADD3 R35, P3, PT, R35, UR13, RZ ;  /* 0x0000000d23237c10 */ /* 0x000fc6000ff7e0ff */
[----:B--2---:R-:W-:Y:S01]  /*43c10*/  IMAD.MOV.U32 R4, RZ, RZ, R29 ;  /* 0x000000ffff047224 */ /* 0x004fe200078e001d */
[----:B------:R1:W-:Y:S01]  /*43c20*/  STL [R1+0x1958], R29 ;  /* 0x0019581d01007387 */ /* 0x0003e20000100800 */
[----:B------:R-:W-:-:S04]  /*43c30*/  IADD3.X R37, PT, PT, R37, UR4, RZ, P2, !PT ;  /* 0x0000000425257c10 */ /* 0x000fc800097fe4ff */
[----:B------:R-:W-:Y:S01]  /*43c40*/  MOV R5, R37 ;  /* 0x0000002500057202 */ /* 0x000fe20000000f00 */
[----:B------:R-:W-:Y:S01]  /*43c50*/  STL [R1+0x194c], R37 ;  /* 0x00194c2501007387 */ /* 0x000fe20000100800 */
[----:B------:R-:W-:-:S03]  /*43c60*/  IADD3.X R36, PT, PT, R36, UR4, RZ, P3, !PT ;  /* 0x0000000424247c10 */ /* 0x000fc60009ffe4ff */
[----:B------:R-:W-:Y:S04]  /*43c70*/  STL [R1+0x1910], R35 ;  /* 0x0019102301007387 */ /* 0x000fe80000100800 */
[----:B------:R2:W-:Y:S01]  /*43c80*/  LDGSTS.E [R3+0x380], desc[UR28][R4.64], P0 ;  /* 0x0038000004037fae */ /* 0x0005e200081a101c */
[----:B------:R-:W-:-:S03]  /*43c90*/  IADD3 R31, P0, PT, R31, UR13, RZ ;  /* 0x0000000d1f1f7c10 */ /* 0x000fc6000ff1e0ff */
[----:B------:R-:W3:Y:S01]  /*43ca0*/  LDL.LU R40, [R1+0x1874] ;  /* 0x0018740001287983 */ /* 0x000ee20000300800 */
[----:B------:R-:W-:-:S03]  /*43cb0*/  IADD3.X R34, PT, PT, R34, UR4, RZ, P0, !PT ;  /* 0x0000000422227c10 */ /* 0x000fc600087fe4ff */
[----:B------:R-:W-:Y:S01]  /*43cc0*/  STL [R1+0x18cc], R36 ;  /* 0x0018cc2401007387 */ /* 0x000fe20000100800 */
[----:B----4-:R-:W-:-:S03]  /*43cd0*/  IADD3 R6, P2, PT, R6, UR13, RZ ;  /* 0x0000000d06067c10 */ /* 0x010fc6000ff5e0ff */
[----:B-1----:R-:W4:Y:S01]  /*43ce0*/  LDL.LU R29, [R1+0x187c] ;  /* 0x00187c00011d7983 */ /* 0x002f220000300800 */
[----:B--2---:R-:W-:Y:S01]  /*43cf0*/  IMAD.MOV.U32 R4, RZ, RZ, R35 ;  /* 0x000000ffff047224 */ /* 0x004fe200078e0023 */
[----:B------:R-:W-:Y:S02]  /*43d00*/  MOV R5, R36 ;  /* 0x0000002400057202 */ /* 0x000fe40000000f00 */
[----:B------:R-:W2:Y:S01]  /*43d10*/  LDL.LU R41, [R1+0x1870] ;  /* 0x0018700001297983 */ /* 0x000ea20000300800 */
[----:B------:R-:W-:-:S03]  /*43d20*/  IADD3.X R33, PT, PT, R33, UR4, RZ, P2, !PT ;  /* 0x0000000421217c10 */ /* 0x000fc600097fe4ff */
[----:B------:R-:W2:Y:S04]  /*43d30*/  LDL.LU R39, [R1+0x1878] ;  /* 0x0018780001277983 */ /* 0x000ea80000300800 */
[----:B------:R1:W-:Y:S04]  /*43d40*/  STL [R1+0x18d4], R31 ;  /* 0x0018d41f01007387 */ /* 0x0003e80000100800 */
[----:B------:R1:W-:Y:S04]  /*43d50*/  LDGSTS.E [R3+0xa00], desc[UR28][R4.64], P1 ;  /* 0x00a0000004037fae */ /* 0x0003e800089a101c */
[----:B------:R-:W-:Y:S04]  /*43d60*/  STL [R1+0x18d0], R34 ;  /* 0x0018d02201007387 */ /* 0x000fe80000100800 */
[----:B------:R1:W-:Y:S02]  /*43d70*/  STL [R1+0x18dc], R6 ;  /* 0x0018dc0601007387 */ /* 0x0003e40000100800 */
[----:B-1----:R-:W-:-:S02]  /*43d80*/  IMAD.MOV.U32 R4, RZ, RZ, R31 ;  /* 0x000000ffff047224 */ /* 0x002fc400078e001f */
[----:B------:R-:W2:Y:S04]  /*43d90*/  LDL.LU R31, [R1+0x1884] ;  /* 0x00188400011f7983 */ /* 0x000ea80000300800 */
[----:B------:R-:W-:Y:S04]  /*43da0*/  STL [R1+0x18d8], R33 ;  /* 0x0018d82101007387 */ /* 0x000fe80000100800 */
[----:B------:R-:W2:Y:S01]  /*43db0*/  LDL.LU R38, [R1+0x1880] ;  /* 0x0018800001267983 */ /* 0x000ea20000300800 */
[----:B------:R-:W-:Y:S01]  /*43dc0*/  MOV R5, R34 ;  /* 0x0000002200057202 */ /* 0x000fe20000000f00 */
[----:B------:R-:W-:-:S02]  /*43dd0*/  UISETP.GT.AND UP1, UPT, UR15, 0x9, UPT ;  /* 0x000000090f00788c */ /* 0x000fc4000bf24270 */
[----:B------:R-:W2:Y:S04]  /*43de0*/  LDL.LU R37, [R1+0x1888] ;  /* 0x0018880001257983 */ /* 0x000ea80000300800 */
[----:B------:R1:W-:Y:S01]  /*43df0*/  LDGSTS.E [R3+0xa80], desc[UR28][R4.64], P1 ;  /* 0x00a8000004037fae */ /* 0x0003e200089a101c */
[----:B------:R-:W-:Y:S01]  /*43e00*/  USEL UR12, URZ, 0x4, !UP1 ;  /* 0x00000004ff0c7887 */ /* 0x000fe2000c800000 */
[----:B-1----:R-:W-:Y:S02]  /*43e10*/  IMAD.MOV.U32 R4, RZ, RZ, R6 ;  /* 0x000000ffff047224 */ /* 0x002fe400078e0006 */
[----:B------:R-:W2:Y:S01]  /*43e20*/  LDL.LU R6, [R1+0x188c] ;  /* 0x00188c0001067983 */ /* 0x000ea20000300800 */
[----:B------:R-:W-:-:S03]  /*43e30*/  MOV R5, R33 ;  /* 0x0000002100057202 */ /* 0x000fc60000000f00 */
[----:B------:R-:W2:Y:S01]  /*43e40*/  LDL.LU R36, [R1+0x17f0] ;  /* 0x0017f00001247983 */ /* 0x000ea20000300800 */
[----:B------:R-:W-:-:S03]  /*43e50*/  USEL UR12, UR12, URZ, !UP0 ;  /* 0x000000ff0c0c7287 */ /* 0x000fc6000c000000 */
[----:B------:R-:W2:Y:S04]  /*43e60*/  LDL.LU R34, [R1+0x17f4] ;  /* 0x0017f40001227983 */ /* 0x000ea80000300800 */
[----:B------:R1:W-:Y:S01]  /*43e70*/  LDGSTS.E [R3+0xb00], desc[UR28][R4.64], P1 ;  /* 0x00b0000004037fae */ /* 0x0003e200089a101c */
[----:B------:R-:W-:-:S04]  /*43e80*/  IADD3 R7, P0, PT, R7, UR13, RZ ;  /* 0x0000000d07077c10 */ /* 0x000fc8000ff1e0ff */
[----:B------:R-:W-:Y:S01]  /*43e90*/  IADD3.X R32, PT, PT, R32, UR4, RZ, P0, !PT ;  /* 0x0000000420207c10 */ /* 0x000fe200087fe4ff */
[----:B-1----:R-:W-:Y:S01]  /*43ea0*/  IMAD.MOV.U32 R4, RZ, RZ, R7 ;  /* 0x000000ffff047224 */ /* 0x002fe200078e0007 */
[----:B------:R1:W-:Y:S02]  /*43eb0*/  STL [R1+0x18e4], R7 ;  /* 0x0018e40701007387 */ /* 0x0003e40000100800 */
[----:B------:R-:W-:Y:S02]  /*43ec0*/  MOV R5, R32 ;  /* 0x0000002000057202 */ /* 0x000fe40000000f00 */
[----:B------:R1:W-:Y:S01]  /*43ed0*/  STL [R1+0x18e0], R32 ;  /* 0x0018e02001007387 */ /* 0x0003e20000100800 */
[----:B------:R-:W-:-:S03]  /*43ee0*/  ISETP.NE.U32.AND P0, PT, RZ, UR12, PT ;  /* 0x0000000cff007c0c */ /* 0x000fc6000bf05070 */
[----:B------:R-:W2:Y:S04]  /*43ef0*/  LDL.LU R35, [R1+0x17f8] ;  /* 0x0017f80001237983 */ /* 0x000ea80000300800 */
[----:B-1----:R-:W2:Y:S04]  /*43f00*/  LDL.LU R7, [R1+0x17fc] ;  /* 0x0017fc0001077983 */ /* 0x002ea80000300800 */
[----:B------:R1:W-:Y:S04]  /*43f10*/  LDGSTS.E [R3+0xb80], desc[UR28][R4.64], P1 ;  /* 0x00b8000004037fae */ /* 0x0003e800089a101c */
[----:B------:R-:W2:Y:S04]  /*43f20*/  LDL.LU R33, [R1+0x1800] ;  /* 0x0018000001217983 */ /* 0x000ea80000300800 */
[----:B------:R-:W2:Y:S01]  /*43f30*/  LDL.LU R32, [R1+0x1804] ;  /* 0x0018040001207983 */ /* 0x000ea20000300800 */
[----:B---3--:R-:W-:-:S05]  /*43f40*/  IADD3 R40, P1, PT, R40, UR13, RZ ;  /* 0x0000000d28287c10 */ /* 0x008fca000ff3e0ff */
[----:B-1----:R-:W-:Y:S01]  /*43f50*/  IMAD.MOV.U32 R4, RZ, RZ, R40 ;  /* 0x000000ffff047224 */ /* 0x002fe200078e0028 */
[----:B----4-:R-:W-:Y:S02]  /*43f60*/  IADD3 R29, P2, PT, R29, UR13, RZ ;  /* 0x0000000d1d1d7c10 */ /* 0x010fe4000ff5e0ff */
[----:B--2---:R-:W-:-:S04]  /*43f70*/  IADD3.X R41, PT, PT, R41, UR4, RZ, P1, !PT ;  /* 0x0000000429297c10 */ /* 0x004fc80008ffe4ff */
[----:B------:R-:W-:Y:S02]  /*43f80*/  MOV R5, R41 ;  /* 0x0000002900057202 */ /* 0x000fe40000000f00 */
[----:B------:R-:W-:Y:S01]  /*43f90*/  IADD3.X R39, PT, PT, R39, UR4, RZ, P2, !PT ;  /* 0x0000000427277c10 */ /* 0x000fe200097fe4ff */
[----:B------:R-:W-:Y:S04]  /*43fa0*/  STL [R1+0x1874], R40 ;  /* 0x0018742801007387 */ /* 0x000fe80000100800 */
[----:B------:R1:W-:Y:S04]  /*43fb0*/  LDGSTS.E [R3+0x1200], desc[UR28][R4.64], P0 ;  /* 0x0120000004037fae */ /* 0x0003e800081a101c */
[----:B------:R-:W-:Y:S04]  /*43fc0*/  STL [R1+0x1870], R41 ;  /* 0x0018702901007387 */ /* 0x000fe80000100800 */
[----:B------:R2:W-:Y:S01]  /*43fd0*/  STL [R1+0x187c], R29 ;  /* 0x00187c1d01007387 */ /* 0x0005e20000100800 */
[----:B-1----:R-:W-:Y:S01]  /*43fe0*/  IMAD.MOV.U32 R4, RZ, RZ, R29 ;  /* 0x000000ffff047224 */ /* 0x002fe200078e001d */
[----:B------:R-:W-:-:S02]  /*43ff0*/  IADD3 R31, P1, PT, R31, UR13, RZ ;  /* 0x0000000d1f1f7c10 */ /* 0x000fc4000ff3e0ff */
[----:B------:R-:W-:Y:S01]  /*44000*/  MOV R5, R39 ;  /* 0x0000002700057202 */ /* 0x000fe20000000f00 */
[----:B------:R-:W-:Y:S04]  /*44010*/  STL [R1+0x1878], R39 ;  /* 0x0018782701007387 */ /* 0x000fe80000100800 */
[----:B--2---:R-:W2:Y:S01]  /*44020*/  LDL.LU R29, [R1+0x180c] ;  /* 0x00180c00011d7983 */ /* 0x004ea20000300800 */
[----:B------:R-:W-:-:S03]  /*44030*/  IADD3.X R38, PT, PT, R38, UR4, RZ, P1, !PT ;  /* 0x0000000426267c10 */ /* 0x000fc60008ffe4ff */
[----:B------:R1:W-:Y:S04]  /*44040*/  LDGSTS.E [R3+0x1280], desc[UR28][R4.64], P0 ;  /* 0x0128000004037fae */ /* 0x0003e800081a101c */
[----:B------:R3:W-:Y:S04]  /*44050*/  STL [R1+0x1884], R31 ;  /* 0x0018841f01007387 */ /* 0x0007e80000100800 */
[----:B------:R-:W-:Y:S01]  /*44060*/  STL [R1+0x1880], R38 ;  /* 0x0018802601007387 */ /* 0x000fe20000100800 */
[----:B-1----:R-:W-:-:S03]  /*44070*/  IMAD.MOV.U32 R4, RZ, RZ, R31 ;  /* 0x000000ffff047224 */ /* 0x002fc600078e001f */
[----:B---3--:R-:W3:Y:S01]  /*44080*/  LDL.LU R31, [R1+0x1808] ;  /* 0x00180800011f7983 */ /* 0x008ee20000300800 */
[----:B------:R-:W-:-:S04]  /*44090*/  UISETP.GT.AND UP1, UPT, UR15, 0xd, UPT ;  /* 0x0000000d0f00788c */ /* 0x000fc8000bf24270 */
[----:B------:R-:W-:Y:S01]  /*440a0*/  USEL UR12, URZ, 0x4, !UP1 ;  /* 0x00000004ff0c7887 */ /* 0x000fe2000c800000 */
[----:B------:R-:W-:Y:S02]  /*440b0*/  IADD3 R6, P2, PT, R6, UR13, RZ ;  /* 0x0000000d06067c10 */ /* 0x000fe4000ff5e0ff */
[----:B------:R-:W-:Y:S01]  /*440c0*/  MOV R5, R38 ;  /* 0x0000002600057202 */ /* 0x000fe20000000f00 */
[----:B------:R-:W-:Y:S01]  /*440d0*/  USEL UR12, UR12, URZ, !UP0 ;  /* 0x000000ff0c0c7287 */ /* 0x000fe2000c000000 */
[----:B------:R-:W-:-:S03]  /*440e0*/  IADD3.X R37, PT, PT, R37, UR4, RZ, P2, !PT ;  /* 0x0000000425257c10 */ /* 0x000fc600097fe4ff */
[----:B------:R1:W-:Y:S01]  /*440f0*/  LDGSTS.E [R3+0x1300], desc[UR28][R4.64], P0 ;  /* 0x0130000004037fae */ /* 0x0003e200081a101c */
[----:B------:R-:W-:Y:S02]  /*44100*/  IADD3 R34, P3, PT, R34, UR13, RZ ;  /* 0x0000000d22227c10 */ /* 0x000fe4000ff7e0ff */
[----:B------:R-:W-:Y:S01]  /*44110*/  ISETP.NE.U32.AND P1, PT, RZ, UR12, PT ;  /* 0x0000000cff007c0c */ /* 0x000fe2000bf25070 */
[----:B------:R4:W-:Y:S01]  /*44120*/  STL [R1+0x188c], R6 ;  /* 0x00188c0601007387 */ /* 0x0009e20000100800 */
[----:B------:R-:W-:-:S03]  /*44130*/  IADD3.X R36, PT, PT, R36, UR4, RZ, P3, !PT ;  /* 0x0000000424247c10 */ /* 0x000fc60009ffe4ff */
[----:B------:R-:W-:Y:S01]  /*44140*/  STL [R1+0x1888], R37 ;  /* 0x0018882501007387 */ /* 0x000fe20000100800 */
[----:B-1----:R-:W-:Y:S01]  /*44150*/  IMAD.MOV.U32 R4, RZ, RZ, R6 ;  /* 0x000000ffff047224 */ /* 0x002fe200078e0006 */
[----:B------:R-:W-:Y:S02]  /*44160*/  MOV R5, R37 ;  /* 0x0000002500057202 */ /* 0x000fe40000000f00 */
[----:B------:R1:W-:Y:S04]  /*44170*/  STL [R1+0x17f4], R34 ;  /* 0x0017f42201007387 */ /* 0x0003e80000100800 */
[----:B------:R1:W-:Y:S04]  /*44180*/  LDGSTS.E [R3+0x1380], desc[UR28][R4.64], P0 ;  /* 0x0138000004037fae */ /* 0x0003e800081a101c */
[----:B------:R-:W3:Y:S04]  /*44190*/  LDL.LU R40, [R1+0x1754] ;  /* 0x0017540001287983 */ /* 0x000ee80000300800 */
[----:B------:R-:W-:Y:S01]  /*441a0*/  STL [R1+0x17f0], R36 ;  /* 0x0017f02401007387 */ /* 0x000fe20000100800 */
[----:B-1----:R-:W-:Y:S01]  /*441b0*/  IMAD.MOV.U32 R4, RZ, RZ, R34 ;  /* 0x000000ffff047224 */ /* 0x002fe200078e0022 */
[----:B------:R-:W-:-:S02]  /*441c0*/  MOV R5, R36 ;  /* 0x0000002400057202 */ /* 0x000fc40000000f00 */
[----:B----4-:R-:W4:Y:S04]  /*441d0*/  LDL.LU R6, [R1+0x175c] ;  /* 0x00175c0001067983 */ /* 0x010f280000300800 */
[----:B------:R-:W4:Y:S04]  /*441e0*/  LDL.LU R41, [R1+0x1750] ;  /* 0x0017500001297983 */ /* 0x000f280000300800 */
[----:B------:R-:W4:Y:S04]  /*441f0*/  LDL.LU R34, [R1+0x1758] ;  /* 0x0017580001227983 */ /* 0x000f280000300800 */
[----:B------:R1:W-:Y:S01]  /*44200*/  LDGSTS.E [R3+0x1a00], desc[UR28][R4.64], P1 ;  /* 0x01a0000004037fae */ /* 0x0003e200089a101c */
[----:B------:R-:W-:-:S04]  /*44210*/  IADD3 R7, P0, PT, R7, UR13, RZ ;  /* 0x0000000d07077c10 */ /* 0x000fc8000ff1e0ff */
[----:B------:R-:W-:Y:S01]  /*44220*/  IADD3.X R35, PT, PT, R35, UR4, RZ, P0, !PT ;  /* 0x0000000423237c10 */ /* 0x000fe200087fe4ff */
[----:B------:R1:W-:Y:S02]  /*44230*/  STL [R1+0x17fc], R7 ;  /* 0x0017fc0701007387 */ /* 0x0003e40000100800 */
[----:B-1----:R-:W-:Y:S01]  /*44240*/  IMAD.MOV.U32 R4, RZ, RZ, R7 ;  /* 0x000000ffff047224 */ /* 0x002fe200078e0007 */
[----:B------:R-:W-:Y:S02]  /*44250*/  MOV R5, R35 ;  /* 0x0000002300057202 */ /* 0x000fe40000000f00 */
[----:B------:R-:W-:Y:S01]  /*44260*/  IADD3 R32, P2, PT, R32, UR13, RZ ;  /* 0x0000000d20207c10 */ /* 0x000fe2000ff5e0ff */
[----:B------:R-:W-:Y:S03]  /*44270*/  STL [R1+0x17f8], R35 ;  /* 0x0017f82301007387 */ /* 0x000fe60000100800 */
[----:B------:R-:W-:Y:S01]  /*44280*/  IADD3.X R33, PT, PT, R33, UR4, RZ, P2, !PT ;  /* 0x0000000421217c10 */ /* 0x000fe200097fe4ff */
[----:B------:R1:W-:Y:S04]  /*44290*/  STL [R1+0x1804], R32 ;  /* 0x0018042001007387 */ /* 0x0003e80000100800 */
[----:B------:R-:W4:Y:S04]  /*442a0*/  LDL.LU R7, [R1+0x1764] ;  /* 0x0017640001077983 */ /* 0x000f280000300800 */
[----:B------:R1:W-:Y:S04]  /*442b0*/  LDGSTS.E [R3+0x1a80], desc[UR28][R4.64], P1 ;  /* 0x01a8000004037fae */ /* 0x0003e800089a101c */
[----:B------:R-:W-:Y:S01]  /*442c0*/  STL [R1+0x1800], R33 ;  /* 0x0018002101007387 */ /* 0x000fe20000100800 */
[----:B-1----:R-:W-:-:S03]  /*442d0*/  IMAD.MOV.U32 R4, RZ, RZ, R32 ;  /* 0x000000ffff047224 */ /* 0x002fc600078e0020 */
[----:B------:R-:W4:Y:S04]  /*442e0*/  LDL.LU R32, [R1+0x1760] ;  /* 0x0017600001207983 */ /* 0x000f280000300800 */
[----:B------:R-:W4:Y:S04]  /*442f0*/  LDL.LU R35, [R1+0x176c] ;  /* 0x00176c0001237983 */ /* 0x000f280000300800 */
[----:B------:R-:W4:Y:S01]  /*44300*/  LDL.LU R38, [R1+0x16d4] ;  /* 0x0016d40001267983 */ /* 0x000f220000300800 */
[----:B------:R-:W-:-:S05]  /*44310*/  MOV R5, R33 ;  /* 0x0000002100057202 */ /* 0x000fca0000000f00 */
[----:B------:R1:W-:Y:S01]  /*44320*/  LDGSTS.E [R3+0x1b00], desc[UR28][R4.64], P1 ;  /* 0x01b0000004037fae */ /* 0x0003e200089a101c */
[----:B--2---:R-:W-:-:S05]  /*44330*/  IADD3 R29, P0, PT, R29, UR13, RZ ;  /* 0x0000000d1d1d7c10 */ /* 0x004fca000ff1e0ff */
[----:B------:R2:W-:Y:S01]  /*44340*/  STL [R1+0x180c], R29 ;  /* 0x00180c1d01007387 */ /* 0x0005e20000100800 */
[----:B---3--:R-:W-:-:S05]  /*44350*/  IADD3.X R31, PT, PT, R31, UR4, RZ, P0, !PT ;  /* 0x000000041f1f7c10 */ /* 0x008fca00087fe4ff */
[----:B------:R3:W-:Y:S04]  /*44360*/  STL [R1+0x1808], R31 ;  /* 0x0018081f01007387 */ /* 0x0007e80000100800 */
[----:B------:R-:W4:Y:S01]  /*44370*/  LDL.LU R37, [R1+0x1768] ;  /* 0x0017680001257983 */ /* 0x000f220000300800 */
[----:B-1----:R-:W-:-:S03]  /*44380*/  IMAD.MOV.U32 R4, RZ, RZ, R29 ;  /* 0x000000ffff047224 */ /* 0x002fc600078e001d */
[----:B------:R-:W4:Y:S04]  /*44390*/  LDL.LU R39, [R1+0x16d0] ;  /* 0x0016d00001277983 */ /* 0x000f280000300800 */
[----:B------:R-:W4:Y:S04]  /*443a0*/  LDL.LU R36, [R1+0x16d8] ;  /* 0x0016d80001247983 */ /* 0x000f280000300800 */
[----:B--2---:R-:W2:Y:S01]  /*443b0*/  LDL.LU R29, [R1+0x16dc] ;  /* 0x0016dc00011d7983 */ /* 0x004ea20000300800 */
[----:B------:R-:W-:-:S03]  /*443c0*/  MOV R5, R31 ;  /* 0x0000001f00057202 */ /* 0x000fc60000000f00 */
[----:B------:R-:W2:Y:S04]  /*443d0*/  LDL.LU R33, [R1+0x16e0] ;  /* 0x0016e00001217983 */ /* 0x000ea80000300800 */
[----:B---3--:R-:W3:Y:S01]  /*443e0*/  LDL.LU R31, [R1+0x16e4] ;  /* 0x0016e400011f7983 */ /* 0x008ee20000300800 */
[----:B------:R-:W-:-:S03]  /*443f0*/  UISETP.GT.AND UP1, UPT, UR15, 0x11, UPT ;  /* 0x000000110f00788c */ /* 0x000fc6000bf24270 */
[----:B------:R1:W-:Y:S01]  /*44400*/  LDGSTS.E [R3+0x1b80], desc[UR28][R4.64], P1 ;  /* 0x01b8000004037fae */ /* 0x0003e200089a101c */
[----:B------:R-:W-:-:S04]  /*44410*/  USEL UR12, URZ, 0x4, !UP1 ;  /* 0x00000004ff0c7887 */ /* 0x000fc8000c800000 */
[----:B------:R-:W-:Y:S01]  /*44420*/  USEL UR12, UR12, URZ, !UP0 ;  /* 0x000000ff0c0c7287 */ /* 0x000fe2000c000000 */
[----:B------:R-:W-:-:S05]  /*44430*/  IADD3 R40, P1, PT, R40, UR13, RZ ;  /* 0x0000000d28287c10 */ /* 0x000fca000ff3e0ff */
[----:B------:R-:W-:Y:S02]  /*44440*/  ISETP.NE.U32.AND P0, PT, RZ, UR12, PT ;  /* 0x0000000cff007c0c */ /* 0x000fe4000bf05070 */
[----:B----4-:R-:W-:Y:S02]  /*44450*/  IADD3 R6, P2, PT, R6, UR13, RZ ;  /* 0x0000000d06067c10 */ /* 0x010fe4000ff5e0ff */
[----:B------:R-:W-:Y:S01]  /*44460*/  IADD3.X R41, PT, PT, R41, UR4, RZ, P1, !PT ;  /* 0x0000000429297c10 */ /* 0x000fe20008ffe4ff */
[----:B-1----:R-:W-:-:S03]  /*44470*/  IMAD.MOV.U32 R4, RZ, RZ, R40 ;  /* 0x000000ffff047224 */ /* 0x002fc600078e0028 */
[----:B------:R-:W-:Y:S02]  /*44480*/  MOV R5, R41 ;  /* 0x0000002900057202 */ /* 0x000fe40000000f00 */
[----:B------:R-:W-:Y:S01]  /*44490*/  IADD3.X R34, PT, PT, R34, UR4, RZ, P2, !PT ;  /* 0x0000000422227c10 */ /* 0x000fe200097fe4ff */
[----:B------:R-:W-:Y:S04]  /*444a0*/  STL [R1+0x1754], R40 ;  /* 0x0017542801007387 */ /* 0x000fe80000100800 */
[----:B------:R1:W-:Y:S04]  /*444b0*/  LDGSTS.E [R3+0x2200], desc[UR28][R4.64], P0 ;  /* 0x0220000004037fae */ /* 0x0003e800081a101c */
[----:B------:R-:W-:Y:S04]  /*444c0*/  STL [R1+0x1750], R41 ;  /* 0x0017502901007387 */ /* 0x000fe80000100800 */
[----:B------:R4:W-:Y:S01]  /*444d0*/  STL [R1+0x175c], R6 ;  /* 0x00175c0601007387 */ /* 0x0009e20000100800 */
[----:B-1----:R-:W-:Y:S01]  /*444e0*/  IMAD.MOV.U32 R4, RZ, RZ, R6 ;  /* 0x000000ffff047224 */ /* 0x002fe200078e0006 */
[----:B------:R-:W-:-:S02]  /*444f0*/  MOV R5, R34 ;  /* 0x0000002200057202 */ /* 0x000fc40000000f00 */
[----:B------:R-:W-:Y:S01]  /*44500*/  STL [R1+0x1758], R34 ;  /* 0x0017582201007387 */ /* 0x000fe20000100800 */
[----:B------:R-:W-:-:S03]  /*44510*/  UISETP.GT.AND UP1, UPT, UR15, 0x15, UPT ;  /* 0x000000150f00788c */ /* 0x000fc6000bf24270 */
[----:B----4-:R-:W4:Y:S04]  /*44520*/  LDL.LU R6, [R1+0x16ec] ;  /* 0x0016ec0001067983 */ /* 0x010f280000300800 */
[----:B------:R1:W-:Y:S01]  /*44530*/  LDGSTS.E [R3+0x2280], desc[UR28][R4.64], P0 ;  /* 0x0228000004037fae */ /* 0x0003e200081a101c */
[----:B------:R-:W-:-:S05]  /*44540*/  IADD3 R7, P1, PT, R7, UR13, RZ ;  /* 0x0000000d07077c10 */ /* 0x000fca000ff3e0ff */
[----:B------:R-:W-:Y:S01]  /*44550*/  STL [R1+0x1764], R7 ;  /* 0x0017640701007387 */ /* 0x000fe20000100800 */
[----:B------:R-:W-:Y:S01]  /*44560*/  USEL UR12, URZ, 0x4, !UP1 ;  /* 0x00000004ff0c7887 */ /* 0x000fe2000c800000 */
[----:B------:R-:W-:-:S04]  /*44570*/  IADD3.X R32, PT, PT, R32, UR4, RZ, P1, !PT ;  /* 0x0000000420207c10 */ /* 0x000fc80008ffe4ff */
[----:B-1----:R-:W-:Y:S01]  /*44580*/  MOV R5, R32 ;  /* 0x0000002000057202 */ /* 0x002fe20000000f00 */
[----:B------:R1:W-:Y:S01]  /*44590*/  STL [R1+0x1760], R32 ;  /* 0x0017602001007387 */ /* 0x0003e20000100800 */
[----:B------:R-:W-:Y:S01]  /*445a0*/  IADD3 R35, P2, PT, R35, UR13, RZ ;  /* 0x0000000d23237c10 */ /* 0x000fe2000ff5e0ff */
[----:B------:R-:W-:Y:S01]  /*445b0*/  USEL UR12, UR12, URZ, !UP0 ;  /* 0x000000ff0c0c7287 */ /* 0x000fe2000c000000 */
[----:B------:R-:W-:Y:S01]  /*445c0*/  IMAD.MOV.U32 R4, RZ, RZ, R7 ;  /* 0x000000ffff047224 */ /* 0x000fe200078e0007 */
[----:B------:R-:W-:-:S04]  /*445d0*/  IADD3 R38, P3, PT, R38, UR13, RZ ;  /* 0x0000000d26267c10 */ /* 0x000fc8000ff7e0ff */
[----:B------:R1:W-:Y:S04]  /*445e0*/  LDGSTS.E [R3+0x2300], desc[UR28][R4.64], P0 ;  /* 0x0230000004037fae */ /* 0x0003e800081a101c */
[----:B-1----:R-:W4:Y:S04]  /*445f0*/  LDL.LU R32, [R1+0x16e8] ;  /* 0x0016e80001207983 */ /* 0x002f280000300800 */
[----:B------:R-:W4:Y:S01]  /*44600*/  LDL.LU R34, [R1+0xaa0] ;  /* 0x000aa00001227983 */ /* 0x000f220000300800 */
[----:B------:R-:W-:-:S03]  /*44610*/  ISETP.NE.U32.AND P1, PT, RZ, UR12, PT ;  /* 0x0000000cff007c0c */ /* 0x000fc6000bf25070 */
[----:B------:R-:W4:Y:S01]  /*44620*/  LDL.LU R7, [R1+0xaa8] ;  /* 0x000aa80001077983 */ /* 0x000f220000300800 */
[----:B------:R-:W-:-:S03]  /*44630*/  IMAD.MOV.U32 R4, RZ, RZ, R35 ;  /* 0x000000ffff047224 */ /* 0x000fc600078e0023 */
[----:B------:R-:W-:Y:S01]  /*44640*/  STL [R1+0x176c], R35 ;  /* 0x00176c2301007387 */ /* 0x000fe20000100800 */
[----:B------:R-:W-:-:S04]  /*44650*/  IADD3.X R37, PT, PT, R37, UR4, RZ, P2, !PT ;  /* 0x0000000425257c10 */ /* 0x000fc800097fe4ff */
[----:B------:R-:W-:Y:S01]  /*44660*/  MOV R5, R37 ;  /* 0x0000002500057202 */ /* 0x000fe20000000f00 */
[----:B------:R1:W-:Y:S04]  /*44670*/  STL [R1+0x1768], R37 ;  /* 0x0017682501007387 */ /* 0x0003e80000100800 */
[----:B------:R-:W-:Y:S01]  /*44680*/  STL [R1+0x16d4], R38 ;  /* 0x0016d42601007387 */ /* 0x000fe20000100800 */
[----:B------:R-:W-:-:S03]  /*44690*/  IADD3.X R39, PT, PT, R39, UR4, RZ, P3, !PT ;  /* 0x0000000427277c10 */ /* 0x000fc60009ffe4ff */
[----:B------:R3:W-:Y:S04]  /*446a0*/  LDGSTS.E [R3+0x2380], desc[UR28][R4.64], P0 ;  /* 0x0238000004037fae */ /* 0x0007e800081a101c */
[----:B-1----:R-:W4:Y:S01]  /*446b0*/  LDL.LU R37, [R1+0xa9c] ;  /* 0x000a9c0001257983 */ /* 0x002f220000300800 */
[----:B--2---:R-:W-:Y:S02]  /*446c0*/  IADD3 R29, P0, PT, R29, UR13, RZ ;  /* 0x0000000d1d1d7c10 */ /* 0x004fe4000ff1e0ff */
[----:B---3--:R-:W-:Y:S02]  /*446d0*/  IADD3 R31, P2, PT, R31, UR13, RZ ;  /* 0x0000000d1f1f7c10 */ /* 0x008fe4000ff5e0ff */
[----:B------:R-:W-:Y:S01]  /*446e0*/  IADD3.X R36, PT, PT, R36, UR4, RZ, P0, !PT ;  /* 0x0000000424247c10 */ /* 0x000fe200087fe4ff */
[----:B------:R-:W-:Y:S01]  /*446f0*/  IMAD.MOV.U32 R4, RZ, RZ, R38 ;  /* 0x000000ffff047224 */ /* 0x000fe200078e0026 */
[----:B------:R-:W-:Y:S01]  /*44700*/  MOV R5, R39 ;  /* 0x0000002700057202 */ /* 0x000fe20000000f00 */
[----:B------:R-:W-:Y:S01]  /*44710*/  STL [R1+0x16d0], R39 ;  /* 0x0016d02701007387 */ /* 0x000fe20000100800 */
[----:B------:R-:W-:-:S03]  /*44720*/  IADD3.X R33, PT, PT, R33, UR4, RZ, P2, !PT ;  /* 0x0000000421217c10 */ /* 0x000fc600097fe4ff */
[----:B------:R-:W2:Y:S04]  /*44730*/  LDL.LU R35, [R1+0xaa4] ;  /* 0x000aa40001237983 */ /* 0x000ea80000300800 */
[----:B------:R1:W-:Y:S04]  /*44740*/  LDGSTS.E [R3+0x2a00], desc[UR28][R4.64], P1 ;  /* 0x02a0000004037fae */ /* 0x0003e800089a101c */
[----:B------:R3:W-:Y:S04]  /*44750*/  STL [R1+0x16dc], R29 ;  /* 0x0016dc1d01007387 */ /* 0x0007e80000100800 */
[----:B------:R-:W-:Y:S01]  /*44760*/  STL [R1+0x16d8], R36 ;  /* 0x0016d82401007387 */ /* 0x000fe20000100800 */
[----:B-1----:R-:W-:Y:S01]  /*44770*/  IMAD.MOV.U32 R4, RZ, RZ, R29 ;  /* 0x000000ffff047224 */ /* 0x002fe200078e001d */
[----:B------:R-:W-:-:S02]  /*44780*/  MOV R5, R36 ;  /* 0x0000002400057202 */ /* 0x000fc40000000f00 */
[----:B------:R-:W-:Y:S04]  /*44790*/  STL [R1+0x16e4], R31 ;  /* 0x0016e41f01007387 */ /* 0x000fe80000100800 */
[----:B---3--:R-:W3:Y:S04]  /*447a0*/  LDL.LU R29, [R1+0xab0] ;  /* 0x000ab000011d7983 */ /* 0x008ee80000300800 */
[----:B------:R1:W-:Y:S04]  /*447b0*/  LDGSTS.E [R3+0x2a80], desc[UR28][R4.64], P1 ;  /* 0x02a8000004037fae */ /* 0x0003e800089a101c */
[----:B------:R4:W-:Y:S01]  /*447c0*/  STL [R1+0x16e0], R33 ;  /* 0x0016e02101007387 */ /* 0x0009e20000100800 */
[----:B-1----:R-:W-:-:S03]  /*447d0*/  MOV R5, R33 ;  /* 0x0000002100057202 */ /* 0x002fc60000000f00 */
[----:B----4-:R-:W4:Y:S01]  /*447e0*/  LDL.LU R33, [R1+0xaac] ;  /* 0x000aac0001217983 */ /* 0x010f220000300800 */
[----:B------:R-:W-:Y:S01]  /*447f0*/  IADD3 R6, P0, PT, R6, UR13, RZ ;  /* 0x0000000d06067c10 */ /* 0x000fe2000ff1e0ff */
[----:B------:R-:W-:Y:S02]  /*44800*/  IMAD.MOV.U32 R4, RZ, RZ, R31 ;  /* 0x000000ffff047224 */ /* 0x000fe400078e001f */
[----:B------:R-:W4:Y:S01]  /*44810*/  LDL.LU R36, [R1+0xab8] ;  /* 0x000ab80001247983 */ /* 0x000f220000300800 */
[----:B------:R-:W-:-:S03]  /*44820*/  UISETP.GT.AND UP1, UPT, UR15, 0x19, UPT ;  /* 0x000000190f00788c */ /* 0x000fc6000bf24270 */
[----:B------:R1:W-:Y:S04]  /*44830*/  LDGSTS.E [R3+0x2b00], desc[UR28][R4.64], P1 ;  /* 0x02b0000004037fae */ /* 0x0003e800089a101c */
[----:B------:R-:W4:Y:S04]  /*44840*/  LDL.LU R31, [R1+0xb20] ;  /* 0x000b2000011f7983 */ /* 0x000f280000300800 */
[----:B------:R-:W-:Y:S01]  /*44850*/  STL [R1+0x16ec], R6 ;  /* 0x0016ec0601007387 */ /* 0x000fe20000100800 */
[----:B-1----:R-:W-:Y:S01]  /*44860*/  IMAD.MOV.U32 R4, RZ, RZ, R6 ;  /* 0x000000ffff047224 */ /* 0x002fe200078e0006 */
[----:B------:R-:W-:-:S04]  /*44870*/  USEL UR12, URZ, 0x4, !UP1 ;  /* 0x00000004ff0c7887 */ /* 0x000fc8000c800000 */
[----:B------:R-:W-:Y:S01]  /*44880*/  USEL UR12, UR12, URZ, !UP0 ;  /* 0x000000ff0c0c7287 */ /* 0x000fe2000c000000 */
[----:B------:R-:W-:-:S04]  /*44890*/  IADD3.X R32, PT, PT, R32, UR4, RZ, P0, !PT ;  /* 0x0000000420207c10 */ /* 0x000fc800087fe4ff */
[----:B------:R-:W-:Y:S01]  /*448a0*/  MOV R5, R32 ;  /* 0x0000002000057202 */ /* 0x000fe20000000f00 */
[----:B------:R1:W-:Y:S04]  /*448b0*/  STL [R1+0x16e8], R32 ;  /* 0x0016e82001007387 */ /* 0x0003e80000100800 */
[----:B------:R-:W4:Y:S04]  /*448c0*/  LDL.LU R38, [R1+0xab4] ;  /* 0x000ab40001267983 */ /* 0x000f280000300800 */
[----:B------:R1:W-:Y:S01]  /*448d0*/  LDGSTS.E [R3+0x2b80], desc[UR28][R4.64], P1 ;  /* 0x02b8000004037fae */ /* 0x0003e200089a101c */
[----:B------:R-:W-:-:S02]  /*448e0*/  IADD3 R34, P1, PT, R34, UR13, RZ ;  /* 0x0000000d22227c10 */ /* 0x000fc4000ff3e0ff */
[----:B------:R-:W-:Y:S01]  /*448f0*/  IADD3 R7, P2, PT, R7, UR13, RZ ;  /* 0x0000000d07077c10 */ /* 0x000fe2000ff5e0ff */
[----:B------:R-:W4:Y:S01]  /*44900*/  LDL.LU R39, [R1+0xb1c] ;  /* 0x000b1c0001277983 */ /* 0x000f220000300800 */
[----:B------:R-:W-:-:S03]  /*44910*/  ISETP.NE.U32.AND P0, PT, RZ, UR12, PT ;  /* 0x0000000cff007c0c */ /* 0x000fc6000bf05070 */
[----:B-1----:R-:W4:Y:S04]  /*44920*/  LDL.LU R32, [R1+0xb28] ;  /* 0x000b280001207983 */ /* 0x002f280000300800 */
[----:B------:R-:W4:Y:S04]  /*44930*/  LDL.LU R6, [R1+0xb30] ;  /* 0x000b300001067983 */ /* 0x000f280000300800 */
[----:B------:R-:W-:Y:S01]  /*44940*/  STL [R1+0xaa0], R34 ;  /* 0x000aa02201007387 */ /* 0x000fe20000100800 */
[----:B------:R-:W-:Y:S01]  /*44950*/  IMAD.MOV.U32 R4, RZ, RZ, R34 ;  /* 0x000000ffff047224 */ /* 0x000fe200078e0022 */
[----:B------:R-:W-:-:S04]  /*44960*/  IADD3.X R37, PT, PT, R37, UR4, RZ, P1, !PT ;  /* 0x0000000425257c10 */ /* 0x000fc80008ffe4ff */
[----:B------:R-:W-:Y:S01]  /*44970*/  MOV R5, R37 ;  /* 0x0000002500057202 */ /* 0x000fe20000000f00 */
[----:B------:R1:W-:Y:S04]  /*44980*/  STL [R1+0xa9c], R37 ;  /* 0x000a9c2501007387 */ /* 0x0003e80000100800 */
[----:B------:R2:W-:Y:S04]  /*44990*/  STL [R1+0xaa8], R7 ;  /* 0x000aa80701007387 */ /* 0x0005e80000100800 */
[----:B------:R2:W-:Y:S04]  /*449a0*/  LDGSTS.E [R3+0x3200], desc[UR28][R4.64], P0 ;  /* 0x0320000004037fae */ /* 0x0005e800081a101c */
[----:B-1----:R-:W4:Y:S01]  /*449b0*/  LDL.LU R37, [R1+0xb24] ;  /* 0x000b240001257983 */ /* 0x002f220000300800 */
[----:B--2---:R-:W-:-:S05]  /*449c0*/  IADD3.X R35, PT, PT, R35, UR4, RZ, P2, !PT ;  /* 0x0000000423237c10 */ /* 0x004fca00097fe4ff */
[----:B------:R-:W-:Y:S01]  /*449d0*/  STL [R1+0xaa4], R35 ;  /* 0x000aa42301007387 */ /* 0x000fe20000100800 */
[----:B------:R-:W-:Y:S01]  /*449e0*/  IMAD.MOV.U32 R4, RZ, RZ, R7 ;  /* 0x000000ffff047224 */ /* 0x000fe200078e0007 */
[----:B------:R-:W-:Y:S02]  /*449f0*/  MOV R5, R35 ;  /* 0x0000002300057202 */ /* 0x000fe40000000f00 */
[----:B------:R-:W2:Y:S04]  /*44a00*/  LDL.LU R34, [R1+0xb2c] ;  /* 0x000b2c0001227983 */ /* 0x000ea80000300800 */
[----:B------:R-:W2:Y:S04]  /*44a10*/  LDL.LU R7, [R1+0xb38] ;  /* 0x000b380001077983 */ /* 0x000ea80000300800 */
[----:B------:R1:W-:Y:S01]  /*44a20*/  LDGSTS.E [R3+0x3280], desc[UR28][R4.64], P0 ;  /* 0x0328000004037fae */ /* 0x0003e200081a101c */
[----:B---3--:R-:W-:-:S05]  /*44a30*/  IADD3 R29, P1, PT, R29, UR13, RZ ;  /* 0x0000000d1d1d7c10 */ /* 0x008fca000ff3e0ff */
[----:B------:R3:W-:Y:S01]  /*44a40*/  STL [R1+0xab0], R29 ;  /* 0x000ab01d01007387 */ /* 0x0007e20000100800 */
[----:B-1----:R-:W-:Y:S01]  /*44a50*/  IMAD.MOV.U32 R4, RZ, RZ, R29 ;  /* 0x000000ffff047224 */ /* 0x002fe200078e001d */
[----:B----4-:R-:W-:-:S05]  /*44a60*/  IADD3.X R33, PT, PT, R33, UR4, RZ, P1, !PT ;  /* 0x0000000421217c10 */ /* 0x010fca0008ffe4ff */
[----:B------:R1:W-:Y:S04]  /*44a70*/  STL [R1+0xaac], R33 ;  /* 0x000aac2101007387 */ /* 0x0003e80000100800 */
[----:B---3--:R-:W3:Y:S01]  /*44a80*/  LDL.LU R29, [R1+0xb34] ;  /* 0x000b3400011d7983 */ /* 0x008ee20000300800 */
[----:B------:R-:W-:Y:S01]  /*44a90*/  UISETP.GT.AND UP1, UPT, UR15, 0x1d, UPT ;  /* 0x0000001d0f00788c */ /* 0x000fe2000bf24270 */
[----:B------:R-:W-:Y:S02]  /*44aa0*/  IADD3 R36, P2, PT, R36, UR13, RZ ;  /* 0x0000000d24247c10 */ /* 0x000fe4000ff5e0ff */
[----:B------:R-:W-:Y:S01]  /*44ab0*/  MOV R5, R33 ;  /* 0x0000002100057202 */ /* 0x000fe20000000f00 */
[----:B------:R-:W-:Y:S01]  /*44ac0*/  USEL UR12, URZ, 0x4, !UP1 ;  /* 0x00000004ff0c7887 */ /* 0x000fe2000c800000 */
[----:B------:R-:W-:Y:S01]  /*44ad0*/  IADD3 R31, P3, PT, R31, UR13, RZ ;  /* 0x0000000d1f1f7c10 */ /* 0x000fe2000ff7e0ff */
[----:B------:R-:W4:Y:S02]  /*44ae0*/  LDL.LU R35, [R1+0xba0] ;  /* 0x000ba00001237983 */ /* 0x000f240000300800 */
[----:B------:R-:W-:-:S02]  /*44af0*/  USEL UR12, UR12, URZ, !UP0 ;  /* 0x000000ff0c0c7287 */ /* 0x000fc4000c000000 */
[----:B------:R1:W-:Y:S04]  /*44b00*/  LDGSTS.E [R3+0x3300], desc[UR28][R4.64], P0 ;  /* 0x0330000004037fae */ /* 0x0003e800081a101c */
[----:B-1----:R-:W4:Y:S01]  /*44b10*/  LDL.LU R33, [R1+0xba8] ;  /* 0x000ba80001217983 */ /* 0x002f220000300800 */
[----:B------:R-:W-:-:S03]  /*44b20*/  ISETP.NE.U32.AND P1, PT, RZ, UR12, PT ;  /* 0x0000000cff007c0c */ /* 0x000fc6000bf25070 */
[----:B------:R1:W-:Y:S01]  /*44b30*/  STL [R1+0xab8], R36 ;  /* 0x000ab82401007387 */ /* 0x0003e20000100800 */
[----:B------:R-:W-:Y:S01]  /*44b40*/  IMAD.MOV.U32 R4, RZ, RZ, R36 ;  /* 0x000000ffff047224 */ /* 0x000fe200078e0024 */
[----:B------:R-:W-:-:S04]  /*44b50*/  IADD3.X R38, PT, PT, R38, UR4, RZ, P2, !PT ;  /* 0x0000000426267c10 */ /* 0x000fc800097fe4ff */
[----:B------:R-:W-:Y:S01]  /*44b60*/  MOV R5, R38 ;  /* 0x0000002600057202 */ /* 0x000fe20000000f00 */
[----:B------:R1:W-:Y:S01]  /*44b70*/  STL [R1+0xab4], R38 ;  /* 0x000ab42601007387 */ /* 0x0003e20000100800 */
[----:B------:R-:W-:-:S03]  /*44b80*/  IADD3.X R39, PT, PT, R39, UR4, RZ, P3, !PT ;  /* 0x0000000427277c10 */ /* 0x000fc60009ffe4ff */
[----:B------:R1:W-:Y:S04]  /*44b90*/  STL [R1+0xb20], R31 ;  /* 0x000b201f01007387 */ /* 0x0003e80000100800 */
[----:B------:R1:W-:Y:S01]  /*44ba0*/  LDGSTS.E [R3+0x3380], desc[UR28][R4.64], P0 ;  /* 0x0338000004037fae */ /* 0x0003e200081a101c */
[----:B------:R-:W-:-:S03]  /*44bb0*/  IADD3 R32, P0, PT, R32, UR13, RZ ;  /* 0x0000000d20207c10 */ /* 0x000fc6000ff1e0ff */
[----:B-1----:R-:W4:Y:S01]  /*44bc0*/  LDL.LU R36, [R1+0xb9c] ;  /* 0x000b9c0001247983 */ /* 0x002f220000300800 */
[----:B------:R-:W-:-:S03]  /*44bd0*/  IADD3 R6, P2, PT, R6, UR13, RZ ;  /* 0x0000000d06067c10 */ /* 0x000fc6000ff5e0ff */
[----:B------:R-:W-:Y:S01]  /*44be0*/  STL [R1+0xb1c], R39 ;  /* 0x000b1c2701007387 */ /* 0x000fe20000100800 */
[----:B------:R-:W-:Y:S01]  /*44bf0*/  IMAD.MOV.U32 R4, RZ, RZ, R31 ;  /* 0x000000ffff047224 */ /* 0x000fe200078e001f */
[----:B------:R-:W-:Y:S02]  /*44c00*/  MOV R5, R39 ;  /* 0x0000002700057202 */ /* 0x000fe40000000f00 */
[----:B------:R-:W4:Y:S04]  /*44c10*/  LDL.LU R38, [R1+0xba4] ;  /* 0x000ba40001267983 */ /* 0x000f280000300800 */
[----:B------:R-:W4:Y:S04]  /*44c20*/  LDL.LU R31, [R1+0xbb0] ;  /* 0x000bb000011f7983 */ /* 0x000f280000300800 */
[----:B------:R1:W-:Y:S04]  /*44c30*/  STL [R1+0xb28], R32 ;  /* 0x000b282001007387 */ /* 0x0003e80000100800 */
[----:B------:R1:W-:Y:S02]  /*44c40*/  LDGSTS.E [R3+0x3a00], desc[UR28][R4.64], P1 ;  /* 0x03a0000004037fae */ /* 0x0003e400089a101c */
[----:B-1----:R-:W-:Y:S01]  /*44c50*/  IMAD.MOV.U32 R4, RZ, RZ, R32 ;  /* 0x000000ffff047224 */ /* 0x002fe200078e0020 */
[----:B------:R-:W-:-:S05]  /*44c60*/  IADD3.X R37, PT, PT, R37, UR4, RZ, P0, !PT ;  /* 0x0000000425257c10 */ /* 0x000fca00087fe4ff */
[----:B------:R-:W-:Y:S04]  /*44c70*/  STL [R1+0xb24], R37 ;  /* 0x000b242501007387 */ /* 0x000fe80000100800 */
[----:B------:R-:W-:Y:S04]  /*44c80*/  STL [R1+0xb30], R6 ;  /* 0x000b300601007387 */ /* 0x000fe80000100800 */
[----:B------:R-:W4:Y:S01]  /*44c90*/  LDL.LU R32, [R1+0xbac] ;  /* 0x000bac0001207983 */ /* 0x000f220000300800 */
[----:B------:R-:W-:Y:S02]  /*44ca0*/  MOV R5, R37 ;  /* 0x0000002500057202 */ /* 0x000fe40000000f00 */
[----:B--2---:R-:W-:-:S02]  /*44cb0*/  IADD3.X R34, PT, PT, R34, UR4, RZ, P2, !PT ;  /* 0x0000000422227c10 */ /* 0x004fc400097fe4ff */
[----:B------:R-:W-:Y:S01]  /*44cc0*/  IADD3 R7, P0, PT, R7, UR13, RZ ;  /* 0x0000000d07077c10 */ /* 0x000fe2000ff1e0ff */
[----:B------:R1:W-:Y:S04]  /*44cd0*/  LDGSTS.E [R3+0x3a80], desc[UR28][R4.64], P1 ;  /* 0x03a8000004037fae */ /* 0x0003e800089a101c */
[----:B------:R2:W-:Y:S01]  /*44ce0*/  STL [R1+0xb2c], R34 ;  /* 0x000b2c2201007387 */ /* 0x0005e20000100800 */
[----:B-1----:R-:W-:Y:S01]  /*44cf0*/  MOV R5, R34 ;  /* 0x0000002200057202 */ /* 0x002fe20000000f00 */
[----:B------:R-:W-:Y:S02]  /*44d00*/  IMAD.MOV.U32 R4, RZ, RZ, R6 ;  /* 0x000000ffff047224 */ /* 0x000fe400078e0006 */
[----:B--2---:R-:W2:Y:S04]  /*44d10*/  LDL.LU R34, [R1+0xbb8] ;  /* 0x000bb80001227983 */ /* 0x004ea80000300800 */
[----:B------:R-:W2:Y:S04]  /*44d20*/  LDL.LU R6, [R1+0xc20] ;  /* 0x000c200001067983 */ /* 0x000ea80000300800 */
[----:B------:R1:W-:Y:S01]  /*44d30*/  STL [R1+0xb38], R7 ;  /* 0x000b380701007387 */ /* 0x0003e20000100800 */
[----:B------:R-:W-:-:S03]  /*44d40*/  UISETP.GT.AND UP1, UPT, UR15, 0x21, UPT ;  /* 0x000000210f00788c */ /* 0x000fc6000bf24270 */
[----:B------:R1:W-:Y:S01]  /*44d50*/  LDGSTS.E [R3+0x3b00], desc[UR28][R4.64], P1 ;  /* 0x03b0000004037fae */ /* 0x0003e200089a101c */
[----:B---3--:R-:W-:-:S05]  /*44d60*/  IADD3.X R29, PT, PT, R29, UR4, RZ, P0, !PT ;  /* 0x000000041d1d7c10 */ /* 0x008fca00087fe4ff */
[----:B------:R3:W-:Y:S04]  /*44d70*/  STL [R1+0xb34], R29 ;  /* 0x000b341d01007387 */ /* 0x0007e80000100800 */
[----:B------:R-:W2:Y:S04]  /*44d80*/  LDL.LU R39, [R1+0xbb4] ;  /* 0x000bb40001277983 */ /* 0x000ea80000300800 */
[----:B------:R-:W2:Y:S01]  /*44d90*/  LDL.LU R37, [R1+0xc1c] ;  /* 0x000c1c0001257983 */ /* 0x000ea20000300800 */
[----:B------:R-:W-:Y:S01]  /*44da0*/  USEL UR12, URZ, 0x4, !UP1 ;  /* 0x00000004ff0c7887 */ /* 0x000fe2000c800000 */
[----:B-1----:R-:W-:Y:S01]  /*44db0*/  IMAD.MOV.U32 R4, RZ, RZ, R7 ;  /* 0x000000ffff047224 */ /* 0x002fe200078e0007 */
[----:B------:R-:W-:Y:S01]  /*44dc0*/  MOV R5, R29 ;  /* 0x0000001d00057202 */ /* 0x000fe20000000f00 */
[----:B------:R-:W2:Y:S01]  /*44dd0*/  LDL.LU R7, [R1+0xc28] ;  /* 0x000c280001077983 */ /* 0x000ea20000300800 */
[----:B------:R-:W-:-:S03]  /*44de0*/  USEL UR12, UR12, URZ, !UP0 ;  /* 0x000000ff0c0c7287 */ /* 0x000fc6000c000000 */
[----:B------:R1:W-:Y:S01]  /*44df0*/  LDGSTS.E [R3+0x3b80], desc[UR28][R4.64], P1 ;  /* 0x03b8000004037fae */ /* 0x0003e200089a101c */
[----:B----4-:R-:W-:Y:S02]  /*44e00*/  IADD3 R35, P1, PT, R35, UR13, RZ ;  /* 0x0000000d23237c10 */ /* 0x010fe4000ff3e0ff */
[----:B------:R-:W-:Y:S01]  /*44e10*/  ISETP.NE.U32.AND P0, PT, RZ, UR12, PT ;  /* 0x0000000cff007c0c */ /* 0x000fe2000bf05070 */
[----:B---3--:R-:W3:Y:S01]  /*44e20*/  LDL.LU R29, [R1+0xc30] ;  /* 0x000c3000011d7983 */ /* 0x008ee20000300800 */
[----:B------:R-:W-:-:S03]  /*44e30*/  IADD3 R33, P2, PT, R33, UR13, RZ ;  /* 0x0000000d21217c10 */ /* 0x000fc6000ff5e0ff */
[----:B------:R-:W-:Y:S01]  /*44e40*/  STL [R1+0xba0], R35 ;  /* 0x000ba02301007387 */ /* 0x000fe20000100800 */
[----:B-1----:R-:W-:Y:S01]  /*44e50*/  IMAD.MOV.U32 R4, RZ, RZ, R35 ;  /* 0x000000ffff047224 */ /* 0x002fe200078e0023 */
[----:B------:R-:W-:-:S04]  /*44e60*/  IADD3.X R36, PT, PT, R36, UR4, RZ, P1, !PT ;  /* 0x0000000424247c10 */ /* 0x000fc80008ffe4ff */
[----:B------:R-:W-:Y:S01]  /*44e70*/  MOV R5, R36 ;  /* 0x0000002400057202 */ /* 0x000fe20000000f00 */
[----:B------:R1:W-:Y:S04]  /*44e80*/  STL [R1+0xb9c], R36 ;  /* 0x000b9c2401007387 */ /* 0x0003e80000100800 */
[----:B------:R-:W-:Y:S01]  /*44e90*/  STL [R1+0xba8], R33 ;  /* 0x000ba82101007387 */ /* 0x000fe20000100800 */
[----:B------:R-:W-:-:S03]  /*44ea0*/  IADD3.X R38, PT, PT, R38, UR4, RZ, P2, !PT ;  /* 0x0000000426267c10 */ /* 0x000fc600097fe4ff */
[----:B------:R4:W-:Y:S01]  /*44eb0*/  LDGSTS.E [R3+0x4200], desc[UR28][R4.64], P0 ;  /* 0x0420000004037fae */ /* 0x0009e200081a101c */
[----:B------:R-:W-:-:S03]  /*44ec0*/  IADD3 R31, P1, PT, R31, UR13, RZ ;  /* 0x0000000d1f1f7c10 */ /* 0x000fc6000ff3e0ff */
[----:B-1----:R-:W3:Y:S04]  /*44ed0*/  LDL.LU R36, [R1+0xc24] ;  /* 0x000c240001247983 */ /* 0x002ee80000300800 */
[----:B------:R-:W-:Y:S01]  /*44ee0*/  STL [R1+0xba4], R38 ;  /* 0x000ba42601007387 */ /* 0x000fe20000100800 */
[----:B----4-:R-:W-:Y:S01]  /*44ef0*/  IMAD.MOV.U32 R4, RZ, RZ, R33 ;  /* 0x000000ffff047224 */ /* 0x010fe200078e0021 */
[----:B------:R-:W-:Y:S02]  /*44f00*/  MOV R5, R38 ;  /* 0x0000002600057202 */ /* 0x000fe40000000f00 */
[----:B------:R-:W4:Y:S04]  /*44f10*/  LDL.LU R35, [R1+0xc2c] ;  /* 0x000c2c0001237983 */ /* 0x000f280000300800 */
[----:B------:R1:W-:Y:S04]  /*44f20*/  LDGSTS.E [R3+0x4280], desc[UR28][R4.64], P0 ;  /* 0x0428000004037fae */ /* 0x0003e800081a101c */
[----:B------:R-:W-:Y:S01]  /*44f30*/  STL [R1+0xbb0], R31 ;  /* 0x000bb01f01007387 */ /* 0x000fe20000100800 */
[----:B-1----:R-:W-:Y:S01]  /*44f40*/  IMAD.MOV.U32 R4, RZ, RZ, R31 ;  /* 0x000000ffff047224 */ /* 0x002fe200078e001f */
[----:B------:R-:W-:-:S04]  /*44f50*/  IADD3.X R32, PT, PT, R32, UR4, RZ, P1, !PT ;  /* 0x0000000420207c10 */ /* 0x000fc80008ffe4ff */
[----:B------:R-:W-:Y:S01]  /*44f60*/  MOV R5, R32 ;  /* 0x0000002000057202 */ /* 0x000fe20000000f00 */
[----:B------:R1:W-:Y:S04]  /*44f70*/  STL [R1+0xbac], R32 ;  /* 0x000bac2001007387 */ /* 0x0003e80000100800 */
[----:B------:R2:W-:Y:S04]  /*44f80*/  LDGSTS.E [R3+0x4300], desc[UR28][R4.64], P0 ;  /* 0x0430000004037fae */ /* 0x0005e800081a101c */
[----:B-1----:R-:W4:Y:S04]  /*44f90*/  LDL.LU R32, [R1+0xc34] ;  /* 0x000c340001207983 */ /* 0x002f280000300800 */
[----:B------:R-:W4:Y:S01]  /*44fa0*/  LDL.LU R31, [R1+0xc38] ;  /* 0x000c3800011f7983 */ /* 0x000f220000300800 */
[----:B--2---:R-:W-:-:S03]  /*44fb0*/  IADD3 R34, P2, PT, R34, UR13, RZ ;  /* 0x0000000d22227c10 */ /* 0x004fc6000ff5e0ff */
[----:B------:R-:W2:Y:S01]  /*44fc0*/  LDL.LU R33, [R1+0xca0] ;  /* 0x000ca00001217983 */ /* 0x000ea20000300800 */
[----:B------:R-:W-:-:S03]  /*44fd0*/  IADD3 R6, P3, PT, R6, UR13, RZ ;  /* 0x0000000d06067c10 */ /* 0x000fc6000ff7e0ff */
[----:B------:R-:W2:Y:S01]  /*44fe0*/  LDL.LU R38, [R1+0xca8] ;  /* 0x000ca80001267983 */ /* 0x000ea20000300800 */
[----:B------:R-:W-:-:S03]  /*44ff0*/  IMAD.MOV.U32 R4, RZ, RZ, R34 ;  /* 0x000000ffff047224 */ /* 0x000fc600078e0022 */
[----:B------:R1:W-:Y:S01]  /*45000*/  STL [R1+0xbb8], R34 ;  /* 0x000bb82201007387 */ /* 0x0003e20000100800 */
[----:B------:R-:W-:-:S05]  /*45010*/  IADD3.X R39, PT, PT, R39, UR4, RZ, P2, !PT ;  /* 0x0000000427277c10 */ /* 0x000fca00097fe4ff */
[----:B------:R1:W-:Y:S04]  /*45020*/  STL [R1+0xbb4], R39 ;  /* 0x000bb42701007387 */ /* 0x0003e80000100800 */
[----:B------:R3:W-:Y:S04]  /*45030*/  STL [R1+0xc20], R6 ;  /* 0x000c200601007387 */ /* 0x0007e80000100800 */
[----:B-1----:R-:W2:Y:S01]  /*45040*/  LDL.LU R34, [R1+0xc9c] ;  /* 0x000c9c0001227983 */ /* 0x002ea20000300800 */
[----:B------:R-:W-:Y:S02]  /*45050*/  IADD3.X R37, PT, PT, R37, UR4, RZ, P3, !PT ;  /* 0x0000000425257c10 */ /* 0x000fe40009ffe4ff */
[----:B------:R-:W-:-:S03]  /*45060*/  MOV R5, R39 ;  /* 0x0000002700057202 */ /* 0x000fc60000000f00 */
[----:B------:R-:W-:Y:S04]  /*45070*/  STL [R1+0xc1c], R37 ;  /* 0x000c1c2501007387 */ /* 0x000fe80000100800 */
[----:B------:R-:W2:Y:S01]  /*45080*/  LDL.LU R39, [R1+0xca4] ;  /* 0x000ca40001277983 */ /* 0x000ea20000300800 */
[----:B------:R-:W-:-:S03]  /*45090*/  UISETP.GT.AND UP1, UPT, UR15, 0x25, UPT ;  /* 0x000000250f00788c */ /* 0x000fc6000bf24270 */
[----:B------:R1:W-:Y:S01]  /*450a0*/  LDGSTS.E [R3+0x4380], desc[UR28][R4.64], P0 ;  /* 0x0438000004037fae */ /* 0x0003e200081a101c */
[----:B------:R-:W-:-:S04]  /*450b0*/  USEL UR12, URZ, 0x4, !UP1 ;  /* 0x00000004ff0c7887 */ /* 0x000fc8000c800000 */
[----:B------:R-:W-:Y:S01]  /*450c0*/  USEL UR12, UR12, URZ, !UP0 ;  /* 0x000000ff0c0c7287 */ /* 0x000fe2000c000000 */
[----:B------:R-:W-:-:S05]  /*450d0*/  IADD3 R7, P0, PT, R7, UR13, RZ ;  /* 0x0000000d07077c10 */ /* 0x000fca000ff1e0ff */
[----:B------:R-:W-:Y:S01]  /*450e0*/  ISETP.NE.U32.AND P1, PT, RZ, UR12, PT ;  /* 0x0000000cff007c0c */ /* 0x000fe2000bf25070 */
[----:B-1----:R-:W-:Y:S01]  /*450f0*/  IMAD.MOV.U32 R4, RZ, RZ, R6 ;  /* 0x000000ffff047224 */ /* 0x002fe200078e0006 */
[----:B------:R-:W-:Y:S01]  /*45100*/  MOV R5, R37 ;  /* 0x0000002500057202 */ /* 0x000fe20000000f00 */
[----:B---3--:R-:W3:Y:S01]  /*45110*/  LDL.LU R6, [R1+0xcb0] ;  /* 0x000cb00001067983 */ /* 0x008ee20000300800 */
[----:B------:R-:W-:-:S03]  /*45120*/  IADD3 R29, P2, PT, R29, UR13, RZ ;  /* 0x0000000d1d1d7c10 */ /* 0x000fc6000ff5e0ff */
[----:B------:R1:W-:Y:S06]  /*45130*/  STL [R1+0xc28], R7 ;  /* 0x000c280701007387 */ /* 0x0003ec0000100800 */
[----:B------:R1:W-:Y:S01]  /*45140*/  LDGSTS.E [R3+0x4a00], desc[UR28][R4.64], P1 ;  /* 0x04a0000004037fae */ /* 0x0003e200089a101c */
[----:B------:R-:W-:Y:S01]  /*45150*/  IADD3.X R36, PT, PT, R36, UR4, RZ, P0, !PT ;  /* 0x0000000424247c10 */ /* 0x000fe200087fe4ff */
[----:B-1----:R-:W-:-:S04]  /*45160*/  IMAD.MOV.U32 R4, RZ, RZ, R7 ;  /* 0x000000ffff047224 */ /* 0x002fc800078e0007 */
[----:B------:R1:W-:Y:S01]  /*45170*/  STL [R1+0xc24], R36 ;  /* 0x000c242401007387 */ /* 0x0003e20000100800 */
[----:B------:R-:W-:-:S03]  /*45180*/  MOV R5, R36 ;  /* 0x0000002400057202 */ /* 0x000fc60000000f00 */
[----:B------:R-:W-:Y:S01]  /*45190*/  STL [R1+0xc30], R29 ;  /* 0x000c301d01007387 */ /* 0x000fe20000100800 */
[----:B----4-:R-:W-:-:S03]  /*451a0*/  IADD3.X R35, PT, PT, R35, UR4, RZ, P2, !PT ;  /* 0x0000000423237c10 */ /* 0x010fc600097fe4ff */
[----:B------:R-:W4:Y:S04]  /*451b0*/  LDL.LU R7, [R1+0xcac] ;  /* 0x000cac0001077983 */ /* 0x000f280000300800 */
[----:B------:R1:W-:Y:S04]  /*451c0*/  LDGSTS.E [R3+0x4a80], desc[UR28][R4.64], P1 ;  /* 0x04a8000004037fae */ /* 0x0003e800089a101c */
[----:B------:R1:W-:Y:S04]  /*451d0*/  STL [R1+0xc2c], R35 ;  /* 0x000c2c2301007387 */ /* 0x0003e80000100800 */
[----:B------:R-:W4:Y:S01]  /*451e0*/  LDL.LU R37, [R1+0xcb4] ;  /* 0x000cb40001257983 */ /* 0x000f220000300800 */
[----:B-1----:R-:W-:Y:S01]  /*451f0*/  IMAD.MOV.U32 R4, RZ, RZ, R29 ;  /* 0x000000ffff047224 */ /* 0x002fe200078e001d */
[----:B------:R-:W-:-:S02]  /*45200*/  MOV R5, R35 ;  /* 0x0000002300057202 */ /* 0x000fc40000000f00 */
[----:B------:R-:W4:Y:S04]  /*45210*/  LDL.LU R36, [R1+0xcb8] ;  /* 0x000cb80001247983 */ /* 0x000f280000300800 */
[----:B------:R1:W-:Y:S04]  /*45220*/  LDGSTS.E [R3+0x4b00], desc[UR28][R4.64], P1 ;  /* 0x04b0000004037fae */ /* 0x0003e800089a101c */
[----:B------:R-:W4:Y:S04]  /*45230*/  LDL.LU R35, [R1+0xd1c] ;  /* 0x000d1c0001237983 */ /* 0x000f280000300800 */
[----:B------:R-:W4:Y:S01]  /*45240*/  LDL.LU R29, [R1+0xd20] ;  /* 0x000d2000011d7983 */ /* 0x000f220000300800 */
[----:B------:R-:W-:-:S04]  /*45250*/  IADD3 R31, P0, PT, R31, UR13, RZ ;  /* 0x0000000d1f1f7c10 */ /* 0x000fc8000ff1e0ff */
[----:B------:R-:W-:Y:S01]  /*45260*/  IADD3.X R32, PT, PT, R32, UR4, RZ, P0, !PT ;  /* 0x0000000420207c10 */ /* 0x000fe200087fe4ff */
[----:B-1----:R-:W-:-:S03]  /*45270*/  IMAD.MOV.U32 R4, RZ, RZ, R31 ;  /* 0x000000ffff047224 */ /* 0x002fc600078e001f */
[----:B------:R-:W-:-:S05]  /*45280*/  MOV R5, R32 ;  /* 0x0000002000057202 */ /* 0x000fca0000000f00 */
[----:B------:R1:W-:Y:S01]  /*45290*/  LDGSTS.E [R3+0x4b80], desc[UR28][R4.64], P1 ;  /* 0x04b8000004037fae */ /* 0x0003e200089a101c */
[----:B--2---:R-:W-:Y:S02]  /*452a0*/  IADD3 R33, P1, PT, R33, UR13, RZ ;  /* 0x0000000d21217c10 */ /* 0x004fe4000ff3e0ff */
[----:B------:R-:W-:Y:S01]  /*452b0*/  IADD3 R38, P2, PT, R38, UR13, RZ ;  /* 0x0000000d26267c10 */ /* 0x000fe2000ff5e0ff */
[----:B------:R-:W-:Y:S04]  /*452c0*/  STL [R1+0xc38], R31 ;  /* 0x000c381f01007387 */ /* 0x000fe80000100800 */
[----:B------:R2:W-:Y:S04]  /*452d0*/  STL [R1+0xc34], R32 ;  /* 0x000c342001007387 */ /* 0x0005e80000100800 */
[----:B--2---:R-:W2:Y:S04]  /*452e0*/  LDL.LU R32, [R1+0xd28] ;  /* 0x000d280001207983 */ /* 0x004ea80000300800 */
[----:B------:R-:W2:Y:S01]  /*452f0*/  LDL.LU R31, [R1+0xd30] ;  /* 0x000d3000011f7983 */ /* 0x000ea20000300800 */
[----:B------:R-:W-:-:S03]  /*45300*/  IADD3.X R34, PT, PT, R34, UR4, RZ, P1, !PT ;  /* 0x0000000422227c10 */ /* 0x000fc60008ffe4ff */
[----:B------:R-:W-:Y:S01]  /*45310*/  STL [R1+0xca0], R33 ;  /* 0x000ca02101007387 */ /* 0x000fe20000100800 */
[----:B-1----:R-:W-:-:S03]  /*45320*/  MOV R5, R34 ;  /* 0x0000002200057202 */ /* 0x002fc60000000f00 */
[----:B------:R1:W-:Y:S04]  /*45330*/  STL [R1+0xc9c], R34 ;  /* 0x000c9c2201007387 */ /* 0x0003e80000100800 */
[----:B------:R-:W-:Y:S01]  /*45340*/  STL [R1+0xca8], R38 ;  /* 0x000ca82601007387 */ /* 0x000fe20000100800 */
[----:B------:R-:W-:-:S03]  /*45350*/  IADD3.X R39, PT, PT, R39, UR4, RZ, P2, !PT ;  /* 0x0000000427277c10 */ /* 0x000fc600097fe4ff */
[----:B-1----:R-:W2:Y:S01]  /*45360*/  LDL.LU R34, [R1+0xd24] ;  /* 0x000d240001227983 */ /* 0x002ea20000300800 */
[----:B------:R-:W-:-:S03]  /*45370*/  IMAD.MOV.U32 R4, RZ, RZ, R33 ;  /* 0x000000ffff047224 */ /* 0x000fc600078e0021 */
[----:B------:R-:W-:Y:S04]  /*45380*/  STL [R1+0xca4], R39 ;  /* 0x000ca42701007387 */ /* 0x000fe80000100800 */
[----:B------:R-:W2:Y:S01]  /*45390*/  LDL.LU R33, [R1+0xd2c] ;  /* 0x000d2c0001217983 */ /* 0x000ea20000300800 */
[----:B------:R-:W-:-:S04]  /*453a0*/  UISETP.GT.AND UP1, UPT, UR15, 0x29, UPT ;  /* 0x000000290f00788c */ /* 0x000fc8000bf24270 */
[----:B------:R-:W-:-:S04]  /*453b0*/  USEL UR12, URZ, 0x4, !UP1 ;  /* 0x00000004ff0c7887 */ /* 0x000fc8000c800000 */
[----:B------:R-:W-:-:S06]  /*453c0*/  USEL UR12, UR12, URZ, !UP0 ;  /* 0x000000ff0c0c7287 */ /* 0x000fcc000c000000 */
[----:B------:R-:W-:Y:S02]  /*453d0*/  ISETP.NE.U32.AND P0, PT, RZ, UR12, PT ;  /* 0x0000000cff007c0c */ /* 0x000fe4000bf05070 */
[----:B---3--:R-:W-:Y:S01]  /*453e0*/  IADD3 R6, P1, PT, R6, UR13, RZ ;  /* 0x0000000d06067c10 */ /* 0x008fe2000ff3e0ff */
[----:B------:R-:W-:-:S04]  /*453f0*/  UISETP.GT.AND UP1, UPT, UR15, 0x2d, UPT ;  /* 0x0000002d0f00788c */ /* 0x000fc8000bf24270 */
[----:B------:R-:W-:Y:S06]  /*45400*/  STL [R1+0xcb0], R6 ;  /* 0x000cb00601007387 */ /* 0x000fec0000100800 */
[----:B------:R1:W-:Y:S02]  /*45410*/  LDGSTS.E [R3+0x5200], desc[UR28][R4.64], P0 ;  /* 0x0520000004037fae */ /* 0x0003e400081a101c */
[----:B-1----:R-:W-:Y:S01]  /*45420*/  IMAD.MOV.U32 R4, RZ, RZ, R38 ;  /* 0x000000ffff047224 */ /* 0x002fe200078e0026 */
[----:B------:R-:W-:Y:S02]  /*45430*/  MOV R5, R39 ;  /* 0x0000002700057202 */ /* 0x000fe40000000f00 */
[----:B----4-:R-:W-:-:S03]  /*45440*/  IADD3.X R7, PT, PT, R7, UR4, RZ, P1, !PT ;  /* 0x0000000407077c10 */ /* 0x010fc60008ffe4ff */
[----:B------:R1:W-:Y:S04]  /*45450*/  LDGSTS.E [R3+0x5280], desc[UR28][R4.64], P0 ;  /* 0x0528000004037fae */ /* 0x0003e800081a101c */
[----:B------:R3:W-:Y:S01]  /*45460*/  STL [R1+0xcac], R7 ;  /* 0x000cac0701007387 */ /* 0x0007e20000100800 */
[----:B------:R-:W-:Y:S01]  /*45470*/  USEL UR12, URZ, 0x4, !UP1 ;  /* 0x00000004ff0c7887 */ /* 0x000fe2000c800000 */
[----:B-1----:R-:W-:Y:S01]  /*45480*/  MOV R5, R7 ;  /* 0x0000000700057202 */ /* 0x002fe20000000f00 */
[----:B------:R-:W-:Y:S01]  /*45490*/  IMAD.MOV.U32 R4, RZ, RZ, R6 ;  /* 0x000000ffff047224 */ /* 0x000fe200078e0006 */
[----:B---3--:R-:W3:Y:S01]  /*454a0*/  LDL.LU R7, [R1+0xd34] ;  /* 0x000d340001077983 */ /* 0x008ee20000300800 */
[----:B------:R-:W-:-:S03]  /*454b0*/  IADD3 R36, P2, PT, R36, UR13, RZ ;  /* 0x0000000d24247c10 */ /* 0x000fc6000ff5e0ff */
[----:B------:R-:W4:Y:S01]  /*454c0*/  LDL.LU R6, [R1+0xd38] ;  /* 0x000d380001067983 */ /* 0x000f220000300800 */
[----:B------:R-:W-:Y:S01]  /*454d0*/  IADD3.X R37, PT, PT, R37, UR4, RZ, P2, !PT ;  /* 0x0000000425257c10 */ /* 0x000fe200097fe4ff */
[----:B------:R-:W-:Y:S02]  /*454e0*/  USEL UR12, UR12, URZ, !UP0 ;  /* 0x000000ff0c0c7287 */ /* 0x000fe4000c000000 */
[----:B------:R1:W-:Y:S01]  /*454f0*/  LDGSTS.E [R3+0x5300], desc[UR28][R4.64], P0 ;  /* 0x0530000004037fae */ /* 0x0003e200081a101c */
[----:B------:R-:W-:-:S03]  /*45500*/  IADD3 R29, P3, PT, R29, UR13, RZ ;  /* 0x0000000d1d1d7c10 */ /* 0x000fc6000ff7e0ff */
[----:B------:R-:W-:Y:S01]  /*45510*/  STL [R1+0xcb8], R36 ;  /* 0x000cb82401007387 */ /* 0x000fe20000100800 */
[----:B------:R-:W-:-:S03]  /*45520*/  IADD3.X R35, PT, PT, R35, UR4, RZ, P3, !PT ;  /* 0x0000000423237c10 */ /* 0x000fc60009ffe4ff */
[----:B------:R-:W-:Y:S01]  /*45530*/  STL [R1+0xcb4], R37 ;  /* 0x000cb42501007387 */ /* 0x000fe20000100800 */
[----:B------:R-:W-:Y:S01]  /*45540*/  ISETP.NE.U32.AND P1, PT, RZ, UR12, PT ;  /* 0x0000000cff007c0c */ /* 0x000fe2000bf25070 */
[----:B-1----:R-:W-:Y:S01]  /*45550*/  IMAD.MOV.U32 R4, RZ, RZ, R36 ;  /* 0x000000ffff047224 */ /* 0x002fe200078e0024 */
[----:B------:R-:W-:Y:S01]  /*45560*/  MOV R5, R37 ;  /* 0x0000002500057202 */ /* 0x000fe20000000f00 */
[----:B------:R1:W-:Y:S04]  /*45570*/  STL [R1+0xd20], R29 ;  /* 0x000d201d01007387 */ /* 0x0003e80000100800 */
[----:B------:R-:W3:Y:S04]  /*45580*/  LDL.LU R40, [R1+0xda0] ;  /* 0x000da00001287983 */ /* 0x000ee80000300800 */
[----:B------:R-:W-:Y:S04]  /*45590*/  STL [R1+0xd1c], R35 ;  /* 0x000d1c2301007387 */ /* 0x000fe80000100800 */
[----:B------:R-:W3:Y:S04]  /*455a0*/  LDL.LU R38, [R1+0xda8] ;  /* 0x000da80001267983 */ /* 0x000ee80000300800 */
[----:B------:R1:W-:Y:S04]  /*455b0*/  LDGSTS.E [R3+0x5380], desc[UR28][R4.64], P0 ;  /* 0x0538000004037fae */ /* 0x0003e800081a101c */
[----:B------:R-:W3:Y:S04]  /*455c0*/  LDL.LU R41, [R1+0xd9c] ;  /* 0x000d9c0001297983 */ /* 0x000ee80000300800 */
[----:B------:R-:W3:Y:S01]  /*455d0*/  LDL.LU R39, [R1+0xda4] ;  /* 0x000da40001277983 */ /* 0x000ee20000300800 */
[----:B-1----:R-:W-:Y:S01]  /*455e0*/  IMAD.MOV.U32 R4, RZ, RZ, R29 ;  /* 0x000000ffff047224 */ /* 0x002fe200078e001d */
[----:B------:R-:W-:-:S02]  /*455f0*/  MOV R5, R35 ;  /* 0x0000002300057202 */ /* 0x000fc40000000f00 */
[----:B------:R-:W3:Y:S04]  /*45600*/  LDL.LU R29, [R1+0xdb0] ;  /* 0x000db000011d7983 */ /* 0x000ee80000300800 */
[----:B------:R1:W-:Y:S01]  /*45610*/  LDGSTS.E [R3+0x5a00], desc[UR28][R4.64], P1 ;  /* 0x05a0000004037fae */ /* 0x0003e200089a101c */
[----:B--2---:R-:W-:Y:S02]  /*45620*/  IADD3 R32, P0, PT, R32, UR13, RZ ;  /* 0x0000000d20207c10 */ /* 0x004fe4000ff1e0ff */
[----:B------:R-:W-:-:S03]  /*45630*/  IADD3 R31, P2, PT, R31, UR13, RZ ;  /* 0x0000000d1f1f7c10 */ /* 0x000fc6000ff5e0ff */
[----:B------:R2:W-:Y:S01]  /*45640*/  STL [R1+0xd28], R32 ;  /* 0x000d282001007387 */ /* 0x0005e20000100800 */
[----:B-1----:R-:W-:Y:S01]  /*45650*/  IMAD.MOV.U32 R4, RZ, RZ, R32 ;  /* 0x000000ffff047224 */ /* 0x002fe200078e0020 */
[----:B------:R-:W-:-:S05]  /*45660*/  IADD3.X R34, PT, PT, R34, UR4, RZ, P0, !PT ;  /* 0x0000000422227c10 */ /* 0x000fca00087fe4ff */
[----:B------:R-:W-:Y:S04]  /*45670*/  STL [R1+0xd24], R34 ;  /* 0x000d242201007387 */ /* 0x000fe80000100800 */
[----:B------:R1:W-:Y:S01]  /*45680*/  STL [R1+0xd30], R31 ;  /* 0x000d301f01007387 */ /* 0x0003e20000100800 */
[----:B------:R-:W-:-:S03]  /*45690*/  IADD3.X R33, PT, PT, R33, UR4, RZ, P2, !PT ;  /* 0x0000000421217c10 */ /* 0x000fc600097fe4ff */
[----:B--2---:R-:W2:Y:S01]  /*456a0*/  LDL.LU R32, [R1+0xdac] ;  /* 0x000dac0001207983 */ /* 0x004ea20000300800 */
[----:B------:R-:W-:-:S03]  /*456b0*/  MOV R5, R34 ;  /* 0x0000002200057202 */ /* 0x000fc60000000f00 */
[----:B------:R1:W-:Y:S04]  /*456c0*/  STL [R1+0xd2c], R33 ;  /* 0x000d2c2101007387 */ /* 0x0003e80000100800 */
[----:B------:R1:W-:Y:S04]  /*456d0*/  LDGSTS.E [R3+0x5a80], desc[UR28][R4.64], P1 ;  /* 0x05a8000004037fae */ /* 0x0003e800089a101c */
[----:B------:R-:W2:Y:S01]  /*456e0*/  LDL.LU R37, [R1+0xdb4] ;  /* 0x000db40001257983 */ /* 0x000ea20000300800 */
[----:B-1----:R-:W-:-:S03]  /*456f0*/  IMAD.MOV.U32 R4, RZ, RZ, R31 ;  /* 0x000000ffff047224 */ /* 0x002fc600078e001f */
[----:B------:R-:W2:Y:S04]  /*45700*/  LDL.LU R31, [R1+0xdb8] ;  /* 0x000db800011f7983 */ /* 0x000ea80000300800 */
[----:B------:R-:W2:Y:S04]  /*45710*/  LDL.LU R36, [R1+0xe1c] ;  /* 0x000e1c0001247983 */ /* 0x000ea80000300800 */
[----:B------:R-:W2:Y:S01]  /*45720*/  LDL.LU R35, [R1+0xe20] ;  /* 0x000e200001237983 */ /* 0x000ea20000300800 */
[----:B------:R-:W-:Y:S01]  /*45730*/  UISETP.GT.AND UP1, UPT, UR15, 0x31, UPT ;  /* 0x000000310f00788c */ /* 0x000fe2000bf24270 */
[----:B------:R-:W-:-:S03]  /*45740*/  MOV R5, R33 ;  /* 0x0000002100057202 */ /* 0x000fc60000000f00 */
[----:B------:R-:W-:Y:S02]  /*45750*/  USEL UR12, URZ, 0x4, !UP1 ;  /* 0x00000004ff0c7887 */ /* 0x000fe4000c800000 */
[----:B------:R1:W-:Y:S02]  /*45760*/  LDGSTS.E [R3+0x5b00], desc[UR28][R4.64], P1 ;  /* 0x05b0000004037fae */ /* 0x0003e400089a101c */
[----:B------:R-:W-:Y:S01]  /*45770*/  USEL UR12, UR12, URZ, !UP0 ;  /* 0x000000ff0c0c7287 */ /* 0x000fe2000c000000 */
[----:B----4-:R-:W-:-:S04]  /*45780*/  IADD3 R6, P0, PT, R6, UR13, RZ ;  /* 0x0000000d06067c10 */ /* 0x010fc8000ff1e0ff */
[----:B---3--:R-:W-:Y:S01]  /*45790*/  IADD3.X R7, PT, PT, R7, UR4, RZ, P0, !PT ;  /* 0x0000000407077c10 */ /* 0x008fe200087fe4ff */
[----:B-1----:R-:W-:-:S03]  /*457a0*/  IMAD.MOV.U32 R4, RZ, RZ, R6 ;  /* 0x000000ffff047224 */ /* 0x002fc600078e0006 */
[----:B------:R-:W-:Y:S01]  /*457b0*/  MOV R5, R7 ;  /* 0x0000000700057202 */ /* 0x000fe20000000f00 */
[----:B------:R-:W-:Y:S01]  /*457c0*/  STL [R1+0xd38], R6 ;  /* 0x000d380601007387 */ /* 0x000fe20000100800 */
[----:B------:R-:W-:-:S03]  /*457d0*/  ISETP.NE.U32.AND P0, PT, RZ, UR12, PT ;  /* 0x0000000cff007c0c */ /* 0x000fc6000bf05070 */
[----:B------:R1:W-:Y:S04]  /*457e0*/  LDGSTS.E [R3+0x5b80], desc[UR28][R4.64], P1 ;  /* 0x05b8000004037fae */ /* 0x0003e800089a101c */
[----:B------:R3:W-:Y:S04]  /*457f0*/  STL [R1+0xd34], R7 ;  /* 0x000d340701007387 */ /* 0x0007e80000100800 */
[----:B------:R-:W4:Y:S01]  /*45800*/  LDL.LU R34, [R1+0xe24] ;  /* 0x000e240001227983 */ /* 0x000f220000300800 */
[----:B------:R-:W-:-:S03]  /*45810*/  IADD3 R40, P1, PT, R40, UR13, RZ ;  /* 0x0000000d28287c10 */ /* 0x000fc6000ff3e0ff */
[----:B------:R-:W4:Y:S02]  /*45820*/  LDL.LU R33, [R1+0xe28] ;  /* 0x000e280001217983 */ /* 0x000f240000300800 */
[----:B-1----:R-:W-:Y:S02]  /*45830*/  IMAD.MOV.U32 R4, RZ, RZ, R40 ;  /* 0x000000ffff047224 */ /* 0x002fe400078e0028 */
[----:B---3--:R-:W3:Y:S01]  /*45840*/  LDL.LU R7, [R1+0xe2c] ;  /* 0x000e2c0001077983 */ /* 0x008ee20000300800 */
[----:B------:R-:W-:-:S03]  /*45850*/  IADD3 R38, P2, PT, R38, UR13, RZ ;  /* 0x0000000d26267c10 */ /* 0x000fc6000ff5e0ff */
[----:B------:R-:W3:Y:S01]  /*45860*/  LDL.LU R6, [R1+0xe30] ;  /* 0x000e300001067983 */ /* 0x000ee20000300800 */
[----:B------:R-:W-:-:S04]  /*45870*/  IADD3.X R41, PT, PT, R41, UR4, RZ, P1, !PT ;  /* 0x0000000429297c10 */ /* 0x000fc80008ffe4ff */
[----:B------:R-:W-:Y:S02]  /*45880*/  MOV R5, R41 ;  /* 0x0000002900057202 */ /* 0x000fe40000000f00 */
[----:B------:R-:W-:Y:S01]  /*45890*/  IADD3.X R39, PT, PT, R39, UR4, RZ, P2, !PT ;  /* 0x0000000427277c10 */ /* 0x000fe200097fe4ff */
[----:B------:R-:W-:Y:S01]  /*458a0*/  STL [R1+0xda0], R40 ;  /* 0x000da02801007387 */ /* 0x000fe20000100800 */
[----:B------:R-:W-:-:S03]  /*458b0*/  IADD3 R29, P1, PT, R29, UR13, RZ ;  /* 0x0000000d1d1d7c10 */ /* 0x000fc6000ff3e0ff */
[----:B------:R1:W-:Y:S04]  /*458c0*/  LDGSTS.E [R3+0x6200], desc[UR28][R4.64], P0 ;  /* 0x0620000004037fae */ /* 0x0003e800081a101c */
[----:B------:R-:W-:Y:S04]  /*458d0*/  STL [R1+0xd9c], R41 ;  /* 0x000d9c2901007387 */ /* 0x000fe80000100800 */
[----:B------:R-:W-:Y:S01]  /*458e0*/  STL [R1+0xda8], R38 ;  /* 0x000da82601007387 */ /* 0x000fe20000100800 */
[----:B-1----:R-:W-:Y:S01]  /*458f0*/  IMAD.MOV.U32 R4, RZ, RZ, R38 ;  /* 0x000000ffff047224 */ /* 0x002fe200078e0026 */
[----:B------:R-:W-:-:S02]  /*45900*/  MOV R5, R39 ;  /* 0x0000002700057202 */ /* 0x000fc40000000f00 */
[----:B------:R-:W-:Y:S04]  /*45910*/  STL [R1+0xda4], R39 ;  /* 0x000da42701007387 */ /* 0x000fe80000100800 */
[----:B------:R1:W-:Y:S04]  /*45920*/  LDGSTS.E [R3+0x6280], desc[UR28][R4.64], P0 ;  /* 0x0628000004037fae */ /* 0x0003e800081a101c */
[----:B------:R-:W-:Y:S01]  /*45930*/  STL [R1+0xdb0], R29 ;  /* 0x000db01d01007387 */ /* 0x000fe20000100800 */
[----:B-1----:R-:W-:Y:S01]  /*45940*/  IMAD.MOV.U32 R4, RZ, RZ, R29 ;  /* 0x000000ffff047224 */ /* 0x002fe200078e001d */
[----:B--2---:R-:W-:-:S04]  /*45950*/  IADD3.X R32, PT, PT, R32, UR4, RZ, P1, !PT ;  /* 0x0000000420207c10 */ /* 0x004fc80008ffe4ff */
[----:B------:R-:W-:Y:S01]  /*45960*/  MOV R5, R32 ;  /* 0x0000002000057202 */ /* 0x000fe20000000f00 */
[----:B------:R1:W-:Y:S04]  /*45970*/  STL [R1+0xdac], R32 ;  /* 0x000dac2001007387 */ /* 0x0003e80000100800 */
[----:B------:R2:W-:Y:S04]  /*45980*/  LDGSTS.E [R3+0x6300], desc[UR28][R4.64], P0 ;  /* 0x0630000004037fae */ /* 0x0005e800081a101c */
[----:B-1----:R-:W3:Y:S04]  /*45990*/  LDL.LU R32, [R1+0xe34] ;  /* 0x000e340001207983 */ /* 0x002ee80000300800 */
[----:B------:R-:W3:Y:S01]  /*459a0*/  LDL.LU R29, [R1+0xe38] ;  /* 0x000e3800011d7983 */ /* 0x000ee20000300800 */
[----:B------:R-:W-:-:S04]  /*459b0*/  IADD3 R31, P2, PT, R31, UR13, RZ ;  /* 0x0000000d1f1f7c10 */ /* 0x000fc8000ff5e0ff */
[----:B------:R-:W-:Y:S02]  /*459c0*/  IADD3.X R37, PT, PT, R37, UR4, RZ, P2, !PT ;  /* 0x0000000425257c10 */ /* 0x000fe400097fe4ff */
[----:B------:R-:W-:Y:S01]  /*459d0*/  IADD3 R35, P3, PT, R35, UR13, RZ ;  /* 0x0000000d23237c10 */ /* 0x000fe2000ff7e0ff */
[----:B------:R1:W-:Y:S03]  /*459e0*/  STL [R1+0xdb8], R31 ;  /* 0x000db81f01007387 */ /* 0x0003e60000100800 */
[----:B------:R-:W-:Y:S01]  /*459f0*/  IADD3.X R36, PT, PT, R36, UR4, RZ, P3, !PT ;  /* 0x0000000424247c10 */ /* 0x000fe20009ffe4ff */
[----:B------:R-:W-:Y:S01]  /*45a00*/  STL [R1+0xdb4], R37 ;  /* 0x000db42501007387 */ /* 0x000fe20000100800 */
[----:B--2---:R-:W-:-:S03]  /*45a10*/  IMAD.MOV.U32 R4, RZ, RZ, R31 ;  /* 0x000000ffff047224 */ /* 0x004fc600078e001f */
[----:B------:R2:W-:Y:S01]  /*45a20*/  STL [R1+0xe20], R35 ;  /* 0x000e202301007387 */ /* 0x0005e20000100800 */
[----:B------:R-:W-:-:S03]  /*45a30*/  MOV R5, R37 ;  /* 0x0000002500057202 */ /* 0x000fc60000000f00 */
[----:B------:R-:W3:Y:S04]  /*45a40*/  LDL.LU R40, [R1+0xea0] ;  /* 0x000ea00001287983 */ /* 0x000ee80000300800 */
[----:B------:R-:W-:Y:S04]  /*45a50*/  STL [R1+0xe1c], R36 ;  /* 0x000e1c2401007387 */ /* 0x000fe80000100800 */
[----:B-1----:R-:W3:Y:S04]  /*45a60*/  LDL.LU R31, [R1+0xea8] ;  /* 0x000ea800011f7983 */ /* 0x002ee80000300800 */
[----:B------:R-:W3:Y:S04]  /*45a70*/  LDL.LU R41, [R1+0xe9c] ;  /* 0x000e9c0001297983 */ /* 0x000ee80000300800 */
[----:B------:R1:W-:Y:S02]  /*45a80*/  LDGSTS.E [R3+0x6380], desc[UR28][R4.64], P0 ;  /* 0x0638000004037fae */ /* 0x0003e400081a101c */
[----:B-1----:R-:W-:-:S02]  /*45a90*/  IMAD.MOV.U32 R4, RZ, RZ, R35 ;  /* 0x000000ffff047224 */ /* 0x002fc400078e0023 */
[----:B--2---:R-:W2:Y:S01]  /*45aa0*/  LDL.LU R35, [R1+0xea4] ;  /* 0x000ea40001237983 */ /* 0x004ea20000300800 */
[----:B------:R-:W-:-:S04]  /*45ab0*/  UISETP.GT.AND UP1, UPT, UR15, 0x35, UPT ;  /* 0x000000350f00788c */ /* 0x000fc8000bf24270 */
[----:B------:R-:W-:-:S04]  /*45ac0*/  USEL UR12, URZ, 0x4, !UP1 ;  /* 0x00000004ff0c7887 */ /* 0x000fc8000c800000 */
[----:B------:R-:W-:Y:S01]  /*45ad0*/  USEL UR12, UR12, URZ, !UP0 ;  /* 0x000000ff0c0c7287 */ /* 0x000fe2000c000000 */
[----:B----4-:R-:W-:-:S05]  /*45ae0*/  IADD3 R33, P0, PT, R33, UR13, RZ ;  /* 0x0000000d21217c10 */ /* 0x010fca000ff1e0ff */
[----:B------:R-:W-:Y:S02]  /*45af0*/  ISETP.NE.U32.AND P1, PT, RZ, UR12, PT ;  /* 0x0000000cff007c0c */ /* 0x000fe4000bf25070 */
[----:B------:R-:W-:Y:S02]  /*45b00*/  MOV R5, R36 ;  /* 0x0000002400057202 */ /* 0x000fe40000000f00 */
[----:B------:R-:W-:Y:S02]  /*45b10*/  IADD3.X R34, PT, PT, R34, UR4, RZ, P0, !PT ;  /* 0x0000000422227c10 */ /* 0x000fe400087fe4ff */
[----:B---3--:R-:W-:Y:S01]  /*45b20*/  IADD3 R6, P2, PT, R6, UR13, RZ ;  /* 0x0000000d06067c10 */ /* 0x008fe2000ff5e0ff */
[----:B------:R1:W-:Y:S03]  /*45b30*/  STL [R1+0xe28], R33 ;  /* 0x000e282101007387 */ /* 0x0003e60000100800 */
[----:B------:R-:W-:Y:S01]  /*45b40*/  IADD3.X R7, PT, PT, R7, UR4, RZ, P2, !PT ;  /* 0x0000000407077c10 */ /* 0x000fe200097fe4ff */
[----:B------:R-:W-:Y:S04]  /*45b50*/  STL [R1+0xe24], R34 ;  /* 0x000e242201007387 */ /* 0x000fe80000100800 */
[----:B------:R3:W-:Y:S04]  /*45b60*/  LDGSTS.E [R3+0x6a00], desc[UR28][R4.64], P1 ;  /* 0x06a0000004037fae */ /* 0x0007e800089a101c */
[----:B------:R4:W-:Y:S04]  /*45b70*/  STL [R1+0xe30], R6 ;  /* 0x000e300601007387 */ /* 0x0009e80000100800 */
[----:B------:R-:W2:Y:S01]  /*45b80*/  LDL.LU R38, [R1+0xeb0] ;  /* 0x000eb00001267983 */ /* 0x000ea20000300800 */
[----:B---3--:R-:W-:Y:S01]  /*45b90*/  IMAD.MOV.U32 R4, RZ, RZ, R33 ;  /* 0x000000ffff047224 */ /* 0x008fe200078e0021 */
[----:B------:R-:W-:-:S02]  /*45ba0*/  MOV R5, R34 ;  /* 0x0000002200057202 */ /* 0x000fc40000000f00 */
[----:B------:R3:W-:Y:S04]  /*45bb0*/  STL [R1+0xe2c], R7 ;  /* 0x000e2c0701007387 */ /* 0x0007e80000100800 */
[----:B------:R4:W-:Y:S04]  /*45bc0*/  LDGSTS.E [R3+0x6a80], desc[UR28][R4.64], P1 ;  /* 0x06a8000004037fae */ /* 0x0009e800089a101c */
[----:B------:R-:W2:Y:S04]  /*45bd0*/  LDL.LU R39, [R1+0xeac] ;  /* 0x000eac0001277983 */ /* 0x000ea80000300800 */
[----:B-1----:R-:W2:Y:S01]  /*45be0*/  LDL.LU R33, [R1+0xeb4] ;  /* 0x000eb40001217983 */ /* 0x002ea20000300800 */
[----:B----4-:R-:W-:-:S03]  /*45bf0*/  IMAD.MOV.U32 R4, RZ, RZ, R6 ;  /* 0x000000ffff047224 */ /* 0x010fc600078e0006 */
[----:B------:R-:W4:Y:S01]  /*45c00*/  LDL.LU R6, [R1+0xeb8] ;  /* 0x000eb80001067983 */ /* 0x000f220000300800 */
[----:B------:R-:W-:Y:S01]  /*45c10*/  UISETP.GT.AND UP1, UPT, UR15, 0x39, UPT ;  /* 0x000000390f00788c */ /* 0x000fe2000bf24270 */
[----:B------:R-:W-:Y:S02]  /*45c20*/  MOV R5, R7 ;  /* 0x0000000700057202 */ /* 0x000fe40000000f00 */
[----:B------:R-:W4:Y:S01]  /*45c30*/  LDL.LU R34, [R1+0xf1c] ;  /* 0x000f1c0001227983 */ /* 0x000f220000300800 */
[----:B------:R-:W-:-:S03]  /*45c40*/  USEL UR12, URZ, 0x4, !UP1 ;  /* 0x00000004ff0c7887 */ /* 0x000fc6000c800000 */
[----:B---3--:R-:W3:Y:S01]  /*45c50*/  LDL.LU R7, [R1+0xf20] ;  /* 0x000f200001077983 */ /* 0x008ee20000300800 */
[----:B------:R-:W-:-:S03]  /*45c60*/  USEL UR12, UR12, URZ, !UP0 ;  /* 0x000000ff0c0c7287 */ /* 0x000fc6000c000000 */
[----:B------:R1:W-:Y:S01]  /*45c70*/  LDGSTS.E [R3+0x6b00], desc[UR28][R4.64], P1 ;  /* 0x06b0000004037fae */ /* 0x0003e200089a101c */
[----:B------:R-:W-:-:S04]  /*45c80*/  IADD3 R29, P0, PT, R29, UR13, RZ ;  /* 0x0000000d1d1d7c10 */ /* 0x000fc8000ff1e0ff */
[----:B------:R-:W-:Y:S01]  /*45c90*/  IADD3.X R32, PT, PT, R32, UR4, RZ, P0, !PT ;  /* 0x0000000420207c10 */ /* 0x000fe200087fe4ff */
[----:B------:R1:W-:Y:S02]  /*45ca0*/  STL [R1+0xe38], R29 ;  /* 0x000e381d01007387 */ /* 0x0003e40000100800 */
[----:B-1----:R-:W-:Y:S01]  /*45cb0*/  IMAD.MOV.U32 R4, RZ, RZ, R29 ;  /* 0x000000ffff047224 */ /* 0x002fe200078e001d */
[----:B------:R-:W-:Y:S01]  /*45cc0*/  MOV R5, R32 ;  /* 0x0000002000057202 */ /* 0x000fe20000000f00 */
[----:B------:R1:W-:Y:S04]  /*45cd0*/  STL [R1+0xe34], R32 ;  /* 0x000e342001007387 */ /* 0x0003e80000100800 */
[----:B------:R-:W3:Y:S01]  /*45ce0*/  LDL.LU R37, [R1+0xf24] ;  /* 0x000f240001257983 */ /* 0x000ee20000300800 */
[----:B------:R-:W-:-:S03]  /*45cf0*/  ISETP.NE.U32.AND P0, PT, RZ, UR12, PT ;  /* 0x0000000cff007c0c */ /* 0x000fc6000bf05070 */
[----:B------:R-:W3:Y:S04]  /*45d00*/  LDL.LU R29, [R1+0xf28] ;  /* 0x000f2800011d7983 */ /* 0x000ee80000300800 */
[----:B------:R1:W-:Y:S01]  /*45d10*/  LDGSTS.E [R3+0x6b80], desc[UR28][R4.64], P1 ;  /* 0x06b8000004037fae */ /* 0x0003e200089a101c */
[----:B------:R-:W-:-:S03]  /*45d20*/  IADD3 R40, P1, PT, R40, UR13, RZ ;  /* 0x0000000d28287c10 */ /* 0x000fc6000ff3e0ff */
[----:B------:R-:W3:Y:S04]  /*45d30*/  LDL.LU R36, [R1+0xf2c] ;  /* 0x000f2c0001247983 */ /* 0x000ee80000300800 */
[----:B-1----:R-:W3:Y:S01]  /*45d40*/  LDL.LU R32, [R1+0xf30] ;  /* 0x000f300001207983 */ /* 0x002ee20000300800 */
[----:B------:R-:W-:Y:S02]  /*45d50*/  IADD3 R31, P2, PT, R31, UR13, RZ ;  /* 0x0000000d1f1f7c10 */ /* 0x000fe4000ff5e0ff */
[----:B------:R-:W-:Y:S01]  /*45d60*/  IADD3.X R41, PT, PT, R41, UR4, RZ, P1, !PT ;  /* 0x0000000429297c10 */ /* 0x000fe20008ffe4ff */
[----:B------:R-:W-:-:S03]  /*45d70*/  IMAD.MOV.U32 R4, RZ, RZ, R40 ;  /* 0x000000ffff047224 */ /* 0x000fc600078e0028 */
[----:B------:R-:W-:Y:S01]  /*45d80*/  MOV R5, R41 ;  /* 0x0000002900057202 */ /* 0x000fe20000000f00 */
[----:B------:R-:W-:Y:S04]  /*45d90*/  STL [R1+0xea0], R40 ;  /* 0x000ea02801007387 */ /* 0x000fe80000100800 */
[----:B------:R-:W-:Y:S04]  /*45da0*/  STL [R1+0xe9c], R41 ;  /* 0x000e9c2901007387 */ /* 0x000fe80000100800 */
[----:B------:R-:W-:Y:S04]  /*45db0*/  STL [R1+0xea8], R31 ;  /* 0x000ea81f01007387 */ /* 0x000fe80000100800 */
[----:B------:R1:W-:Y:S01]  /*45dc0*/  LDGSTS.E [R3+0x7200], desc[UR28][R4.64], P0 ;  /* 0x0720000004037fae */ /* 0x0003e200081a101c */
[----:B--2---:R-:W-:-:S05]  /*45dd0*/  IADD3.X R35, PT, PT, R35, UR4, RZ, P2, !PT ;  /* 0x0000000423237c10 */ /* 0x004fca00097fe4ff */
[----:B------:R2:W-:Y:S01]  /*45de0*/  STL [R1+0xea4], R35 ;  /* 0x000ea42301007387 */ /* 0x0005e20000100800 */
[----:B-1----:R-:W-:Y:S01]  /*45df0*/  MOV R5, R35 ;  /* 0x0000002300057202 */ /* 0x002fe20000000f00 */
[----:B------:R-:W-:Y:S02]  /*45e00*/  IMAD.MOV.U32 R4, RZ, RZ, R31 ;  /* 0x000000ffff047224 */ /* 0x000fe400078e001f */
[----:B--2---:R-:W2:Y:S04]  /*45e10*/  LDL.LU R35, [R1+0xf34] ;  /* 0x000f340001237983 */ /* 0x004ea80000300800 */
[----:B------:R-:W2:Y:S01]  /*45e20*/  LDL.LU R31, [R1+0xf38] ;  /* 0x000f3800011f7983 */ /* 0x000ea20000300800 */
[----:B------:R-:W-:-:S03]  /*45e30*/  UISETP.GT.AND UP1, UPT, UR15, 0x3d, UPT ;  /* 0x0000003d0f00788c */ /* 0x000fc6000bf24270 */
[----:B------:R1:W-:Y:S01]  /*45e40*/  LDGSTS.E [R3+0x7280], desc[UR28][R4.64], P0 ;  /* 0x0728000004037fae */ /* 0x0003e200081a101c */
[----:B------:R-:W-:-:S04]  /*45e50*/  USEL UR12, URZ, 0x4, !UP1 ;  /* 0x00000004ff0c7887 */ /* 0x000fc8000c800000 */
[----:B------:R-:W-:Y:S01]  /*45e60*/  USEL UR12, UR12, URZ, !UP0 ;  /* 0x000000ff0c0c7287 */ /* 0x000fe2000c000000 */
[----:B------:R-:W-:-:S05]  /*45e70*/  IADD3 R38, P1, PT, R38, UR13, RZ ;  /* 0x0000000d26267c10 */ /* 0x000fca000ff3e0ff */
[----:B-1----:R-:W-:Y:S01]  /*45e80*/  IMAD.MOV.U32 R4, RZ, RZ, R38 ;  /* 0x000000ffff047224 */ /* 0x002fe200078e0026 */
[----:B------:R-:W-:-:S04]  /*45e90*/  IADD3.X R39, PT, PT, R39, UR4, RZ, P1, !PT ;  /* 0x0000000427277c10 */ /* 0x000fc80008ffe4ff */
[----:B------:R-:W-:Y:S02]  /*45ea0*/  MOV R5, R39 ;  /* 0x0000002700057202 */ /* 0x000fe40000000f00 */
[----:B----4-:R-:W-:-:S03]  /*45eb0*/  IADD3 R6, P2, PT, R6, UR13, RZ ;  /* 0x0000000d06067c10 */ /* 0x010fc6000ff5e0ff */
[----:B------:R1:W-:Y:S01]  /*45ec0*/  LDGSTS.E [R3+0x7300], desc[UR28][R4.64], P0 ;  /* 0x0730000004037fae */ /* 0x0003e200081a101c */
[----:B------:R-:W-:Y:S02]  /*45ed0*/  IADD3.X R33, PT, PT, R33, UR4, RZ, P2, !PT ;  /* 0x0000000421217c10 */ /* 0x000fe400097fe4ff */
[----:B------:R-:W-:Y:S02]  /*45ee0*/  ISETP.NE.U32.AND P1, PT, RZ, UR12, PT ;  /* 0x0000000cff007c0c */ /* 0x000fe4000bf25070 */
[----:B---3--:R-:W-:Y:S01]  /*45ef0*/  IADD3 R7, P3, PT, R7, UR13, RZ ;  /* 0x0000000d07077c10 */ /* 0x008fe2000ff7e0ff */
[----:B------:R-:W-:Y:S01]  /*45f00*/  STL [R1+0xeb0], R38 ;  /* 0x000eb02601007387 */ /* 0x000fe20000100800 */
[----:B-1----:R-:W-:Y:S01]  /*45f10*/  IMAD.MOV.U32 R4, RZ, RZ, R6 ;  /* 0x000000ffff047224 */ /* 0x002fe200078e0006 */
[----:B------:R-:W-:Y:S02]  /*45f20*/  MOV R5, R33 ;  /* 0x0000002100057202 */ /* 0x000fe40000000f00 */
[----:B------:R-:W-:Y:S01]  /*45f30*/  STL [R1+0xeac], R39 ;  /* 0x000eac2701007387 */ /* 0x000fe20000100800 */
[----:B------:R-:W-:-:S03]  /*45f40*/  IADD3.X R34, PT, PT, R34, UR4, RZ, P3, !PT ;  /* 0x0000000422227c10 */ /* 0x000fc60009ffe4ff */
[----:B------:R1:W-:Y:S04]  /*45f50*/  LDGSTS.E [R3+0x7380], desc[UR28][R4.64], P0 ;  /* 0x0738000004037fae */ /* 0x0003e800081a101c */
[----:B------:R3:W-:Y:S04]  /*45f60*/  STL [R1+0xeb8], R6 ;  /* 0x000eb80601007387 */ /* 0x0007e80000100800 */
[----:B------:R4:W-:Y:S04]  /*45f70*/  STL [R1+0xeb4], R33 ;  /* 0x000eb42101007387 */ /* 0x0009e80000100800 */
[----:B------:R3:W-:Y:S01]  /*45f80*/  STL [R1+0xf20], R7 ;  /* 0x000f200701007387 */ /* 0x0007e20000100800 */
[----:B-1----:R-:W-:Y:S01]  /*45f90*/  IMAD.MOV.U32 R4, RZ, RZ, R7 ;  /* 0x000000ffff047224 */ /* 0x002fe200078e0007 */
[----:B------:R-:W-:-:S02]  /*45fa0*/  MOV R5, R34 ;  /* 0x0000002200057202 */ /* 0x000fc40000000f00 */
[----:B---3--:R-:W3:Y:S04]  /*45fb0*/  LDL.LU R6, [R1+0x1950] ;  /* 0x0019500001067983 */ /* 0x008ee80000300800 */
[----:B------:R1:W-:Y:S04]  /*45fc0*/  STL [R1+0xf1c], R34 ;  /* 0x000f1c2201007387 */ /* 0x0003e80000100800 */
[----:B----4-:R-:W4:Y:S04]  /*45fd0*/  LDL.LU R33, [R1+0x1948] ;  /* 0x0019480001217983 */ /* 0x010f280000300800 */
[----:B------:R-:W4:Y:S04]  /*45fe0*/  LDL.LU R7, [R1+0x1944] ;  /* 0x0019440001077983 */ /* 0x000f280000300800 */
[----:B-1----:R-:W4:Y:S04]  /*45ff0*/  LDL.LU R34, [R1+0x193c] ;  /* 0x00193c0001227983 */ /* 0x002f280000300800 */
        /* <DEDUP_REMOVED lines=14> */
[----:B------:R-:W4:Y:S01]  /*460e0*/  LDL.LU R32, [R1+0x1934] ;  /* 0x0019340001207983 */ /* 0x000f220000300800 */
[----:B--2---:R-:W-:-:S04]  /*460f0*/  IADD3 R31, P0, PT, R31, UR13, RZ ;  /* 0x0000000d1f1f7c10 */ /* 0x004fc8000ff1e0ff */
[----:B------:R-:W-:Y:S01]  /*46100*/  IADD3.X R35, PT, PT, R35, UR4, RZ, P0, !PT ;  /* 0x0000000423237c10 */ /* 0x000fe200087fe4ff */
[----:B------:R1:W-:Y:S04]  /*46110*/  STL [R1+0xf38], R31 ;  /* 0x000f381f01007387 */ /* 0x0003e80000100800 */
[----:B------:R2:W-:Y:S04]  /*46120*/  STL [R1+0xf34], R35 ;  /* 0x000f342301007387 */ /* 0x0005e80000100800 */
[----:B------:R-:W4:Y:S04]  /*46130*/  LDL.LU R40, [R1+0x192c] ;  /* 0x00192c0001287983 */ /* 0x000f280000300800 */
[----:B------:R-:W4:Y:S04]  /*46140*/  LDL.LU R37, [R1+0x1938] ;  /* 0x0019380001257983 */ /* 0x000f280000300800 */
[----:B------:R-:W4:Y:S04]  /*46150*/  LDL.LU R41, [R1+0x18c4] ;  /* 0x0018c40001297983 */ /* 0x000f280000300800 */
[----:B------:R-:W4:Y:S01]  /*46160*/  LDL.LU R39, [R1+0x18e8] ;  /* 0x0018e80001277983 */ /* 0x000f220000300800 */
[----:B------:R-:W-:-:S03]  /*46170*/  MOV R5, R36 ;  /* 0x0000002400057202 */ /* 0x000fc60000000f00 */
[----:B------:R-:W4:Y:S04]  /*46180*/  LDL.LU R38, [R1+0x18bc] ;  /* 0x0018bc0001267983 */ /* 0x000f280000300800 */
[----:B------:R1:W-:Y:S02]  /*46190*/  LDGSTS.E [R3+0x7b00], desc[UR28][R4.64], P1 ;  /* 0x07b0000004037fae */ /* 0x0003e400089a101c */
[----:B-1----:R-:W-:Y:S02]  /*461a0*/  IMAD.MOV.U32 R4, RZ, RZ, R31 ;  /* 0x000000ffff047224 */ /* 0x002fe400078e001f */
[----:B------:R-:W4:Y:S01]  /*461b0*/  LDL.LU R31, [R1+0x18c8] ;  /* 0x0018c800011f7983 */ /* 0x000f220000300800 */
[----:B------:R-:W-:-:S03]  /*461c0*/  MOV R5, R35 ;  /* 0x0000002300057202 */ /* 0x000fc60000000f00 */
[----:B------:R-:W4:Y:S04]  /*461d0*/  LDL.LU R36, [R1+0x18b4] ;  /* 0x0018b40001247983 */ /* 0x000f280000300800 */
[----:B--2---:R-:W2:Y:S01]  /*461e0*/  LDL.LU R35, [R1+0x18c0] ;  /* 0x0018c00001237983 */ /* 0x004ea20000300800 */
[----:B------:R-:W-:-:S03]  /*461f0*/  UISETP.GT.AND UP1, UPT, UR15, 0x2, UPT ;  /* 0x000000020f00788c */ /* 0x000fc6000bf24270 */
[----:B------:R1:W-:Y:S01]  /*46200*/  LDGSTS.E [R3+0x7b80], desc[UR28][R4.64], P1 ;  /* 0x07b8000004037fae */ /* 0x0003e200089a101c */
[----:B------:R-:W-:-:S04]  /*46210*/  USEL UR12, URZ, 0x4, !UP1 ;  /* 0x00000004ff0c7887 */ /* 0x000fc8000c800000 */
[----:B------:R-:W-:-:S06]  /*46220*/  USEL UR12, UR12, URZ, !UP0 ;  /* 0x000000ff0c0c7287 */ /* 0x000fcc000c000000 */
[----:B------:R-:W-:Y:S02]  /*46230*/  ISETP.NE.U32.AND P0, PT, RZ, UR12, PT ;  /* 0x0000000cff007c0c */ /* 0x000fe4000bf05070 */
[----:B-1----:R-:W-:Y:S02]  /*46240*/  LOP3.LUT R4, R28, 0x40, RZ, 0x3c, !PT ;  /* 0x000000401c047812 */ /* 0x002fe400078e3cff */
[----:B---3--:R-:W-:-:S03]  /*46250*/  IADD3 R6, P1, PT, R6, UR13, RZ ;  /* 0x0000000d06067c10 */ /* 0x008fc6000ff3e0ff */
[----:B------:R-:W-:Y:S01]  /*46260*/  VIADD R4, R4, UR16 ;  /* 0x0000001004047c36 */ /* 0x000fe20008000000 */
[----:B----4-:R-:W-:Y:S01]  /*46270*/  IADD3 R33, P2, PT, R33, UR13, RZ ;  /* 0x0000000d21217c10 */ /* 0x010fe2000ff5e0ff */
[----:B------:R1:W-:Y:S01]  /*46280*/  STL [R1+0x1950], R6 ;  /* 0x0019500601007387 */ /* 0x0003e20000100800 */
[----:B------:R-:W-:-:S03]  /*46290*/  IADD3.X R7, PT, PT, R7, UR4, RZ, P1, !PT ;  /* 0x0000000407077c10 */ /* 0x000fc60008ffe4ff */
[----:B------:R-:W-:Y:S01]  /*462a0*/  STL [R1+0x1948], R33 ;  /* 0x0019482101007387 */ /* 0x000fe20000100800 */
[----:B------:R-:W-:-:S03]  /*462b0*/  IADD3.X R34, PT, PT, R34, UR4, RZ, P2, !PT ;  /* 0x0000000422227c10 */ /* 0x000fc600097fe4ff */
[----:B------:R3:W-:Y:S04]  /*462c0*/  STL [R1+0x1944], R7 ;  /* 0x0019440701007387 */ /* 0x0007e80000100800 */
[----:B------:R1:W-:Y:S04]  /*462d0*/  LDGSTS.E [R4+0x400], desc[UR28][R6.64], P0 ;  /* 0x0040000006047fae */ /* 0x0003e800081a101c */
[----:B------:R-:W-:Y:S01]  /*462e0*/  STL [R1+0x193c], R34 ;  /* 0x00193c2201007387 */ /* 0x000fe20000100800 */
[----:B-1----:R-:W-:Y:S01]  /*462f0*/  MOV R6, R33 ;  /* 0x0000002100067202 */ /* 0x002fe20000000f00 */
[----:B---3--:R-:W-:-:S05]  /*46300*/  IMAD.MOV.U32 R7, RZ, RZ, R34 ;  /* 0x000000ffff077224 */ /* 0x008fca00078e0022 */
[----:B------:R1:W-:Y:S01]  /*46310*/  LDGSTS.E [R4+0x480], desc[UR28][R6.64], P0 ;  /* 0x0048000006047fae */ /* 0x0003e200081a101c */
[----:B------:R-:W-:-:S04]  /*46320*/  UISETP.GT.AND UP1, UPT, UR15, 0x6, UPT ;  /* 0x000000060f00788c */ /* 0x000fc8000bf24270 */
[----:B------:R-:W-:-:S04]  /*46330*/  USEL UR12, URZ, 0x4, !UP1 ;  /* 0x00000004ff0c7887 */ /* 0x000fc8000c800000 */
[----:B------:R-:W-:Y:S01]  /*46340*/  USEL UR12, UR12, URZ, !UP0 ;  /* 0x000000ff0c0c7287 */ /* 0x000fe2000c000000 */
[----:B------:R-:W-:-:S05]  /*46350*/  IADD3 R29, P1, PT, R29, UR13, RZ ;  /* 0x0000000d1d1d7c10 */ /* 0x000fca000ff3e0ff */
[----:B------:R-:W-:Y:S01]  /*46360*/  STL [R1+0x1940], R29 ;  /* 0x0019401d01007387 */ /* 0x000fe20000100800 */
[----:B------:R-:W-:-:S05]  /*46370*/  IADD3.X R32, PT, PT, R32, UR4, RZ, P1, !PT ;  /* 0x0000000420207c10 */ /* 0x000fca0008ffe4ff */
[----:B------:R3:W-:Y:S01]  /*46380*/  STL [R1+0x1934], R32 ;  /* 0x0019342001007387 */ /* 0x0007e20000100800 */
[----:B-1----:R-:W-:-:S03]  /*46390*/  IMAD.MOV.U32 R7, RZ, RZ, R32 ;  /* 0x000000ffff077224 */ /* 0x002fc600078e0020 */
[----:B------:R-:W4:Y:S04]  /*463a0*/  LDL.LU R33, [R1+0x18ac] ;  /* 0x0018ac0001217983 */ /* 0x000f280000300800 */
[----:B---3--:R-:W3:Y:S01]  /*463b0*/  LDL.LU R32, [R1+0x18b8] ;  /* 0x0018b80001207983 */ /* 0x008ee20000300800 */
[----:B------:R-:W-:-:S03]  /*463c0*/  MOV R6, R29 ;  /* 0x0000001d00067202 */ /* 0x000fc60000000f00 */
[----:B------:R-:W4:Y:S04]  /*463d0*/  LDL.LU R34, [R1+0x1890] ;  /* 0x0018900001227983 */ /* 0x000f280000300800 */
[----:B------:R-:W4:Y:S04]  /*463e0*/  LDL.LU R29, [R1+0x1848] ;  /* 0x00184800011d7983 */ /* 0x000f280000300800 */
[----:B------:R1:W-:Y:S01]  /*463f0*/  LDGSTS.E [R4+0x500], desc[UR28][R6.64], P0 ;  /* 0x0050000006047fae */ /* 0x0003e200081a101c */
[----:B------:R-:W-:-:S04]  /*46400*/  IADD3 R37, P2, PT, R37, UR13, RZ ;  /* 0x0000000d25257c10 */ /* 0x000fc8000ff5e0ff */
[----:B------:R-:W-:Y:S01]  /*46410*/  IADD3.X R40, PT, PT, R40, UR4, RZ, P2, !PT ;  /* 0x0000000428287c10 */ /* 0x000fe200097fe4ff */
[----:B------:R1:W-:Y:S01]  /*46420*/  STL [R1+0x1938], R37 ;  /* 0x0019382501007387 */ /* 0x0003e20000100800 */
[----:B------:R-:W-:-:S03]  /*46430*/  IADD3 R39, P3, PT, R39, UR13, RZ ;  /* 0x0000000d27277c10 */ /* 0x000fc6000ff7e0ff */
[----:B------:R2:W-:Y:S01]  /*46440*/  STL [R1+0x192c], R40 ;  /* 0x00192c2801007387 */ /* 0x0005e20000100800 */
[----:B-1----:R-:W-:Y:S01]  /*46450*/  MOV R6, R37 ;  /* 0x0000002500067202 */ /* 0x002fe20000000f00 */
[----:B------:R-:W-:Y:S02]  /*46460*/  IMAD.MOV.U32 R7, RZ, RZ, R40 ;  /* 0x000000ffff077224 */ /* 0x000fe400078e0028 */
[----:B------:R-:W-:Y:S01]  /*46470*/  STL [R1+0x18e8], R39 ;  /* 0x0018e82701007387 */ /* 0x000fe20000100800 */
[----:B------:R-:W-:-:S03]  /*46480*/  ISETP.NE.U32.AND P1, PT, RZ, UR12, PT ;  /* 0x0000000cff007c0c */ /* 0x000fc6000bf25070 */
[----:B------:R-:W4:Y:S01]  /*46490*/  LDL.LU R37, [R1+0x1844] ;  /* 0x0018440001257983 */ /* 0x000f220000300800 */
[----:B------:R-:W-:-:S03]  /*464a0*/  IADD3.X R41, PT, PT, R41, UR4, RZ, P3, !PT ;  /* 0x0000000429297c10 */ /* 0x000fc60009ffe4ff */
[----:B------:R1:W-:Y:S01]  /*464b0*/  LDGSTS.E [R4+0x580], desc[UR28][R6.64], P0 ;  /* 0x0058000006047fae */ /* 0x0003e200081a101c */
[----:B------:R-:W-:-:S03]  /*464c0*/  IADD3 R31, P0, PT, R31, UR13, RZ ;  /* 0x0000000d1f1f7c10 */ /* 0x000fc6000ff1e0ff */
[----:B------:R-:W-:Y:S01]  /*464d0*/  STL [R1+0x18c4], R41 ;  /* 0x0018c42901007387 */ /* 0x000fe20000100800 */
[----:B-1----:R-:W-:Y:S01]  /*464e0*/  MOV R6, R39 ;  /* 0x0000002700067202 */ /* 0x002fe20000000f00 */
[----:B------:R-:W-:Y:S01]  /*464f0*/  IMAD.MOV.U32 R7, RZ, RZ, R41 ;  /* 0x000000ffff077224 */ /* 0x000fe200078e0029 */
[----:B------:R-:W-:Y:S01]  /*46500*/  IADD3.X R38, PT, PT, R38, UR4, RZ, P0, !PT ;  /* 0x0000000426267c10 */ /* 0x000fe200087fe4ff */
[----:B--2---:R-:W2:Y:S01]  /*46510*/  LDL.LU R40, [R1+0x183c] ;  /* 0x00183c0001287983 */ /* 0x004ea20000300800 */
[----:B------:R-:W-:-:S03]  /*46520*/  IADD3 R35, P2, PT, R35, UR13, RZ ;  /* 0x0000000d23237c10 */ /* 0x000fc6000ff5e0ff */
[----:B------:R1:W-:Y:S01]  /*46530*/  STL [R1+0x18c8], R31 ;  /* 0x0018c81f01007387 */ /* 0x0003e20000100800 */
[----:B------:R-:W-:-:S03]  /*46540*/  IADD3.X R36, PT, PT, R36, UR4, RZ, P2, !PT ;  /* 0x0000000424247c10 */ /* 0x000fc600097fe4ff */
[----:B------:R1:W-:Y:S04]  /*46550*/  LDGSTS.E [R4+0xc00], desc[UR28][R6.64], P1 ;  /* 0x00c0000006047fae */ /* 0x0003e800089a101c */
[----:B------:R1:W-:Y:S04]  /*46560*/  STL [R1+0x18bc], R38 ;  /* 0x0018bc2601007387 */ /* 0x0003e80000100800 */
[----:B------:R1:W-:Y:S02]  /*46570*/  STL [R1+0x18c0], R35 ;  /* 0x0018c02301007387 */ /* 0x0003e40000100800 */
[----:B-1----:R-:W-:-:S02]  /*46580*/  MOV R6, R31 ;  /* 0x0000001f00067202 */ /* 0x002fc40000000f00 */
[----:B------:R-:W2:Y:S04]  /*46590*/  LDL.LU R31, [R1+0x1840] ;  /* 0x00184000011f7983 */ /* 0x000ea80000300800 */
[----:B------:R1:W-:Y:S04]  /*465a0*/  STL [R1+0x18b4], R36 ;  /* 0x0018b42401007387 */ /* 0x0003e80000100800 */
[----:B------:R-:W2:Y:S01]  /*465b0*/  LDL.LU R39, [R1+0x1834] ;  /* 0x0018340001277983 */ /* 0x000ea20000300800 */
[----:B------:R-:W-:-:S03]  /*465c0*/  IMAD.MOV.U32 R7, RZ, RZ, R38 ;  /* 0x000000ffff077224 */ /* 0x000fc600078e0026 */
[----:B------:R-:W2:Y:S04]  /*465d0*/  LDL.LU R38, [R1+0x182c] ;  /* 0x00182c0001267983 */ /* 0x000ea80000300800 */
[----:B------:R1:W-:Y:S01]  /*465e0*/  LDGSTS.E [R4+0xc80], desc[UR28][R6.64], P1 ;  /* 0x00c8000006047fae */ /* 0x0003e200089a101c */
[----:B------:R-:W-:Y:S01]  /*465f0*/  UISETP.GT.AND UP1, UPT, UR15, 0xa, UPT ;  /* 0x0000000a0f00788c */ /* 0x000fe2000bf24270 */
[----:B-1----:R-:W-:Y:S01]  /*46600*/  MOV R6, R35 ;  /* 0x0000002300067202 */ /* 0x002fe20000000f00 */
[----:B------:R-:W-:Y:S01]  /*46610*/  IMAD.MOV.U32 R7, RZ, RZ, R36 ;  /* 0x000000ffff077224 */ /* 0x000fe200078e0024 */
[----:B------:R-:W2:Y:S04]  /*46620*/  LDL.LU R35, [R1+0x1838] ;  /* 0x0018380001237983 */ /* 0x000ea80000300800 */
[----:B------:R1:W-:Y:S04]  /*46630*/  LDGSTS.E [R4+0xd00], desc[UR28][R6.64], P1 ;  /* 0x00d0000006047fae */ /* 0x0003e800089a101c */
[----:B------:R-:W2:Y:S04]  /*46640*/  LDL.LU R36, [R1+0x17c4] ;  /* 0x0017c40001247983 */ /* 0x000ea80000300800 */
[----:B------:R-:W2:Y:S01]  /*46650*/  LDL.LU R5, [R1+0x1810] ;  /* 0x0018100001057983 */ /* 0x000ea20000300800 */
[----:B------:R-:W-:-:S04]  /*46660*/  USEL UR12, URZ, 0x4, !UP1 ;  /* 0x00000004ff0c7887 */ /* 0x000fc8000c800000 */
[----:B------:R-:W-:Y:S01]  /*46670*/  USEL UR12, UR12, URZ, !UP0 ;  /* 0x000000ff0c0c7287 */ /* 0x000fe2000c000000 */
[----:B---3--:R-:W-:-:S04]  /*46680*/  IADD3 R32, P0, PT, R32, UR13, RZ ;  /* 0x0000000d20207c10 */ /* 0x008fc8000ff1e0ff */
[----:B----4-:R-:W-:Y:S02]  /*46690*/  IADD3.X R33, PT, PT, R33, UR4, RZ, P0, !PT ;  /* 0x0000000421217c10 */ /* 0x010fe400087fe4ff */
[----:B-1----:R-:W-:-:S03]  /*466a0*/  MOV R6, R32 ;  /* 0x0000002000067202 */ /* 0x002fc60000000f00 */
[----:B------:R-:W-:-:S05]  /*466b0*/  IMAD.MOV.U32 R7, RZ, RZ, R33 ;  /* 0x000000ffff077224 */ /* 0x000fca00078e0021 */
[----:B------:R1:W-:Y:S01]  /*466c0*/  LDGSTS.E [R4+0xd80], desc[UR28][R6.64], P1 ;  /* 0x00d8000006047fae */ /* 0x0003e200089a101c */
[----:B------:R-:W-:Y:S02]  /*466d0*/  IADD3 R34, P1, PT, R34, UR13, RZ ;  /* 0x0000000d22227c10 */ /* 0x000fe4000ff3e0ff */
[----:B------:R-:W-:Y:S01]  /*466e0*/  IADD3 R29, P2, PT, R29, UR13, RZ ;  /* 0x0000000d1d1d7c10 */ /* 0x000fe2000ff5e0ff */
[----:B------:R3:W-:Y:S04]  /*466f0*/  STL [R1+0x18b8], R32 ;  /* 0x0018b82001007387 */ /* 0x0007e80000100800 */
[----:B------:R4:W-:Y:S01]  /*46700*/  STL [R1+0x18ac], R33 ;  /* 0x0018ac2101007387 */ /* 0x0009e20000100800 */
[----:B------:R-:W-:-:S03]  /*46710*/  ISETP.NE.U32.AND P0, PT, RZ, UR12, PT ;  /* 0x0000000cff007c0c */ /* 0x000fc6000bf05070 */
[----:B---3--:R-:W3:Y:S04]  /*46720*/  LDL.LU R32, [R1+0x17c8] ;  /* 0x0017c80001207983 */ /* 0x008ee80000300800 */
[----:B----4-:R-:W4:Y:S01]  /*46730*/  LDL.LU R33, [R1+0x17b4] ;  /* 0x0017b40001217983 */ /* 0x010f220000300800 */
[----:B------:R-:W-:-:S03]  /*46740*/  IADD3.X R37, PT, PT, R37, UR4, RZ, P1, !PT ;  /* 0x0000000425257c10 */ /* 0x000fc60008ffe4ff */
[----:B------:R-:W-:Y:S04]  /*46750*/  STL [R1+0x1890], R34 ;  /* 0x0018902201007387 */ /* 0x000fe80000100800 */
[----:B------:R2:W-:Y:S01]  /*46760*/  STL [R1+0x1844], R37 ;  /* 0x0018442501007387 */ /* 0x0005e20000100800 */
[----:B-1----:R-:W-:-:S03]  /*46770*/  IMAD.MOV.U32 R7, RZ, RZ, R37 ;  /* 0x000000ffff077224 */ /* 0x002fc600078e0025 */
[----:B------:R1:W-:Y:S04]  /*46780*/  STL [R1+0x1848], R29 ;  /* 0x0018481d01007387 */ /* 0x0003e80000100800 */
[----:B--2---:R-:W2:Y:S01]  /*46790*/  LDL.LU R37, [R1+0x17ac] ;  /* 0x0017ac0001257983 */ /* 0x004ea20000300800 */
[----:B------:R-:W-:Y:S02]  /*467a0*/  MOV R6, R34 ;  /* 0x0000002200067202 */ /* 0x000fe40000000f00 */
[----:B------:R-:W-:-:S03]  /*467b0*/  IADD3.X R40, PT, PT, R40, UR4, RZ, P2, !PT ;  /* 0x0000000428287c10 */ /* 0x000fc600097fe4ff */
[----:B------:R1:W-:Y:S04]  /*467c0*/  LDGSTS.E [R4+0x1400], desc[UR28][R6.64], P0 ;  /* 0x0140000006047fae */ /* 0x0003e800081a101c */
[----:B------:R-:W-:Y:S04]  /*467d0*/  STL [R1+0x183c], R40 ;  /* 0x00183c2801007387 */ /* 0x000fe80000100800 */
[----:B------:R-:W2:Y:S01]  /*467e0*/  LDL.LU R34, [R1+0x17b0] ;  /* 0x0017b00001227983 */ /* 0x000ea20000300800 */
[----:B-1----:R-:W-:Y:S01]  /*467f0*/  MOV R6, R29 ;  /* 0x0000001d00067202 */ /* 0x002fe20000000f00 */
[----:B------:R-:W-:-:S02]  /*46800*/  IMAD.MOV.U32 R7, RZ, RZ, R40 ;  /* 0x000000ffff077224 */ /* 0x000fc400078e0028 */
[----:B------:R-:W2:Y:S04]  /*46810*/  LDL.LU R29, [R1+0x17bc] ;  /* 0x0017bc00011d7983 */ /* 0x000ea80000300800 */
[----:B------:R1:W-:Y:S01]  /*46820*/  LDGSTS.E [R4+0x1480], desc[UR28][R6.64], P0 ;  /* 0x0148000006047fae */ /* 0x0003e200081a101c */
[----:B------:R-:W-:-:S04]  /*46830*/  IADD3 R31, P1, PT, R31, UR13, RZ ;  /* 0x0000000d1f1f7c10 */ /* 0x000fc8000ff3e0ff */
[----:B------:R-:W-:Y:S01]  /*46840*/  IADD3.X R39, PT, PT, R39, UR4, RZ, P1, !PT ;  /* 0x0000000427277c10 */ /* 0x000fe20008ffe4ff */
[----:B------:R1:W-:Y:S02]  /*46850*/  STL [R1+0x1840], R31 ;  /* 0x0018401f01007387 */ /* 0x0003e40000100800 */
[----:B-1----:R-:W-:Y:S02]  /*46860*/  MOV R6, R31 ;  /* 0x0000001f00067202 */ /* 0x002fe40000000f00 */
[----:B------:R-:W-:Y:S04]  /*46870*/  STL [R1+0x1834], R39 ;  /* 0x0018342701007387 */ /* 0x000fe80000100800 */
[----:B------:R-:W2:Y:S01]  /*46880*/  LDL.LU R31, [R1+0x17b8] ;  /* 0x0017b800011f7983 */ /* 0x000ea20000300800 */
[----:B------:R-:W-:Y:S01]  /*46890*/  UISETP.GT.AND UP1, UPT, UR15, 0xe, UPT ;  /* 0x0000000e0f00788c */ /* 0x000fe2000bf24270 */
[----:B------:R-:W-:-:S03]  /*468a0*/  IMAD.MOV.U32 R7, RZ, RZ, R39 ;  /* 0x000000ffff077224 */ /* 0x000fc600078e0027 */
[----:B------:R-:W-:Y:S02]  /*468b0*/  USEL UR12, URZ, 0x4, !UP1 ;  /* 0x00000004ff0c7887 */ /* 0x000fe4000c800000 */
[----:B------:R1:W-:Y:S01]  /*468c0*/  LDGSTS.E [R4+0x1500], desc[UR28][R6.64], P0 ;  /* 0x0150000006047fae */ /* 0x0003e200081a101c */
[----:B------:R-:W-:Y:S01]  /*468d0*/  IADD3 R35, P2, PT, R35, UR13, RZ ;  /* 0x0000000d23237c10 */ /* 0x000fe2000ff5e0ff */
[----:B------:R-:W-:-:S03]  /*468e0*/  USEL UR12, UR12, URZ, !UP0 ;  /* 0x000000ff0c0c7287 */ /* 0x000fc6000c000000 */
[----:B------:R-:W-:Y:S01]  /*468f0*/  IADD3.X R38, PT, PT, R38, UR4, RZ, P2, !PT ;  /* 0x0000000426267c10 */ /* 0x000fe200097fe4ff */
[----:B------:R1:W-:Y:S01]  /*46900*/  STL [R1+0x1838], R35 ;  /* 0x0018382301007387 */ /* 0x0003e20000100800 */
[----:B------:R-:W-:-:S03]  /*46910*/  IADD3 R5, P3, PT, R5, UR13, RZ ;  /* 0x0000000d05057c10 */ /* 0x000fc6000ff7e0ff */
[----:B------:R-:W-:Y:S01]  /*46920*/  STL [R1+0x182c], R38 ;  /* 0x00182c2601007387 */ /* 0x000fe20000100800 */
[----:B-1----:R-:W-:Y:S01]  /*46930*/  MOV R6, R35 ;  /* 0x0000002300067202 */ /* 0x002fe20000000f00 */
[----:B------:R-:W-:Y:S01]  /*46940*/  IMAD.MOV.U32 R7, RZ, RZ, R38 ;  /* 0x000000ffff077224 */ /* 0x000fe200078e0026 */
[----:B------:R-:W-:Y:S01]  /*46950*/  IADD3.X R36, PT, PT, R36, UR4, RZ, P3, !PT ;  /* 0x0000000424247c10 */ /* 0x000fe20009ffe4ff */
[----:B------:R-:W-:Y:S01]  /*46960*/  STL [R1+0x1810], R5 ;  /* 0x0018100501007387 */ /* 0x000fe20000100800 */
[----:B------:R-:W-:-:S03]  /*46970*/  ISETP.NE.U32.AND P1, PT, RZ, UR12, PT ;  /* 0x0000000cff007c0c */ /* 0x000fc6000bf25070 */
[----:B------:R-:W2:Y:S04]  /*46980*/  LDL.LU R41, [R1+0x1774] ;  /* 0x0017740001297983 */ /* 0x000ea80000300800 */
[----:B------:R1:W-:Y:S04]  /*46990*/  STL [R1+0x17c4], R36 ;  /* 0x0017c42401007387 */ /* 0x0003e80000100800 */
[----:B------:R-:W2:Y:S04]  /*469a0*/  LDL.LU R35, [R1+0x177c] ;  /* 0x00177c0001237983 */ /* 0x000ea80000300800 */
[----:B------:R1:W-:Y:S04]  /*469b0*/  LDGSTS.E [R4+0x1580], desc[UR28][R6.64], P0 ;  /* 0x0158000006047fae */ /* 0x0003e800081a101c */
[----:B------:R-:W2:Y:S01]  /*469c0*/  LDL.LU R42, [R1+0x1770] ;  /* 0x00177000012a7983 */ /* 0x000ea20000300800 */
[----:B-1----:R-:W-:Y:S01]  /*469d0*/  MOV R6, R5 ;  /* 0x0000000500067202 */ /* 0x002fe20000000f00 */
[----:B------:R-:W-:-:S02]  /*469e0*/  IMAD.MOV.U32 R7, RZ, RZ, R36 ;  /* 0x000000ffff077224 */ /* 0x000fc400078e0024 */
[----:B------:R-:W2:Y:S04]  /*469f0*/  LDL.LU R36, [R1+0x1778] ;  /* 0x0017780001247983 */ /* 0x000ea80000300800 */
[----:B------:R-:W2:Y:S04]  /*46a00*/  LDL.LU R5, [R1+0x1784] ;  /* 0x0017840001057983 */ /* 0x000ea80000300800 */
[----:B------:R1:W-:Y:S01]  /*46a10*/  LDGSTS.E [R4+0x1c00], desc[UR28][R6.64], P1 ;  /* 0x01c0000006047fae */ /* 0x0003e200089a101c */
[----:B---3--:R-:W-:Y:S02]  /*46a20*/  IADD3 R32, P0, PT, R32, UR13, RZ ;  /* 0x0000000d20207c10 */ /* 0x008fe4000ff1e0ff */
[----:B----4-:R-:W-:-:S03]  /*46a30*/  IADD3 R33, P2, PT, R33, UR13, RZ ;  /* 0x0000000d21217c10 */ /* 0x010fc6000ff5e0ff */
[----:B------:R3:W-:Y:S01]  /*46a40*/  STL [R1+0x17c8], R32 ;  /* 0x0017c82001007387 */ /* 0x0007e20000100800 */
[----:B-1----:R-:W-:Y:S02]  /*46a50*/  MOV R6, R32 ;  /* 0x0000002000067202 */ /* 0x002fe40000000f00 */
[----:B--2---:R-:W-:-:S05]  /*46a60*/  IADD3.X R37, PT, PT, R37, UR4, RZ, P0, !PT ;  /* 0x0000000425257c10 */ /* 0x004fca00087fe4ff */
[----:B------:R1:W-:Y:S04]  /*46a70*/  STL [R1+0x17ac], R37 ;  /* 0x0017ac2501007387 */ /* 0x0003e80000100800 */
[----:B------:R-:W-:Y:S04]  /*46a80*/  STL [R1+0x17b4], R33 ;  /* 0x0017b42101007387 */ /* 0x000fe80000100800 */
[----:B---3--:R-:W2:Y:S01]  /*46a90*/  LDL.LU R32, [R1+0x1780] ;  /* 0x0017800001207983 */ /* 0x008ea20000300800 */
[----:B------:R-:W-:Y:S01]  /*46aa0*/  IADD3.X R34, PT, PT, R34, UR4, RZ, P2, !PT ;  /* 0x0000000422227c10 */ /* 0x000fe200097fe4ff */
[----:B------:R-:W-:Y:S01]  /*46ab0*/  IMAD.MOV.U32 R7, RZ, RZ, R37 ;  /* 0x000000ffff077224 */ /* 0x000fe200078e0025 */
[----:B------:R-:W-:-:S03]  /*46ac0*/  IADD3 R29, P0, PT, R29, UR13, RZ ;  /* 0x0000000d1d1d7c10 */ /* 0x000fc6000ff1e0ff */
[----:B------:R3:W-:Y:S04]  /*46ad0*/  STL [R1+0x17b0], R34 ;  /* 0x0017b02201007387 */ /* 0x0007e80000100800 */
[----:B-1----:R-:W4:Y:S04]  /*46ae0*/  LDL.LU R37, [R1+0x178c] ;  /* 0x00178c0001257983 */ /* 0x002f280000300800 */
        /* <DEDUP_REMOVED lines=9> */
[----:B------:R1:W-:Y:S04]  /*46b80*/  LDGSTS.E [R4+0x1d00], desc[UR28][R6.64], P1 ;  /* 0x01d0000006047fae */ /* 0x0003e800089a101c */
[----:B---3--:R-:W3:Y:S01]  /*46b90*/  LDL.LU R34, [R1+0x16f8] ;  /* 0x0016f80001227983 */ /* 0x008ee20000300800 */
[----:B-1----:R-:W-:-:S03]  /*46ba0*/  IMAD.MOV.U32 R7, RZ, RZ, R31 ;  /* 0x000000ffff077224 */ /* 0x002fc600078e001f */
[----:B------:R-:W3:Y:S01]  /*46bb0*/  LDL.LU R31, [R1+0x16fc] ;  /* 0x0016fc00011f7983 */ /* 0x000ee20000300800 */
[----:B------:R-:W-:-:S03]  /*46bc0*/  MOV R6, R29 ;  /* 0x0000001d00067202 */ /* 0x000fc60000000f00 */
[----:B------:R-:W3:Y:S04]  /*46bd0*/  LDL.LU R33, [R1+0x1700] ;  /* 0x0017000001217983 */ /* 0x000ee80000300800 */
[----:B------:R-:W3:Y:S01]  /*46be0*/  LDL.LU R29, [R1+0x1704] ;  /* 0x00170400011d7983 */ /* 0x000ee20000300800 */
[----:B------:R-:W-:-:S03]  /*46bf0*/  UISETP.GT.AND UP1, UPT, UR15, 0x12, UPT ;  /* 0x000000120f00788c */ /* 0x000fc6000bf24270 */
[----:B------:R1:W-:Y:S01]  /*46c00*/  LDGSTS.E [R4+0x1d80], desc[UR28][R6.64], P1 ;  /* 0x01d8000006047fae */ /* 0x0003e200089a101c */
[----:B------:R-:W-:-:S04]  /*46c10*/  USEL UR12, URZ, 0x4, !UP1 ;  /* 0x00000004ff0c7887 */ /* 0x000fc8000c800000 */
[----:B------:R-:W-:Y:S01]  /*46c20*/  USEL UR12, UR12, URZ, !UP0 ;  /* 0x000000ff0c0c7287 */ /* 0x000fe2000c000000 */
[----:B------:R-:W-:-:S05]  /*46c30*/  IADD3 R41, P1, PT, R41, UR13, RZ ;  /* 0x0000000d29297c10 */ /* 0x000fca000ff3e0ff */
[----:B------:R-:W-:Y:S02]  /*46c40*/  ISETP.NE.U32.AND P0, PT, RZ, UR12, PT ;  /* 0x0000000cff007c0c */ /* 0x000fe4000bf05070 */
[----:B------:R-:W-:Y:S02]  /*46c50*/  IADD3.X R42, PT, PT, R42, UR4, RZ, P1, !PT ;  /* 0x000000042a2a7c10 */ /* 0x000fe40008ffe4ff */
[----:B------:R-:W-:Y:S02]  /*46c60*/  IADD3 R35, P2, PT, R35, UR13, RZ ;  /* 0x0000000d23237c10 */ /* 0x000fe4000ff5e0ff */
[----:B-1----:R-:W-:Y:S01]  /*46c70*/  MOV R6, R41 ;  /* 0x0000002900067202 */ /* 0x002fe20000000f00 */
[----:B------:R-:W-:Y:S01]  /*46c80*/  IMAD.MOV.U32 R7, RZ, RZ, R42 ;  /* 0x000000ffff077224 */ /* 0x000fe200078e002a */
[----:B------:R-:W-:Y:S02]  /*46c90*/  IADD3.X R36, PT, PT, R36, UR4, RZ, P2, !PT ;  /* 0x0000000424247c10 */ /* 0x000fe400097fe4ff */
[----:B------:R-:W-:Y:S01]  /*46ca0*/  IADD3 R5, P1, PT, R5, UR13, RZ ;  /* 0x0000000d05057c10 */ /* 0x000fe2000ff3e0ff */
[----:B------:R-:W-:Y:S04]  /*46cb0*/  STL [R1+0x1774], R41 ;  /* 0x0017742901007387 */ /* 0x000fe80000100800 */
[----:B------:R1:W-:Y:S04]  /*46cc0*/  LDGSTS.E [R4+0x2400], desc[UR28][R6.64], P0 ;  /* 0x0240000006047fae */ /* 0x0003e800081a101c */
[----:B------:R-:W-:Y:S04]  /*46cd0*/  STL [R1+0x1770], R42 ;  /* 0x0017702a01007387 */ /* 0x000fe80000100800 */
[----:B------:R2:W-:Y:S01]  /*46ce0*/  STL [R1+0x177c], R35 ;  /* 0x00177c2301007387 */ /* 0x0005e20000100800 */
[----:B-1----:R-:W-:Y:S01]  /*46cf0*/  MOV R6, R35 ;  /* 0x0000002300067202 */ /* 0x002fe20000000f00 */
[----:B------:R-:W-:-:S02]  /*46d00*/  IMAD.MOV.U32 R7, RZ, RZ, R36 ;  /* 0x000000ffff077224 */ /* 0x000fc400078e0024 */
[----:B------:R-:W-:Y:S04]  /*46d10*/  STL [R1+0x1778], R36 ;  /* 0x0017782401007387 */ /* 0x000fe80000100800 */
[----:B------:R-:W-:Y:S04]  /*46d20*/  STL [R1+0x1784], R5 ;  /* 0x0017840501007387 */ /* 0x000fe80000100800 */
[----:B------:R1:W-:Y:S01]  /*46d30*/  LDGSTS.E [R4+0x2480], desc[UR28][R6.64], P0 ;  /* 0x0248000006047fae */ /* 0x0003e200081a101c */
[----:B------:R-:W-:-:S04]  /*46d40*/  UISETP.GT.AND UP1, UPT, UR15, 0x16, UPT ;  /* 0x000000160f00788c */ /* 0x000fc8000bf24270 */
[----:B------:R-:W-:-:S04]  /*46d50*/  USEL UR12, URZ, 0x4, !UP1 ;  /* 0x00000004ff0c7887 */ /* 0x000fc8000c800000 */
[----:B------:R-:W-:Y:S01]  /*46d60*/  USEL UR12, UR12, URZ, !UP0 ;  /* 0x000000ff0c0c7287 */ /* 0x000fe2000c000000 */
[----:B-1----:R-:W-:Y:S02]  /*46d70*/  MOV R6, R5 ;  /* 0x0000000500067202 */ /* 0x002fe40000000f00 */
[----:B--2---:R-:W-:-:S05]  /*46d80*/  IADD3.X R32, PT, PT, R32, UR4, RZ, P1, !PT ;  /* 0x0000000420207c10 */ /* 0x004fca0008ffe4ff */
[----:B------:R1:W-:Y:S01]  /*46d90*/  STL [R1+0x1780], R32 ;  /* 0x0017802001007387 */ /* 0x0003e20000100800 */
[----:B------:R-:W-:-:S03]  /*46da0*/  IMAD.MOV.U32 R7, RZ, RZ, R32 ;  /* 0x000000ffff077224 */ /* 0x000fc600078e0020 */
[----:B------:R-:W2:Y:S01]  /*46db0*/  LDL.LU R35, [R1+0x1708] ;  /* 0x0017080001237983 */ /* 0x000ea20000300800 */
[----:B----4-:R-:W-:-:S03]  /*46dc0*/  IADD3 R37, P2, PT, R37, UR13, RZ ;  /* 0x0000000d25257c10 */ /* 0x010fc6000ff5e0ff */
[----:B------:R4:W-:Y:S04]  /*46dd0*/  LDGSTS.E [R4+0x2500], desc[UR28][R6.64], P0 ;  /* 0x0250000006047fae */ /* 0x0009e800081a101c */
[----:B-1----:R-:W2:Y:S01]  /*46de0*/  LDL.LU R32, [R1+0x170c] ;  /* 0x00170c0001207983 */ /* 0x002ea20000300800 */
[----:B------:R-:W-:-:S03]  /*46df0*/  IADD3 R38, P3, PT, R38, UR13, RZ ;  /* 0x0000000d26267c10 */ /* 0x000fc6000ff7e0ff */
[----:B------:R-:W2:Y:S04]  /*46e00*/  LDL.LU R36, [R1+0xac0] ;  /* 0x000ac00001247983 */ /* 0x000ea80000300800 */
[----:B------:R-:W2:Y:S01]  /*46e10*/  LDL.LU R5, [R1+0xac8] ;  /* 0x000ac80001057983 */ /* 0x000ea20000300800 */
[----:B----4-:R-:W-:-:S03]  /*46e20*/  MOV R6, R37 ;  /* 0x0000002500067202 */ /* 0x010fc60000000f00 */
[----:B------:R1:W-:Y:S01]  /*46e30*/  STL [R1+0x178c], R37 ;  /* 0x00178c2501007387 */ /* 0x0003e20000100800 */
[----:B------:R-:W-:Y:S02]  /*46e40*/  ISETP.NE.U32.AND P1, PT, RZ, UR12, PT ;  /* 0x0000000cff007c0c */ /* 0x000fe4000bf25070 */
[----:B------:R-:W-:-:S05]  /*46e50*/  IADD3.X R40, PT, PT, R40, UR4, RZ, P2, !PT ;  /* 0x0000000428287c10 */ /* 0x000fca00097fe4ff */
[----:B------:R4:W-:Y:S01]  /*46e60*/  STL [R1+0x1788], R40 ;  /* 0x0017882801007387 */ /* 0x0009e20000100800 */
[----:B------:R-:W-:-:S03]  /*46e70*/  IMAD.MOV.U32 R7, RZ, RZ, R40 ;  /* 0x000000ffff077224 */ /* 0x000fc600078e0028 */
[----:B------:R-:W-:Y:S04]  /*46e80*/  STL [R1+0x16f4], R38 ;  /* 0x0016f42601007387 */ /* 0x000fe80000100800 */
[----:B-1----:R-:W2:Y:S01]  /*46e90*/  LDL.LU R37, [R1+0xabc] ;  /* 0x000abc0001257983 */ /* 0x002ea20000300800 */
[----:B------:R-:W-:-:S03]  /*46ea0*/  IADD3.X R39, PT, PT, R39, UR4, RZ, P3, !PT ;  /* 0x0000000427277c10 */ /* 0x000fc60009ffe4ff */
[----:B------:R1:W-:Y:S01]  /*46eb0*/  LDGSTS.E [R4+0x2580], desc[UR28][R6.64], P0 ;  /* 0x0258000006047fae */ /* 0x0003e200081a101c */
[----:B---3--:R-:W-:-:S03]  /*46ec0*/  IADD3 R31, P0, PT, R31, UR13, RZ ;  /* 0x0000000d1f1f7c10 */ /* 0x008fc6000ff1e0ff */
[----:B------:R-:W-:Y:S01]  /*46ed0*/  STL [R1+0x16f0], R39 ;  /* 0x0016f02701007387 */ /* 0x000fe20000100800 */
[----:B------:R-:W-:-:S03]  /*46ee0*/  IADD3.X R34, PT, PT, R34, UR4, RZ, P0, !PT ;  /* 0x0000000422227c10 */ /* 0x000fc600087fe4ff */
[----:B----4-:R-:W3:Y:S01]  /*46ef0*/  LDL.LU R40, [R1+0xac4] ;  /* 0x000ac40001287983 */ /* 0x010ee20000300800 */
[----:B-1----:R-:W-:Y:S01]  /*46f00*/  MOV R6, R38 ;  /* 0x0000002600067202 */ /* 0x002fe20000000f00 */
[----:B------:R-:W-:Y:S01]  /*46f10*/  IMAD.MOV.U32 R7, RZ, RZ, R39 ;  /* 0x000000ffff077224 */ /* 0x000fe200078e0027 */
[----:B------:R-:W-:Y:S01]  /*46f20*/  IADD3 R29, P2, PT, R29, UR13, RZ ;  /* 0x0000000d1d1d7c10 */ /* 0x000fe2000ff5e0ff */
[----:B------:R1:W-:Y:S03]  /*46f30*/  STL [R1+0x16fc], R31 ;  /* 0x0016fc1f01007387 */ /* 0x0003e60000100800 */
[----:B------:R-:W-:Y:S01]  /*46f40*/  IADD3.X R33, PT, PT, R33, UR4, RZ, P2, !PT ;  /* 0x0000000421217c10 */ /* 0x000fe200097fe4ff */
[----:B------:R4:W-:Y:S04]  /*46f50*/  LDGSTS.E [R4+0x2c00], desc[UR28][R6.64], P1 ;  /* 0x02c0000006047fae */ /* 0x0009e800089a101c */
[----:B------:R-:W-:Y:S04]  /*46f60*/  STL [R1+0x16f8], R34 ;  /* 0x0016f82201007387 */ /* 0x000fe80000100800 */
[----:B------:R-:W-:Y:S01]  /*46f70*/  STL [R1+0x1704], R29 ;  /* 0x0017041d01007387 */ /* 0x000fe20000100800 */
[----:B----4-:R-:W-:-:S03]  /*46f80*/  MOV R6, R31 ;  /* 0x0000001f00067202 */ /* 0x010fc60000000f00 */
[----:B-1----:R-:W4:Y:S04]  /*46f90*/  LDL.LU R31, [R1+0xad0] ;  /* 0x000ad000011f7983 */ /* 0x002f280000300800 */
[----:B------:R1:W-:Y:S04]  /*46fa0*/  STL [R1+0x1700], R33 ;  /* 0x0017002101007387 */ /* 0x0003e80000100800 */
[----:B------:R-:W4:Y:S01]  /*46fb0*/  LDL.LU R39, [R1+0xacc] ;  /* 0x000acc0001277983 */ /* 0x000f220000300800 */
[----:B------:R-:W-:-:S03]  /*46fc0*/  IMAD.MOV.U32 R7, RZ, RZ, R34 ;  /* 0x000000ffff077224 */ /* 0x000fc600078e0022 */
[----:B------:R-:W4:Y:S04]  /*46fd0*/  LDL.LU R38, [R1+0xad4] ;  /* 0x000ad40001267983 */ /* 0x000f280000300800 */
[----:B------:R1:W-:Y:S01]  /*46fe0*/  LDGSTS.E [R4+0x2c80], desc[UR28][R6.64], P1 ;  /* 0x02c8000006047fae */ /* 0x0003e200089a101c */
[----:B------:R-:W-:Y:S01]  /*46ff0*/  UISETP.GT.AND UP1, UPT, UR15, 0x1a, UPT ;  /* 0x0000001a0f00788c */ /* 0x000fe2000bf24270 */
[----:B-1----:R-:W-:Y:S01]  /*47000*/  MOV R6, R29 ;  /* 0x0000001d00067202 */ /* 0x002fe20000000f00 */
[----:B------:R-:W-:Y:S02]  /*47010*/  IMAD.MOV.U32 R7, RZ, RZ, R33 ;  /* 0x000000ffff077224 */ /* 0x000fe400078e0021 */
[----:B------:R-:W4:Y:S04]  /*47020*/  LDL.LU R33, [R1+0xad8] ;  /* 0x000ad80001217983 */ /* 0x000f280000300800 */
[----:B------:R1:W-:Y:S04]  /*47030*/  LDGSTS.E [R4+0x2d00], desc[UR28][R6.64], P1 ;  /* 0x02d0000006047fae */ /* 0x0003e800089a101c */
[----:B------:R-:W4:Y:S04]  /*47040*/  LDL.LU R34, [R1+0xb3c] ;  /* 0x000b3c0001227983 */ /* 0x000f280000300800 */
[----:B------:R-:W4:Y:S01]  /*47050*/  LDL.LU R29, [R1+0xb40] ;  /* 0x000b4000011d7983 */ /* 0x000f220000300800 */
[----:B------:R-:W-:-:S04]  /*47060*/  USEL UR12, URZ, 0x4, !UP1 ;  /* 0x00000004ff0c7887 */ /* 0x000fc8000c800000 */
[----:B------:R-:W-:Y:S01]  /*47070*/  USEL UR12, UR12, URZ, !UP0 ;  /* 0x000000ff0c0c7287 */ /* 0x000fe2000c000000 */
[----:B--2---:R-:W-:-:S04]  /*47080*/  IADD3 R32, P0, PT, R32, UR13, RZ ;  /* 0x0000000d20207c10 */ /* 0x004fc8000ff1e0ff */
[----:B------:R-:W-:Y:S02]  /*47090*/  IADD3.X R35, PT, PT, R35, UR4, RZ, P0, !PT ;  /* 0x0000000423237c10 */ /* 0x000fe400087fe4ff */
        /* <DEDUP_REMOVED lines=8> */
[----:B--2---:R-:W2:Y:S04]  /*47120*/  LDL.LU R32, [R1+0xb48] ;  /* 0x000b480001207983 */ /* 0x004ea80000300800 */
[----:B-1----:R-:W2:Y:S01]  /*47130*/  LDL.LU R35, [R1+0xb50] ;  /* 0x000b500001237983 */ /* 0x002ea20000300800 */
[----:B------:R-:W-:-:S03]  /*47140*/  IADD3.X R37, PT, PT, R37, UR4, RZ, P1, !PT ;  /* 0x0000000425257c10 */ /* 0x000fc60008ffe4ff */
[----:B------:R-:W-:Y:S04]  /*47150*/  STL [R1+0xac0], R36 ;  /* 0x000ac02401007387 */ /* 0x000fe80000100800 */
[----:B------:R1:W-:Y:S01]  /*47160*/  STL [R1+0xabc], R37 ;  /* 0x000abc2501007387 */ /* 0x0003e20000100800 */
[----:B------:R-:W-:-:S03]  /*47170*/  IMAD.MOV.U32 R7, RZ, RZ, R37 ;  /* 0x000000ffff077224 */ /* 0x000fc600078e0025 */
[----:B------:R3:W-:Y:S04]  /*47180*/  STL [R1+0xac8], R5 ;  /* 0x000ac80501007387 */ /* 0x0007e80000100800 */
[----:B-1----:R-:W2:Y:S01]  /*47190*/  LDL.LU R37, [R1+0xb44] ;  /* 0x000b440001257983 */ /* 0x002ea20000300800 */
[----:B------:R-:W-:Y:S02]  /*471a0*/  MOV R6, R36 ;  /* 0x0000002400067202 */ /* 0x000fe40000000f00 */
[----:B---3--:R-:W-:-:S03]  /*471b0*/  IADD3.X R40, PT, PT, R40, UR4, RZ, P2, !PT ;  /* 0x0000000428287c10 */ /* 0x008fc600097fe4ff */
[----:B------:R1:W-:Y:S04]  /*471c0*/  LDGSTS.E [R4+0x3400], desc[UR28][R6.64], P0 ;  /* 0x0340000006047fae */ /* 0x0003e800081a101c */
[----:B------:R-:W-:Y:S04]  /*471d0*/  STL [R1+0xac4], R40 ;  /* 0x000ac42801007387 */ /* 0x000fe80000100800 */
[----:B------:R-:W3:Y:S01]  /*471e0*/  LDL.LU R36, [R1+0xb4c] ;  /* 0x000b4c0001247983 */ /* 0x000ee20000300800 */
[----:B-1----:R-:W-:Y:S01]  /*471f0*/  MOV R6, R5 ;  /* 0x0000000500067202 */ /* 0x002fe20000000f00 */
[----:B------:R-:W-:-:S02]  /*47200*/  IMAD.MOV.U32 R7, RZ, RZ, R40 ;  /* 0x000000ffff077224 */ /* 0x000fc400078e0028 */
[----:B------:R-:W3:Y:S01]  /*47210*/  LDL.LU R5, [R1+0xb58] ;  /* 0x000b580001057983 */ /* 0x000ee20000300800 */
[----:B----4-:R-:W-:-:S03]  /*47220*/  IADD3 R31, P1, PT, R31, UR13, RZ ;  /* 0x0000000d1f1f7c10 */ /* 0x010fc6000ff3e0ff */
[----:B------:R1:W-:Y:S01]  /*47230*/  LDGSTS.E [R4+0x3480], desc[UR28][R6.64], P0 ;  /* 0x0348000006047fae */ /* 0x0003e200081a101c */
[----:B------:R-:W-:-:S03]  /*47240*/  IADD3.X R39, PT, PT, R39, UR4, RZ, P1, !PT ;  /* 0x0000000427277c10 */ /* 0x000fc60008ffe4ff */
[----:B------:R4:W-:Y:S04]  /*47250*/  STL [R1+0xad0], R31 ;  /* 0x000ad01f01007387 */ /* 0x0009e80000100800 */
[----:B------:R-:W-:Y:S01]  /*47260*/  STL [R1+0xacc], R39 ;  /* 0x000acc2701007387 */ /* 0x000fe20000100800 */
[----:B-1----:R-:W-:-:S03]  /*47270*/  MOV R6, R31 ;  /* 0x0000001f00067202 */ /* 0x002fc60000000f00 */
[----:B----4-:R-:W4:Y:S01]  /*47280*/  LDL.LU R31, [R1+0xb54] ;  /* 0x000b5400011f7983 */ /* 0x010f220000300800 */
[----:B------:R-:W-:Y:S01]  /*47290*/  UISETP.GT.AND UP1, UPT, UR15, 0x1e, UPT ;  /* 0x0000001e0f00788c */ /* 0x000fe2000bf24270 */
[----:B------:R-:W-:-:S03]  /*472a0*/  IMAD.MOV.U32 R7, RZ, RZ, R39 ;  /* 0x000000ffff077224 */ /* 0x000fc600078e0027 */
[----:B------:R-:W-:Y:S02]  /*472b0*/  USEL UR12, URZ, 0x4, !UP1 ;  /* 0x00000004ff0c7887 */ /* 0x000fe4000c800000 */
[----:B------:R1:W-:Y:S01]  /*472c0*/  LDGSTS.E [R4+0x3500], desc[UR28][R6.64], P0 ;  /* 0x0350000006047fae */ /* 0x0003e200081a101c */
[----:B------:R-:W-:Y:S01]  /*472d0*/  IADD3 R33, P2, PT, R33, UR13, RZ ;  /* 0x0000000d21217c10 */ /* 0x000fe2000ff5e0ff */
[----:B------:R-:W-:-:S03]  /*472e0*/  USEL UR12, UR12, URZ, !UP0 ;  /* 0x000000ff0c0c7287 */ /* 0x000fc6000c000000 */
[----:B------:R-:W-:Y:S01]  /*472f0*/  IADD3.X R38, PT, PT, R38, UR4, RZ, P2, !PT ;  /* 0x0000000426267c10 */ /* 0x000fe200097fe4ff */
[----:B------:R1:W-:Y:S02]  /*47300*/  STL [R1+0xad8], R33 ;  /* 0x000ad82101007387 */ /* 0x0003e40000100800 */
[----:B-1----:R-:W-:Y:S02]  /*47310*/  MOV R6, R33 ;  /* 0x0000002100067202 */ /* 0x002fe40000000f00 */
[----:B------:R-:W-:Y:S01]  /*47320*/  IADD3 R29, P3, PT, R29, UR13, RZ ;  /* 0x0000000d1d1d7c10 */ /* 0x000fe2000ff7e0ff */
[----:B------:R-:W-:Y:S01]  /*47330*/  STL [R1+0xad4], R38 ;  /* 0x000ad42601007387 */ /* 0x000fe20000100800 */
[----:B------:R-:W-:Y:S02]  /*47340*/  IMAD.MOV.U32 R7, RZ, RZ, R38 ;  /* 0x000000ffff077224 */ /* 0x000fe400078e0026 */
[----:B------:R-:W-:Y:S01]  /*47350*/  IADD3.X R34, PT, PT, R34, UR4, RZ, P3, !PT ;  /* 0x0000000422227c10 */ /* 0x000fe20009ffe4ff */
[----:B------:R-:W-:Y:S01]  /*47360*/  STL [R1+0xb40], R29 ;  /* 0x000b401d01007387 */ /* 0x000fe20000100800 */
[----:B------:R-:W-:-:S03]  /*47370*/  ISETP.NE.U32.AND P1, PT, RZ, UR12, PT ;  /* 0x0000000cff007c0c */ /* 0x000fc6000bf25070 */
[----:B------:R-:W4:Y:S04]  /*47380*/  LDL.LU R41, [R1+0xbc0] ;  /* 0x000bc00001297983 */ /* 0x000f280000300800 */
[----:B------:R1:W-:Y:S04]  /*47390*/  STL [R1+0xb3c], R34 ;  /* 0x000b3c2201007387 */ /* 0x0003e80000100800 */
[----:B------:R-:W4:Y:S04]  /*473a0*/  LDL.LU R33, [R1+0xbc8] ;  /* 0x000bc80001217983 */ /* 0x000f280000300800 */
[----:B------:R1:W-:Y:S04]  /*473b0*/  LDGSTS.E [R4+0x3580], desc[UR28][R6.64], P0 ;  /* 0x0358000006047fae */ /* 0x0003e800081a101c */
[----:B------:R-:W4:Y:S01]  /*473c0*/  LDL.LU R42, [R1+0xbbc] ;  /* 0x000bbc00012a7983 */ /* 0x000f220000300800 */
[----:B-1----:R-:W-:Y:S01]  /*473d0*/  MOV R6, R29 ;  /* 0x0000001d00067202 */ /* 0x002fe20000000f00 */
[----:B------:R-:W-:-:S02]  /*473e0*/  IMAD.MOV.U32 R7, RZ, RZ, R34 ;  /* 0x000000ffff077224 */ /* 0x000fc400078e0022 */
[----:B------:R-:W4:Y:S04]  /*473f0*/  LDL.LU R34, [R1+0xbc4] ;  /* 0x000bc40001227983 */ /* 0x000f280000300800 */
[----:B------:R-:W4:Y:S04]  /*47400*/  LDL.LU R29, [R1+0xbd0] ;  /* 0x000bd000011d7983 */ /* 0x000f280000300800 */
[----:B------:R1:W-:Y:S01]  /*47410*/  LDGSTS.E [R4+0x3c00], desc[UR28][R6.64], P1 ;  /* 0x03c0000006047fae */ /* 0x0003e200089a101c */
[----:B--2---:R-:W-:Y:S02]  /*47420*/  IADD3 R32, P0, PT, R32, UR13, RZ ;  /* 0x0000000d20207c10 */ /* 0x004fe4000ff1e0ff */
[----:B------:R-:W-:-:S03]  /*47430*/  IADD3 R35, P2, PT, R35, UR13, RZ ;  /* 0x0000000d23237c10 */ /* 0x000fc6000ff5e0ff */
[----:B------:R2:W-:Y:S01]  /*47440*/  STL [R1+0xb48], R32 ;  /* 0x000b482001007387 */ /* 0x0005e20000100800 */
[----:B-1----:R-:W-:Y:S02]  /*47450*/  MOV R6, R32 ;  /* 0x0000002000067202 */ /* 0x002fe40000000f00 */
[----:B------:R-:W-:-:S05]  /*47460*/  IADD3.X R37, PT, PT, R37, UR4, RZ, P0, !PT ;  /* 0x0000000425257c10 */ /* 0x000fca00087fe4ff */
[----:B------:R1:W-:Y:S04]  /*47470*/  STL [R1+0xb44], R37 ;  /* 0x000b442501007387 */ /* 0x0003e80000100800 */
[----:B------:R-:W-:Y:S04]  /*47480*/  STL [R1+0xb50], R35 ;  /* 0x000b502301007387 */ /* 0x000fe80000100800 */
[----:B--2---:R-:W2:Y:S01]  /*47490*/  LDL.LU R32, [R1+0xbcc] ;  /* 0x000bcc0001207983 */ /* 0x004ea20000300800 */
[----:B---3--:R-:W-:Y:S01]  /*474a0*/  IADD3.X R36, PT, PT, R36, UR4, RZ, P2, !PT ;  /* 0x0000000424247c10 */ /* 0x008fe200097fe4ff */
[----:B------:R-:W-:Y:S01]  /*474b0*/  IMAD.MOV.U32 R7, RZ, RZ, R37 ;  /* 0x000000ffff077224 */ /* 0x000fe200078e0025 */
[----:B------:R-:W-:-:S03]  /*474c0*/  IADD3 R5, P0, PT, R5, UR13, RZ ;  /* 0x0000000d05057c10 */ /* 0x000fc6000ff1e0ff */
[----:B------:R3:W-:Y:S04]  /*474d0*/  STL [R1+0xb4c], R36 ;  /* 0x000b4c2401007387 */ /* 0x0007e80000100800 */
[----:B-1----:R-:W2:Y:S04]  /*474e0*/  LDL.LU R37, [R1+0xbd8] ;  /* 0x000bd80001257983 */ /* 0x002ea80000300800 */
[----:B------:R-:W2:Y:S04]  /*474f0*/  LDL.LU R38, [R1+0xc40] ;  /* 0x000c400001267983 */ /* 0x000ea80000300800 */
[----:B------:R-:W-:Y:S04]  /*47500*/  STL [R1+0xb58], R5 ;  /* 0x000b580501007387 */ /* 0x000fe80000100800 */
[----:B------:R1:W-:Y:S01]  /*47510*/  LDGSTS.E [R4+0x3c80], desc[UR28][R6.64], P1 ;  /* 0x03c8000006047fae */ /* 0x0003e200089a101c */
[----:B----4-:R-:W-:-:S05]  /*47520*/  IADD3.X R31, PT, PT, R31, UR4, RZ, P0, !PT ;  /* 0x000000041f1f7c10 */ /* 0x010fca00087fe4ff */
[----:B------:R4:W-:Y:S04]  /*47530*/  STL [R1+0xb54], R31 ;  /* 0x000b541f01007387 */ /* 0x0009e80000100800 */
[----:B------:R-:W2:Y:S01]  /*47540*/  LDL.LU R40, [R1+0xbd4] ;  /* 0x000bd40001287983 */ /* 0x000ea20000300800 */
[----:B-1----:R-:W-:Y:S01]  /*47550*/  MOV R6, R35 ;  /* 0x0000002300067202 */ /* 0x002fe20000000f00 */
[----:B------:R-:W-:Y:S02]  /*47560*/  IMAD.MOV.U32 R7, RZ, RZ, R36 ;  /* 0x000000ffff077224 */ /* 0x000fe400078e0024 */
[----:B------:R-:W2:Y:S04]  /*47570*/  LDL.LU R39, [R1+0xc3c] ;  /* 0x000c3c0001277983 */ /* 0x000ea80000300800 */
[----:B------:R1:W-:Y:S04]  /*47580*/  LDGSTS.E [R4+0x3d00], desc[UR28][R6.64], P1 ;  /* 0x03d0000006047fae */ /* 0x0003e800089a101c */
[----:B---3--:R-:W3:Y:S01]  /*47590*/  LDL.LU R36, [R1+0xc44] ;  /* 0x000c440001247983 */ /* 0x008ee20000300800 */
[----:B-1----:R-:W-:-:S03]  /*475a0*/  IMAD.MOV.U32 R7, RZ, RZ, R31 ;  /* 0x000000ffff077224 */ /* 0x002fc600078e001f */
[----:B----4-:R-:W4:Y:S01]  /*475b0*/  LDL.LU R31, [R1+0xc48] ;  /* 0x000c4800011f7983 */ /* 0x010f220000300800 */
        /* <DEDUP_REMOVED lines=32> */
[----:B------:R-:W-:-:S03]  /*477c0*/  IADD3 R37, P2, PT, R37, UR13, RZ ;  /* 0x0000000d25257c10 */ /* 0x000fc6000ff5e0ff */
[----:B------:R1:W-:Y:S04]  /*477d0*/  LDGSTS.E [R4+0x4500], desc[UR28][R6.64], P0 ;  /* 0x0450000006047fae */ /* 0x0003e800081a101c */
[----:B-1----:R-:W2:Y:S01]  /*477e0*/  LDL.LU R32, [R1+0xc58] ;  /* 0x000c580001207983 */ /* 0x002ea20000300800 */
[----:B------:R-:W-:-:S03]  /*477f0*/  IADD3 R38, P3, PT, R38, UR13, RZ ;  /* 0x0000000d26267c10 */ /* 0x000fc6000ff7e0ff */
[----:B------:R-:W2:Y:S04]  /*47800*/  LDL.LU R34, [R1+0xcc0] ;  /* 0x000cc00001227983 */ /* 0x000ea80000300800 */
[----:B------:R-:W2:Y:S01]  /*47810*/  LDL.LU R29, [R1+0xcc8] ;  /* 0x000cc800011d7983 */ /* 0x000ea20000300800 */
[----:B------:R-:W-:-:S03]  /*47820*/  MOV R6, R37 ;  /* 0x0000002500067202 */ /* 0x000fc60000000f00 */
[----:B------:R1:W-:Y:S01]  /*47830*/  STL [R1+0xbd8], R37 ;  /* 0x000bd82501007387 */ /* 0x0003e20000100800 */
[----:B------:R-:W-:-:S05]  /*47840*/  IADD3.X R40, PT, PT, R40, UR4, RZ, P2, !PT ;  /* 0x0000000428287c10 */ /* 0x000fca00097fe4ff */
[----:B------:R3:W-:Y:S01]  /*47850*/  STL [R1+0xbd4], R40 ;  /* 0x000bd42801007387 */ /* 0x0007e20000100800 */
[----:B------:R-:W-:-:S03]  /*47860*/  IMAD.MOV.U32 R7, RZ, RZ, R40 ;  /* 0x000000ffff077224 */ /* 0x000fc600078e0028 */
[----:B------:R-:W-:Y:S01]  /*47870*/  STL [R1+0xc40], R38 ;  /* 0x000c402601007387 */ /* 0x000fe20000100800 */
[----:B------:R-:W-:-:S03]  /*47880*/  ISETP.NE.U32.AND P1, PT, RZ, UR12, PT ;  /* 0x0000000cff007c0c */ /* 0x000fc6000bf25070 */
[----:B-1----:R-:W2:Y:S01]  /*47890*/  LDL.LU R37, [R1+0xcbc] ;  /* 0x000cbc0001257983 */ /* 0x002ea20000300800 */
[----:B------:R-:W-:-:S03]  /*478a0*/  IADD3.X R39, PT, PT, R39, UR4, RZ, P3, !PT ;  /* 0x0000000427277c10 */ /* 0x000fc60009ffe4ff */
[----:B------:R1:W-:Y:S01]  /*478b0*/  LDGSTS.E [R4+0x4580], desc[UR28][R6.64], P0 ;  /* 0x0458000006047fae */ /* 0x0003e200081a101c */
[----:B----4-:R-:W-:-:S03]  /*478c0*/  IADD3 R31, P0, PT, R31, UR13, RZ ;  /* 0x0000000d1f1f7c10 */ /* 0x010fc6000ff1e0ff */
[----:B------:R-:W-:Y:S01]  /*478d0*/  STL [R1+0xc3c], R39 ;  /* 0x000c3c2701007387 */ /* 0x000fe20000100800 */
[----:B---3--:R-:W-:-:S03]  /*478e0*/  IADD3.X R36, PT, PT, R36, UR4, RZ, P0, !PT ;  /* 0x0000000424247c10 */ /* 0x008fc600087fe4ff */
[----:B------:R-:W3:Y:S01]  /*478f0*/  LDL.LU R40, [R1+0xcc4] ;  /* 0x000cc40001287983 */ /* 0x000ee20000300800 */
        /* <DEDUP_REMOVED lines=37> */
[----:B------:R-:W-:Y:S02]  /*47b50*/  STL [R1+0xcc0], R34 ;  /* 0x000cc02201007387 */ /* 0x000fe40000100800 */
[----:B------:R-:W-:Y:S02]  /*47b60*/  IMAD.MOV.U32 R7, RZ, RZ, R37 ;  /* 0x000000ffff077224 */ /* 0x000fe400078e0025 */
[----:B------:R1:W-:Y:S04]  /*47b70*/  STL [R1+0xcbc], R37 ;  /* 0x000cbc2501007387 */ /* 0x0003e80000100800 */
[----:B------:R4:W-:Y:S04]  /*47b80*/  STL [R1+0xcc8], R29 ;  /* 0x000cc81d01007387 */ /* 0x0009e80000100800 */
[----:B-1----:R-:W2:Y:S01]  /*47b90*/  LDL.LU R37, [R1+0xd44] ;  /* 0x000d440001257983 */ /* 0x002ea20000300800 */
[----:B------:R-:W-:-:S02]  /*47ba0*/  MOV R6, R34 ;  /* 0x0000002200067202 */ /* 0x000fc40000000f00 */
[----:B---3--:R-:W-:-:S03]  /*47bb0*/  IADD3.X R40, PT, PT, R40, UR4, RZ, P2, !PT ;  /* 0x0000000428287c10 */ /* 0x008fc600097fe4ff */
[----:B------:R1:W-:Y:S04]  /*47bc0*/  LDGSTS.E [R4+0x5400], desc[UR28][R6.64], P0 ;  /* 0x0540000006047fae */ /* 0x0003e800081a101c */
[----:B------:R-:W-:Y:S04]  /*47bd0*/  STL [R1+0xcc4], R40 ;  /* 0x000cc42801007387 */ /* 0x000fe80000100800 */
[----:B------:R-:W3:Y:S01]  /*47be0*/  LDL.LU R34, [R1+0xd4c] ;  /* 0x000d4c0001227983 */ /* 0x000ee20000300800 */
[----:B----4-:R-:W-:Y:S01]  /*47bf0*/  IADD3 R31, P1, PT, R31, UR13, RZ ;  /* 0x0000000d1f1f7c10 */ /* 0x010fe2000ff3e0ff */
[----:B-1----:R-:W-:Y:S01]  /*47c00*/  IMAD.MOV.U32 R7, RZ, RZ, R40 ;  /* 0x000000ffff077224 */ /* 0x002fe200078e0028 */
[----:B------:R-:W-:-:S02]  /*47c10*/  MOV R6, R29 ;  /* 0x0000001d00067202 */ /* 0x000fc40000000f00 */
[----:B------:R-:W4:Y:S01]  /*47c20*/  LDL.LU R29, [R1+0xd58] ;  /* 0x000d5800011d7983 */ /* 0x000f220000300800 */
[----:B------:R-:W-:-:S03]  /*47c30*/  IADD3.X R39, PT, PT, R39, UR4, RZ, P1, !PT ;  /* 0x0000000427277c10 */ /* 0x000fc60008ffe4ff */
[----:B------:R1:W-:Y:S04]  /*47c40*/  LDGSTS.E [R4+0x5480], desc[UR28][R6.64], P0 ;  /* 0x0548000006047fae */ /* 0x0003e800081a101c */
        /* <DEDUP_REMOVED lines=38> */
[----:B------:R-:W-:-:S04]  /*47eb0*/  IMAD.MOV.U32 R7, RZ, RZ, R37 ;  /* 0x000000ffff077224 */ /* 0x000fc800078e0025 */
[----:B------:R3:W-:Y:S04]  /*47ec0*/  STL [R1+0xd4c], R34 ;  /* 0x000d4c2201007387 */ /* 0x0007e80000100800 */
[----:B------:R-:W2:Y:S01]  /*47ed0*/  LDL.LU R38, [R1+0xdd8] ;  /* 0x000dd80001267983 */ /* 0x000ea20000300800 */
[----:B----4-:R-:W-:-:S03]  /*47ee0*/  IADD3 R29, P0, PT, R29, UR13, RZ ;  /* 0x0000000d1d1d7c10 */ /* 0x010fc6000ff1e0ff */
[----:B-1----:R-:W4:Y:S04]  /*47ef0*/  LDL.LU R37, [R1+0xe40] ;  /* 0x000e400001257983 */ /* 0x002f280000300800 */
[----:B------:R1:W-:Y:S04]  /*47f00*/  STL [R1+0xd58], R29 ;  /* 0x000d581d01007387 */ /* 0x0003e80000100800 */
[----:B------:R1:W-:Y:S01]  /*47f10*/  LDGSTS.E [R4+0x5c80], desc[UR28][R6.64], P1 ;  /* 0x05c8000006047fae */ /* 0x0003e200089a101c */
[----:B------:R-:W-:-:S05]  /*47f20*/  IADD3.X R31, PT, PT, R31, UR4, RZ, P0, !PT ;  /* 0x000000041f1f7c10 */ /* 0x000fca00087fe4ff */
[----:B------:R3:W-:Y:S04]  /*47f30*/  STL [R1+0xd54], R31 ;  /* 0x000d541f01007387 */ /* 0x0007e80000100800 */
[----:B------:R-:W4:Y:S04]  /*47f40*/  LDL.LU R40, [R1+0xdd4] ;  /* 0x000dd40001287983 */ /* 0x000f280000300800 */
[----:B------:R-:W4:Y:S01]  /*47f50*/  LDL.LU R39, [R1+0xe3c] ;  /* 0x000e3c0001277983 */ /* 0x000f220000300800 */
[----:B-1----:R-:W-:Y:S01]  /*47f60*/  MOV R6, R33 ;  /* 0x0000002100067202 */ /* 0x002fe20000000f00 */
[----:B------:R-:W-:-:S02]  /*47f70*/  IMAD.MOV.U32 R7, RZ, RZ, R34 ;  /* 0x000000ffff077224 */ /* 0x000fc400078e0022 */
[----:B---3--:R-:W3:Y:S04]  /*47f80*/  LDL.LU R34, [R1+0xe44] ;  /* 0x000e440001227983 */ /* 0x008ee80000300800 */
[----:B------:R1:W-:Y:S02]  /*47f90*/  LDGSTS.E [R4+0x5d00], desc[UR28][R6.64], P1 ;  /* 0x05d0000006047fae */ /* 0x0003e400089a101c */
[----:B-1----:R-:W-:Y:S02]  /*47fa0*/  MOV R6, R29 ;  /* 0x0000001d00067202 */ /* 0x002fe40000000f00 */
[----:B------:R-:W3:Y:S01]  /*47fb0*/  LDL.LU R29, [R1+0xe48] ;  /* 0x000e4800011d7983 */ /* 0x000ee20000300800 */
[----:B------:R-:W-:-:S03]  /*47fc0*/  IMAD.MOV.U32 R7, RZ, RZ, R31 ;  /* 0x000000ffff077224 */ /* 0x000fc600078e001f */
        /* <DEDUP_REMOVED lines=17> */
[----:B------:R-:W-:Y:S01]  /*480e0*/  STL [R1+0xdc8], R35 ;  /* 0x000dc82301007387 */ /* 0x000fe20000100800 */
[----:B-1----:R-:W-:Y:S01]  /*480f0*/  MOV R6, R35 ;  /* 0x0000002300067202 */ /* 0x002fe20000000f00 */
[----:B------:R-:W-:-:S02]  /*48100*/  IMAD.MOV.U32 R7, RZ, RZ, R36 ;  /* 0x000000ffff077224 */ /* 0x000fc400078e0024 */
[----:B------:R1:W-:Y:S04]  /*48110*/  STL [R1+0xdc4], R36 ;  /* 0x000dc42401007387 */ /* 0x0003e80000100800 */
[----:B------:R-:W-:Y:S04]  /*48120*/  STL [R1+0xdd0], R5 ;  /* 0x000dd00501007387 */ /* 0x000fe80000100800 */
[----:B------:R1:W-:Y:S02]  /*48130*/  LDGSTS.E [R4+0x6480], desc[UR28][R6.64], P0 ;  /* 0x0648000006047fae */ /* 0x0003e400081a101c */
[----:B-1----:R-:W-:-:S02]  /*48140*/  MOV R6, R5 ;  /* 0x0000000500067202 */ /* 0x002fc40000000f00 */
[----:B--2---:R-:W-:-:S05]  /*48150*/  IADD3.X R32, PT, PT, R32, UR4, RZ, P1, !PT ;  /* 0x0000000420207c10 */ /* 0x004fca0008ffe4ff */
[----:B------:R1:W-:Y:S01]  /*48160*/  STL [R1+0xdcc], R32 ;  /* 0x000dcc2001007387 */ /* 0x0003e20000100800 */
[----:B------:R-:W-:-:S03]  /*48170*/  IMAD.MOV.U32 R7, RZ, RZ, R32 ;  /* 0x000000ffff077224 */ /* 0x000fc600078e0020 */
[----:B------:R-:W2:Y:S01]  /*48180*/  LDL.LU R36, [R1+0xe54] ;  /* 0x000e540001247983 */ /* 0x000ea20000300800 */
[----:B------:R-:W-:-:S03]  /*48190*/  IADD3 R38, P2, PT, R38, UR13, RZ ;  /* 0x0000000d26267c10 */ /* 0x000fc6000ff5e0ff */
[----:B------:R4:W-:Y:S04]  /*481a0*/  LDGSTS.E [R4+0x6500], desc[UR28][R6.64], P0 ;  /* 0x0650000006047fae */ /* 0x0009e800081a101c */
[----:B-1----:R-:W2:Y:S01]  /*481b0*/  LDL.LU R32, [R1+0xe58] ;  /* 0x000e580001207983 */ /* 0x002ea20000300800 */
[----:B----4-:R-:W-:-:S03]  /*481c0*/  IADD3 R37, P3, PT, R37, UR13, RZ ;  /* 0x0000000d25257c10 */ /* 0x010fc6000ff7e0ff */
[----:B------:R-:W4:Y:S04]  /*481d0*/  LDL.LU R35, [R1+0xec0] ;  /* 0x000ec00001237983 */ /* 0x000f280000300800 */
[----:B------:R-:W4:Y:S01]  /*481e0*/  LDL.LU R5, [R1+0xec8] ;  /* 0x000ec80001057983 */ /* 0x000f220000300800 */
[----:B------:R-:W-:-:S03]  /*481f0*/  MOV R6, R38 ;  /* 0x0000002600067202 */ /* 0x000fc60000000f00 */
[----:B------:R1:W-:Y:S01]  /*48200*/  STL [R1+0xdd8], R38 ;  /* 0x000dd82601007387 */ /* 0x0003e20000100800 */
[----:B------:R-:W-:-:S05]  /*48210*/  IADD3.X R40, PT, PT, R40, UR4, RZ, P2, !PT ;  /* 0x0000000428287c10 */ /* 0x000fca00097fe4ff */
[----:B------:R1:W-:Y:S01]  /*48220*/  STL [R1+0xdd4], R40 ;  /* 0x000dd42801007387 */ /* 0x0003e20000100800 */
[----:B------:R-:W-:-:S03]  /*48230*/  IADD3.X R39, PT, PT, R39, UR4, RZ, P3, !PT ;  /* 0x0000000427277c10 */ /* 0x000fc60009ffe4ff */
[----:B------:R-:W-:Y:S04]  /*48240*/  STL [R1+0xe40], R37 ;  /* 0x000e402501007387 */ /* 0x000fe80000100800 */
[----:B-1----:R-:W4:Y:S01]  /*48250*/  LDL.LU R38, [R1+0xebc] ;  /* 0x000ebc0001267983 */ /* 0x002f220000300800 */
[----:B------:R-:W-:-:S03]  /*48260*/  IMAD.MOV.U32 R7, RZ, RZ, R40 ;  /* 0x000000ffff077224 */ /* 0x000fc600078e0028 */
[----:B------:R-:W-:Y:S04]  /*48270*/  STL [R1+0xe3c], R39 ;  /* 0x000e3c2701007387 */ /* 0x000fe80000100800 */
[----:B------:R-:W4:Y:S01]  /*48280*/  LDL.LU R40, [R1+0xec4] ;  /* 0x000ec40001287983 */ /* 0x000f220000300800 */
[----:B------:R-:W-:-:S03]  /*48290*/  UISETP.GT.AND UP1, UPT, UR15, 0x36, UPT ;  /* 0x000000360f00788c */ /* 0x000fc6000bf24270 */
[----:B------:R1:W-:Y:S01]  /*482a0*/  LDGSTS.E [R4+0x6580], desc[UR28][R6.64], P0 ;  /* 0x0658000006047fae */ /* 0x0003e200081a101c */
[----:B------:R-:W-:-:S04]  /*482b0*/  USEL UR12, URZ, 0x4, !UP1 ;  /* 0x00000004ff0c7887 */ /* 0x000fc8000c800000 */
[----:B------:R-:W-:Y:S01]  /*482c0*/  USEL UR12, UR12, URZ, !UP0 ;  /* 0x000000ff0c0c7287 */ /* 0x000fe2000c000000 */
[----:B---3--:R-:W-:-:S05]  /*482d0*/  IADD3 R29, P0, PT, R29, UR13, RZ ;  /* 0x0000000d1d1d7c10 */ /* 0x008fca000ff1e0ff */
[----:B------:R-:W-:Y:S01]  /*482e0*/  ISETP.NE.U32.AND P1, PT, RZ, UR12, PT ;  /* 0x0000000cff007c0c */ /* 0x000fe2000bf25070 */
[----:B-1----:R-:W-:Y:S01]  /*482f0*/  IMAD.MOV.U32 R7, RZ, RZ, R39 ;  /* 0x000000ffff077224 */ /* 0x002fe200078e0027 */
[----:B------:R-:W-:Y:S02]  /*48300*/  MOV R6, R37 ;  /* 0x0000002500067202 */ /* 0x000fe40000000f00 */
[----:B------:R-:W-:Y:S02]  /*48310*/  IADD3.X R34, PT, PT, R34, UR4, RZ, P0, !PT ;  /* 0x0000000422227c10 */ /* 0x000fe400087fe4ff */
[----:B------:R-:W-:Y:S01]  /*48320*/  IADD3 R31, P2, PT, R31, UR13, RZ ;  /* 0x0000000d1f1f7c10 */ /* 0x000fe2000ff5e0ff */
[----:B------:R1:W-:Y:S03]  /*48330*/  STL [R1+0xe48], R29 ;  /* 0x000e481d01007387 */ /* 0x0003e60000100800 */
[----:B------:R-:W-:Y:S01]  /*48340*/  IADD3.X R33, PT, PT, R33, UR4, RZ, P2, !PT ;  /* 0x0000000421217c10 */ /* 0x000fe200097fe4ff */
[----:B------:R3:W-:Y:S04]  /*48350*/  STL [R1+0xe44], R34 ;  /* 0x000e442201007387 */ /* 0x0007e80000100800 */
[----:B------:R1:W-:Y:S04]  /*48360*/  LDGSTS.E [R4+0x6c00], desc[UR28][R6.64], P1 ;  /* 0x06c0000006047fae */ /* 0x0003e800089a101c */
[----:B------:R-:W-:Y:S01]  /*48370*/  STL [R1+0xe50], R31 ;  /* 0x000e501f01007387 */ /* 0x000fe20000100800 */
[----:B-1----:R-:W-:-:S03]  /*48380*/  MOV R6, R29 ;  /* 0x0000001d00067202 */ /* 0x002fc60000000f00 */
[----:B------:R-:W4:Y:S04]  /*48390*/  LDL.LU R29, [R1+0xed0] ;  /* 0x000ed000011d7983 */ /* 0x000f280000300800 */
[----:B------:R1:W-:Y:S01]  /*483a0*/  STL [R1+0xe4c], R33 ;  /* 0x000e4c2101007387 */ /* 0x0003e20000100800 */
[----:B------:R-:W-:-:S03]  /*483b0*/  IMAD.MOV.U32 R7, RZ, RZ, R34 ;  /* 0x000000ffff077224 */ /* 0x000fc600078e0022 */
[----:B------:R-:W4:Y:S04]  /*483c0*/  LDL.LU R39, [R1+0xecc] ;  /* 0x000ecc0001277983 */ /* 0x000f280000300800 */
[----:B------:R-:W4:Y:S04]  /*483d0*/  LDL.LU R37, [R1+0xed4] ;  /* 0x000ed40001257983 */ /* 0x000f280000300800 */
[----:B---3--:R-:W3:Y:S04]  /*483e0*/  LDL.LU R34, [R1+0xed8] ;  /* 0x000ed80001227983 */ /* 0x008ee80000300800 */
[----:B------:R1:W-:Y:S02]  /*483f0*/  LDGSTS.E [R4+0x6c80], desc[UR28][R6.64], P1 ;  /* 0x06c8000006047fae */ /* 0x0003e400089a101c */
[----:B-1----:R-:W-:Y:S01]  /*48400*/  IMAD.MOV.U32 R7, RZ, RZ, R33 ;  /* 0x000000ffff077224 */ /* 0x002fe200078e0021 */
[----:B------:R-:W-:Y:S01]  /*48410*/  MOV R6, R31 ;  /* 0x0000001f00067202 */ /* 0x000fe20000000f00 */
[----:B------:R-:W3:Y:S04]  /*48420*/  LDL.LU R33, [R1+0xf3c] ;  /* 0x000f3c0001217983 */ /* 0x000ee80000300800 */
[----:B------:R-:W3:Y:S04]  /*48430*/  LDL.LU R31, [R1+0xf40] ;  /* 0x000f4000011f7983 */ /* 0x000ee80000300800 */
[----:B------:R1:W-:Y:S01]  /*48440*/  LDGSTS.E [R4+0x6d00], desc[UR28][R6.64], P1 ;  /* 0x06d0000006047fae */ /* 0x0003e200089a101c */
[----:B--2---:R-:W-:-:S04]  /*48450*/  IADD3 R32, P0, PT, R32, UR13, RZ ;  /* 0x0000000d20207c10 */ /* 0x004fc8000ff1e0ff */
[----:B------:R-:W-:Y:S02]  /*48460*/  IADD3.X R36, PT, PT, R36, UR4, RZ, P0, !PT ;  /* 0x0000000424247c10 */ /* 0x000fe400087fe4ff */
[----:B-1----:R-:W-:-:S03]  /*48470*/  MOV R6, R32 ;  /* 0x0000002000067202 */ /* 0x002fc60000000f00 */
[----:B------:R-:W-:-:S05]  /*48480*/  IMAD.MOV.U32 R7, RZ, RZ, R36 ;  /* 0x000000ffff077224 */ /* 0x000fca00078e0024 */
[----:B------:R1:W-:Y:S01]  /*48490*/  LDGSTS.E [R4+0x6d80], desc[UR28][R6.64], P1 ;  /* 0x06d8000006047fae */ /* 0x0003e200089a101c */
[----:B----4-:R-:W-:Y:S02]  /*484a0*/  IADD3 R35, P1, PT, R35, UR13, RZ ;  /* 0x0000000d23237c10 */ /* 0x010fe4000ff3e0ff */
[----:B------:R-:W-:Y:S01]  /*484b0*/  IADD3 R5, P2, PT, R5, UR13, RZ ;  /* 0x0000000d05057c10 */ /* 0x000fe2000ff5e0ff */
[----:B------:R-:W-:Y:S04]  /*484c0*/  STL [R1+0xe58], R32 ;  /* 0x000e582001007387 */ /* 0x000fe80000100800 */
[----:B------:R2:W-:Y:S04]  /*484d0*/  STL [R1+0xe54], R36 ;  /* 0x000e542401007387 */ /* 0x0005e80000100800 */
[----:B--2---:R-:W2:Y:S01]  /*484e0*/  LDL.LU R36, [R1+0xf48] ;  /* 0x000f480001247983 */ /* 0x004ea20000300800 */
[----:B------:R-:W-:-:S03]  /*484f0*/  IADD3.X R38, PT, PT, R38, UR4, RZ, P1, !PT ;  /* 0x0000000426267c10 */ /* 0x000fc60008ffe4ff */
[----:B------:R-:W4:Y:S04]  /*48500*/  LDL.LU R32, [R1+0xf50] ;  /* 0x000f500001207983 */ /* 0x000f280000300800 */
[----:B------:R-:W-:Y:S01]  /*48510*/  STL [R1+0xec0], R35 ;  /* 0x000ec02301007387 */ /* 0x000fe20000100800 */
[----:B-1----:R-:W-:Y:S01]  /*48520*/  IMAD.MOV.U32 R7, RZ, RZ, R38 ;  /* 0x000000ffff077224 */ /* 0x002fe200078e0026 */
[----:B------:R-:W-:Y:S02]  /*48530*/  IADD3.X R40, PT, PT, R40, UR4, RZ, P2, !PT ;  /* 0x0000000428287c10 */ /* 0x000fe400097fe4ff */
[----:B------:R1:W-:Y:S04]  /*48540*/  STL [R1+0xebc], R38 ;  /* 0x000ebc2601007387 */ /* 0x0003e80000100800 */
[----:B------:R3:W-:Y:S01]  /*48550*/  STL [R1+0xec8], R5 ;  /* 0x000ec80501007387 */ /* 0x0007e20000100800 */
[----:B------:R-:W-:-:S03]  /*48560*/  MOV R6, R35 ;  /* 0x0000002300067202 */ /* 0x000fc60000000f00 */
[----:B-1----:R-:W4:Y:S04]  /*48570*/  LDL.LU R38, [R1+0xf44] ;  /* 0x000f440001267983 */ /* 0x002f280000300800 */
[----:B------:R-:W-:Y:S04]  /*48580*/  STL [R1+0xec4], R40 ;  /* 0x000ec42801007387 */ /* 0x000fe80000100800 */
[----:B------:R-:W4:Y:S01]  /*48590*/  LDL.LU R35, [R1+0xf4c] ;  /* 0x000f4c0001237983 */ /* 0x000f220000300800 */
[----:B------:R-:W-:-:S04]  /*485a0*/  UISETP.GT.AND UP1, UPT, UR15, 0x3a, UPT ;  /* 0x0000003a0f00788c */ /* 0x000fc8000bf24270 */
[----:B------:R-:W-:-:S04]  /*485b0*/  USEL UR12, URZ, 0x4, !UP1 ;  /* 0x00000004ff0c7887 */ /* 0x000fc8000c800000 */
[----:B------:R-:W-:-:S06]  /*485c0*/  USEL UR12, UR12, URZ, !UP0 ;  /* 0x000000ff0c0c7287 */ /* 0x000fcc000c000000 */
[----:B------:R-:W-:Y:S02]  /*485d0*/  ISETP.NE.U32.AND P0, PT, RZ, UR12, PT ;  /* 0x0000000cff007c0c */ /* 0x000fe4000bf05070 */
[----:B------:R-:W-:-:S11]  /*485e0*/  IADD3 R29, P1, PT, R29, UR13, RZ ;  /* 0x0000000d1d1d7c10 */ /* 0x000fd6000ff3e0ff */
[----:B------:R1:W-:Y:S01]  /*485f0*/  LDGSTS.E [R4+0x7400], desc[UR28][R6.64], P0 ;  /* 0x0740000006047fae */ /* 0x0003e200081a101c */
[----:B------:R-:W-:Y:S02]  /*48600*/  IADD3.X R39, PT, PT, R39, UR4, RZ, P1, !PT ;  /* 0x0000000427277c10 */ /* 0x000fe40008ffe4ff */
[----:B-1----:R-:W-:Y:S01]  /*48610*/  MOV R6, R5 ;  /* 0x0000000500067202 */ /* 0x002fe20000000f00 */
[----:B------:R-:W-:Y:S01]  /*48620*/  IMAD.MOV.U32 R7, RZ, RZ, R40 ;  /* 0x000000ffff077224 */ /* 0x000fe200078e0028 */
[----:B---3--:R-:W3:Y:S01]  /*48630*/  LDL.LU R5, [R1+0xf58] ;  /* 0x000f580001057983 */ /* 0x008ee20000300800 */
[----:B------:R-:W-:-:S03]  /*48640*/  IADD3 R34, P2, PT, R34, UR13, RZ ;  /* 0x0000000d22227c10 */ /* 0x000fc6000ff5e0ff */
[----:B------:R1:W-:Y:S04]  /*48650*/  LDGSTS.E [R4+0x7480], desc[UR28][R6.64], P0 ;  /* 0x0748000006047fae */ /* 0x0003e800081a101c */
[----:B------:R1:W-:Y:S04]  /*48660*/  STL [R1+0xed0], R29 ;  /* 0x000ed01d01007387 */ /* 0x0003e80000100800 */
[----:B------:R-:W-:Y:S01]  /*48670*/  STL [R1+0xecc], R39 ;  /* 0x000ecc2701007387 */ /* 0x000fe20000100800 */
[----:B-1----:R-:W-:-:S03]  /*48680*/  MOV R6, R29 ;  /* 0x0000001d00067202 */ /* 0x002fc60000000f00 */
[----:B------:R-:W3:Y:S01]  /*48690*/  LDL.LU R29, [R1+0xf54] ;  /* 0x000f5400011d7983 */ /* 0x000ee20000300800 */
[----:B------:R-:W-:Y:S01]  /*486a0*/  IMAD.MOV.U32 R7, RZ, RZ, R39 ;  /* 0x000000ffff077224 */ /* 0x000fe200078e0027 */
[----:B------:R-:W-:Y:S02]  /*486b0*/  IADD3.X R37, PT, PT, R37, UR4, RZ, P2, !PT ;  /* 0x0000000425257c10 */ /* 0x000fe400097fe4ff */
[----:B------:R-:W-:Y:S01]  /*486c0*/  IADD3 R31, P3, PT, R31, UR13, RZ ;  /* 0x0000000d1f1f7c10 */ /* 0x000fe2000ff7e0ff */
[----:B------:R-:W-:Y:S03]  /*486d0*/  STL [R1+0xed8], R34 ;  /* 0x000ed82201007387 */ /* 0x000fe60000100800 */
[----:B------:R-:W-:Y:S01]  /*486e0*/  IADD3.X R33, PT, PT, R33, UR4, RZ, P3, !PT ;  /* 0x0000000421217c10 */ /* 0x000fe20009ffe4ff */
[----:B------:R1:W-:Y:S04]  /*486f0*/  LDGSTS.E [R4+0x7500], desc[UR28][R6.64], P0 ;  /* 0x0750000006047fae */ /* 0x0003e800081a101c */
[----:B------:R1:W-:Y:S04]  /*48700*/  STL [R1+0xed4], R37 ;  /* 0x000ed42501007387 */ /* 0x0003e80000100800 */
[----:B------:R-:W-:Y:S01]  /*48710*/  STL [R1+0xf40], R31 ;  /* 0x000f401f01007387 */ /* 0x000fe20000100800 */
[----:B-1----:R-:W-:Y:S01]  /*48720*/  MOV R6, R34 ;  /* 0x0000002200067202 */ /* 0x002fe20000000f00 */
[----:B------:R-:W-:-:S02]  /*48730*/  IMAD.MOV.U32 R7, RZ, RZ, R37 ;  /* 0x000000ffff077224 */ /* 0x000fc400078e0025 */
[----:B------:R-:W3:Y:S04]  /*48740*/  LDL.LU R40, [R1+0x1930] ;  /* 0x0019300001287983 */ /* 0x000ee80000300800 */
[----:B------:R1:W-:Y:S04]  /*48750*/  STL [R1+0xf3c], R33 ;  /* 0x000f3c2101007387 */ /* 0x0003e80000100800 */
[----:B------:R1:W-:Y:S04]  /*48760*/  LDGSTS.E [R4+0x7580], desc[UR28][R6.64], P0 ;  /* 0x0758000006047fae */ /* 0x0003e800081a101c */
[----:B------:R-:W3:Y:S04]  /*48770*/  LDL.LU R41, [R1+0x1924] ;  /* 0x0019240001297983 */ /* 0x000ee80000300800 */
[----:B------:R-:W3:Y:S01]  /*48780*/  LDL.LU R37, [R1+0x191c] ;  /* 0x00191c0001257983 */ /* 0x000ee20000300800 */
[----:B-1----:R-:W-:-:S03]  /*48790*/  IMAD.MOV.U32 R7, RZ, RZ, R33 ;  /* 0x000000ffff077224 */ /* 0x002fc600078e0021 */
[----:B------:R-:W3:Y:S01]  /*487a0*/  LDL.LU R33, [R1+0x1928] ;  /* 0x0019280001217983 */ /* 0x000ee20000300800 */
[----:B------:R-:W-:-:S03]  /*487b0*/  MOV R6, R31 ;  /* 0x0000001f00067202 */ /* 0x000fc60000000f00 */
[----:B------:R-:W3:Y:S04]  /*487c0*/  LDL.LU R34, [R1+0x1914] ;  /* 0x0019140001227983 */ /* 0x000ee80000300800 */
[----:B------:R-:W3:Y:S01]  /*487d0*/  LDL.LU R31, [R1+0x1920] ;  /* 0x00192000011f7983 */ /* 0x000ee20000300800 */
[----:B------:R-:W-:-:S04]  /*487e0*/  UISETP.GT.AND UP1, UPT, UR15, 0x3e, UPT ;  /* 0x0000003e0f00788c */ /* 0x000fc8000bf24270 */
[----:B------:R-:W-:-:S04]  /*487f0*/  USEL UR12, URZ, 0x4, !UP1 ;  /* 0x00000004ff0c7887 */ /* 0x000fc8000c800000 */
[----:B------:R-:W-:-:S06]  /*48800*/  USEL UR12, UR12, URZ, !UP0 ;  /* 0x000000ff0c0c7287 */ /* 0x000fcc000c000000 */
[----:B------:R-:W-:-:S13]  /*48810*/  ISETP.NE.U32.AND P1, PT, RZ, UR12, PT ;  /* 0x0000000cff007c0c */ /* 0x000fda000bf25070 */
[----:B------:R1:W-:Y:S01]  /*48820*/  LDGSTS.E [R4+0x7c00], desc[UR28][R6.64], P1 ;  /* 0x07c0000006047fae */ /* 0x0003e200089a101c */
[----:B--2---:R-:W-:Y:S02]  /*48830*/  IADD3 R36, P0, PT, R36, UR13, RZ ;  /* 0x0000000d24247c10 */ /* 0x004fe4000ff1e0ff */
[----:B----4-:R-:W-:Y:S02]  /*48840*/  IADD3 R32, P2, PT, R32, UR13, RZ ;  /* 0x0000000d20207c10 */ /* 0x010fe4000ff5e0ff */
[----:B-1----:R-:W-:Y:S01]  /*48850*/  MOV R6, R36 ;  /* 0x0000002400067202 */ /* 0x002fe20000000f00 */
[----:B------:R-:W-:Y:S01]  /*48860*/  STL [R1+0xf48], R36 ;  /* 0x000f482401007387 */ /* 0x000fe20000100800 */
[----:B------:R-:W-:-:S05]  /*48870*/  IADD3.X R38, PT, PT, R38, UR4, RZ, P0, !PT ;  /* 0x0000000426267c10 */ /* 0x000fca00087fe4ff */
[----:B------:R-:W-:Y:S01]  /*48880*/  IMAD.MOV.U32 R7, RZ, RZ, R38 ;  /* 0x000000ffff077224 */ /* 0x000fe200078e0026 */
[----:B------:R-:W-:Y:S01]  /*48890*/  IADD3.X R35, PT, PT, R35, UR4, RZ, P2, !PT ;  /* 0x0000000423237c10 */ /* 0x000fe200097fe4ff */
[----:B------:R-:W-:Y:S04]  /*488a0*/  STL [R1+0xf44], R38 ;  /* 0x000f442601007387 */ /* 0x000fe80000100800 */
[----:B------:R1:W-:Y:S04]  /*488b0*/  STL [R1+0xf50], R32 ;  /* 0x000f502001007387 */ /* 0x0003e80000100800 */
[----:B------:R2:W-:Y:S04]  /*488c0*/  LDGSTS.E [R4+0x7c80], desc[UR28][R6.64], P1 ;  /* 0x07c8000006047fae */ /* 0x0005e800089a101c */
[----:B------:R4:W-:Y:S04]  /*488d0*/  STL [R1+0xf4c], R35 ;  /* 0x000f4c2301007387 */ /* 0x0009e80000100800 */
[----:B------:R-:W3:Y:S01]  /*488e0*/  LDL.LU R39, [R1+0x18ec] ;  /* 0x0018ec0001277983 */ /* 0x000ee20000300800 */
[----:B--2---:R-:W-:-:S03]  /*488f0*/  MOV R6, R32 ;  /* 0x0000002000067202 */ /* 0x004fc60000000f00 */
[----:B-1----:R-:W2:Y:S01]  /*48900*/  LDL.LU R32, [R1+0x1918] ;  /* 0x0019180001207983 */ /* 0x002ea20000300800 */
[----:B------:R-:W-:Y:S01]  /*48910*/  UISETP.GT.AND UP1, UPT, UR15, 0x3, UPT ;  /* 0x000000030f00788c */ /* 0x000fe2000bf24270 */
[----:B------:R-:W-:-:S03]  /*48920*/  IMAD.MOV.U32 R7, RZ, RZ, R35 ;  /* 0x000000ffff077224 */ /* 0x000fc600078e0023 */
[----:B------:R-:W-:Y:S02]  /*48930*/  USEL UR12, URZ, 0x4, !UP1 ;  /* 0x00000004ff0c7887 */ /* 0x000fe4000c800000 */
[----:B------:R1:W-:Y:S02]  /*48940*/  LDGSTS.E [R4+0x7d00], desc[UR28][R6.64], P1 ;  /* 0x07d0000006047fae */ /* 0x0003e400089a101c */
[----:B------:R-:W-:Y:S01]  /*48950*/  USEL UR12, UR12, URZ, !UP0 ;  /* 0x000000ff0c0c7287 */ /* 0x000fe2000c000000 */
[----:B---3--:R-:W-:-:S04]  /*48960*/  IADD3 R5, P0, PT, R5, UR13, RZ ;  /* 0x0000000d05057c10 */ /* 0x008fc8000ff1e0ff */
[----:B-1----:R-:W-:Y:S01]  /*48970*/  MOV R6, R5 ;  /* 0x0000000500067202 */ /* 0x002fe20000000f00 */
[----:B------:R1:W-:Y:S01]  /*48980*/  STL [R1+0xf58], R5 ;  /* 0x000f580501007387 */ /* 0x0003e20000100800 */
[----:B------:R-:W-:-:S05]  /*48990*/  IADD3.X R29, PT, PT, R29, UR4, RZ, P0, !PT ;  /* 0x000000041d1d7c10 */ /* 0x000fca00087fe4ff */
[----:B------:R-:W-:Y:S01]  /*489a0*/  IMAD.MOV.U32 R7, RZ, RZ, R29 ;  /* 0x000000ffff077224 */ /* 0x000fe200078e001d */
[----:B------:R3:W-:Y:S04]  /*489b0*/  STL [R1+0xf54], R29 ;  /* 0x000f541d01007387 */ /* 0x0007e80000100800 */
[----:B------:R-:W2:Y:S01]  /*489c0*/  LDL.LU R38, [R1+0x18a4] ;  /* 0x0018a40001267983 */ /* 0x000ea20000300800 */
[----:B------:R-:W-:-:S03]  /*489d0*/  ISETP.NE.U32.AND P0, PT, RZ, UR12, PT ;  /* 0x0000000cff007c0c */ /* 0x000fc6000bf05070 */
[----:B----4-:R-:W4:Y:S04]  /*489e0*/  LDL.LU R35, [R1+0x18b0] ;  /* 0x0018b00001237983 */ /* 0x010f280000300800 */
[----:B------:R3:W-:Y:S01]  /*489f0*/  LDGSTS.E [R4+0x7d80], desc[UR28][R6.64], P1 ;  /* 0x07d8000006047fae */ /* 0x0007e200089a101c */
[----:B-1----:R-:W-:-:S03]  /*48a00*/  LOP3.LUT R5, R28, 0x60, RZ, 0x3c, !PT ;  /* 0x000000601c057812 */ /* 0x002fc600078e3cff */
[----:B------:R-:W4:Y:S01]  /*48a10*/  LDL.LU R36, [R1+0x189c] ;  /* 0x00189c0001247983 */ /* 0x000f220000300800 */
[----:B------:R-:W-:-:S03]  /*48a20*/  IADD3 R40, P1, PT, R40, UR13, RZ ;  /* 0x0000000d28287c10 */ /* 0x000fc6000ff3e0ff */
[----:B---3--:R-:W3:Y:S01]  /*48a30*/  LDL.LU R29, [R1+0x18a8] ;  /* 0x0018a800011d7983 */ /* 0x008ee20000300800 */
[----:B------:R-:W-:Y:S01]  /*48a40*/  IADD3 R5, PT, PT, R5, UR16, RZ ;  /* 0x0000001005057c10 */ /* 0x000fe2000fffe0ff */
[----:B------:R-:W-:Y:S01]  /*48a50*/  IMAD.MOV.U32 R6, RZ, RZ, R40 ;  /* 0x000000ffff067224 */ /* 0x000fe200078e0028 */
[----:B------:R-:W-:-:S04]  /*48a60*/  IADD3.X R41, PT, PT, R41, UR4, RZ, P1, !PT ;  /* 0x0000000429297c10 */ /* 0x000fc80008ffe4ff */
[----:B------:R-:W-:Y:S01]  /*48a70*/  MOV R7, R41 ;  /* 0x0000002900077202 */ /* 0x000fe20000000f00 */
[----:B------:R-:W-:Y:S01]  /*48a80*/  STL [R1+0x1930], R40 ;  /* 0x0019302801007387 */ /* 0x000fe20000100800 */
[----:B------:R-:W-:-:S03]  /*48a90*/  IADD3 R33, P1, PT, R33, UR13, RZ ;  /* 0x0000000d21217c10 */ /* 0x000fc6000ff3e0ff */
[----:B------:R-:W-:Y:S01]  /*48aa0*/  STL [R1+0x1924], R41 ;  /* 0x0019242901007387 */ /* 0x000fe20000100800 */
[----:B------:R-:W-:-:S03]  /*48ab0*/  IADD3.X R37, PT, PT, R37, UR4, RZ, P1, !PT ;  /* 0x0000000425257c10 */ /* 0x000fc60008ffe4ff */
[----:B------:R1:W-:Y:S01]  /*48ac0*/  LDGSTS.E [R5+0x600], desc[UR28][R6.64], P0 ;  /* 0x0060000006057fae */ /* 0x0003e200081a101c */
[----:B------:R-:W-:-:S03]  /*48ad0*/  IADD3 R31, P2, PT, R31, UR13, RZ ;  /* 0x0000000d1f1f7c10 */ /* 0x000fc6000ff5e0ff */
[----:B------:R1:W-:Y:S01]  /*48ae0*/  STL [R1+0x1928], R33 ;  /* 0x0019282101007387 */ /* 0x0003e20000100800 */
[----:B------:R-:W-:-:S03]  /*48af0*/  IADD3.X R34, PT, PT, R34, UR4, RZ, P2, !PT ;  /* 0x0000000422227c10 */ /* 0x000fc600097fe4ff */
[----:B------:R-:W-:Y:S01]  /*48b00*/  STL [R1+0x191c], R37 ;  /* 0x00191c2501007387 */ /* 0x000fe20000100800 */
[----:B-1----:R-:W-:Y:S01]  /*48b10*/  IMAD.MOV.U32 R6, RZ, RZ, R33 ;  /* 0x000000ffff067224 */ /* 0x002fe200078e0021 */
[----:B------:R-:W-:Y:S02]  /*48b20*/  MOV R7, R37 ;  /* 0x0000002500077202 */ /* 0x000fe40000000f00 */
[----:B------:R-:W-:Y:S04]  /*48b30*/  STL [R1+0x1920], R31 ;  /* 0x0019201f01007387 */ /* 0x000fe80000100800 */
[----:B------:R-:W3:Y:S04]  /*48b40*/  LDL.LU R33, [R1+0x18a0] ;  /* 0x0018a00001217983 */ /* 0x000ee80000300800 */
[----:B------:R1:W-:Y:S04]  /*48b50*/  LDGSTS.E [R5+0x680], desc[UR28][R6.64], P0 ;  /* 0x0068000006057fae */ /* 0x0003e800081a101c */
[----:B------:R1:W-:Y:S02]  /*48b60*/  STL [R1+0x1914], R34 ;  /* 0x0019142201007387 */ /* 0x0003e40000100800 */
[----:B-1----:R-:W-:-:S02]  /*48b70*/  MOV R7, R34 ;  /* 0x0000002200077202 */ /* 0x002fc40000000f00 */
[----:B------:R-:W3:Y:S01]  /*48b80*/  LDL.LU R34, [R1+0x1894] ;  /* 0x0018940001227983 */ /* 0x000ee20000300800 */
[----:B------:R-:W-:-:S03]  /*48b90*/  IMAD.MOV.U32 R6, RZ, RZ, R31 ;  /* 0x000000ffff067224 */ /* 0x000fc600078e001f */
[----:B------:R-:W3:Y:S04]  /*48ba0*/  LDL.LU R37, [R1+0x1898] ;  /* 0x0018980001257983 */ /* 0x000ee80000300800 */
[----:B------:R-:W3:Y:S04]  /*48bb0*/  LDL.LU R31, [R1+0x1830] ;  /* 0x00183000011f7983 */ /* 0x000ee80000300800 */
[----:B------:R1:W-:Y:S01]  /*48bc0*/  LDGSTS.E [R5+0x700], desc[UR28][R6.64], P0 ;  /* 0x0070000006057fae */ /* 0x0003e200081a101c */
[----:B--2---:R-:W-:-:S04]  /*48bd0*/  IADD3 R32, P1, PT, R32, UR13, RZ ;  /* 0x0000000d20207c10 */ /* 0x004fc8000ff3e0ff */
[----:B------:R-:W-:Y:S01]  /*48be0*/  IADD3.X R39, PT, PT, R39, UR4, RZ, P1, !PT ;  /* 0x0000000427277c10 */ /* 0x000fe20008ffe4ff */
[----:B------:R-:W-:Y:S03]  /*48bf0*/  STL [R1+0x1918], R32 ;  /* 0x0019182001007387 */ /* 0x000fe60000100800 */
[----:B-1----:R-:W-:Y:S01]  /*48c00*/  MOV R7, R39 ;  /* 0x0000002700077202 */ /* 0x002fe20000000f00 */
[----:B------:R1:W-:Y:S04]  /*48c10*/  STL [R1+0x18ec], R39 ;  /* 0x0018ec2701007387 */ /* 0x0003e80000100800 */
[----:B-1----:R-:W2:Y:S01]  /*48c20*/  LDL.LU R39, [R1+0x184c] ;  /* 0x00184c0001277983 */ /* 0x002ea20000300800 */
[----:B------:R-:W-:Y:S01]  /*48c30*/  UISETP.GT.AND UP1, UPT, UR15, 0x7, UPT ;  /* 0x000000070f00788c */ /* 0x000fe2000bf24270 */
[----:B------:R-:W-:-:S02]  /*48c40*/  IMAD.MOV.U32 R6, RZ, RZ, R32 ;  /* 0x000000ffff067224 */ /* 0x000fc400078e0020 */
[----:B------:R-:W2:Y:S01]  /*48c50*/  LDL.LU R40, [R1+0x1824] ;  /* 0x0018240001287983 */ /* 0x000ea20000300800 */
[----:B------:R-:W-:-:S03]  /*48c60*/  USEL UR12, URZ, 0x4, !UP1 ;  /* 0x00000004ff0c7887 */ /* 0x000fc6000c800000 */
[----:B------:R-:W2:Y:S01]  /*48c70*/  LDL.LU R32, [R1+0x1828] ;  /* 0x0018280001207983 */ /* 0x000ea20000300800 */
[----:B------:R-:W-:-:S03]  /*48c80*/  USEL UR12, UR12, URZ, !UP0 ;  /* 0x000000ff0c0c7287 */ /* 0x000fc6000c000000 */
[----:B------:R-:W2:Y:S04]  /*48c90*/  LDL.LU R28, [R1+0x1820] ;  /* 0x00182000011c7983 */ /* 0x000ea80000300800 */
[----:B------:R1:W-:Y:S01]  /*48ca0*/  LDGSTS.E [R5+0x780], desc[UR28][R6.64], P0 ;  /* 0x0078000006057fae */ /* 0x0003e200081a101c */
[----:B------:R-:W-:Y:S02]  /*48cb0*/  ISETP.NE.U32.AND P0, PT, RZ, UR12, PT ;  /* 0x0000000cff007c0c */ /* 0x000fe4000bf05070 */
[----:B----4-:R-:W-:-:S04]  /*48cc0*/  IADD3 R35, P1, PT, R35, UR13, RZ ;  /* 0x0000000d23237c10 */ /* 0x010fc8000ff3e0ff */
[----:B------:R-:W-:Y:S01]  /*48cd0*/  IADD3.X R38, PT, PT, R38, UR4, RZ, P1, !PT ;  /* 0x0000000426267c10 */ /* 0x000fe20008ffe4ff */
[----:B------:R-:W-:Y:S01]  /*48ce0*/  STL [R1+0x18b0], R35 ;  /* 0x0018b02301007387 */ /* 0x000fe20000100800 */
[----:B---3--:R-:W-:-:S03]  /*48cf0*/  IADD3 R29, P2, PT, R29, UR13, RZ ;  /* 0x0000000d1d1d7c10 */ /* 0x008fc6000ff5e0ff */
[----:B------:R3:W-:Y:S01]  /*48d00*/  STL [R1+0x18a4], R38 ;  /* 0x0018a42601007387 */ /* 0x0007e20000100800 */
[----:B-1----:R-:W-:-:S03]  /*48d10*/  MOV R7, R38 ;  /* 0x0000002600077202 */ /* 0x002fc60000000f00 */
[----:B------:R1:W-:Y:S04]  /*48d20*/  STL [R1+0x18a8], R29 ;  /* 0x0018a81d01007387 */ /* 0x0003e80000100800 */
[----:B---3--:R-:W3:Y:S01]  /*48d30*/  LDL.LU R38, [R1+0x181c] ;  /* 0x00181c0001267983 */ /* 0x008ee20000300800 */
[----:B------:R-:W-:Y:S01]  /*48d40*/  IMAD.MOV.U32 R6, RZ, RZ, R35 ;  /* 0x000000ffff067224 */ /* 0x000fe200078e0023 */
[----:B------:R-:W-:-:S04]  /*48d50*/  IADD3.X R36, PT, PT, R36, UR4, RZ, P2, !PT ;  /* 0x0000000424247c10 */ /* 0x000fc800097fe4ff */
[----:B------:R4:W-:Y:S04]  /*48d60*/  LDGSTS.E [R5+0xe00], desc[UR28][R6.64], P0 ;  /* 0x00e0000006057fae */ /* 0x0009e800081a101c */
[----:B------:R-:W-:Y:S04]  /*48d70*/  STL [R1+0x189c], R36 ;  /* 0x00189c2401007387 */ /* 0x000fe80000100800 */
[----:B------:R-:W3:Y:S01]  /*48d80*/  LDL.LU R35, [R1+0x1814] ;  /* 0x0018140001237983 */ /* 0x000ee20000300800 */
[----:B----4-:R-:W-:Y:S01]  /*48d90*/  IMAD.MOV.U32 R6, RZ, RZ, R29 ;  /* 0x000000ffff067224 */ /* 0x010fe200078e001d */
[----:B------:R-:W-:-:S02]  /*48da0*/  MOV R7, R36 ;  /* 0x0000002400077202 */ /* 0x000fc40000000f00 */
[----:B-1----:R-:W4:Y:S04]  /*48db0*/  LDL.LU R29, [R1+0x1818] ;  /* 0x00181800011d7983 */ /* 0x002f280000300800 */
[----:B------:R1:W-:Y:S01]  /*48dc0*/  LDGSTS.E [R5+0xe80], desc[UR28][R6.64], P0 ;  /* 0x00e8000006057fae */ /* 0x0003e200081a101c */
[----:B------:R-:W-:-:S05]  /*48dd0*/  IADD3 R33, P1, PT, R33, UR13, RZ ;  /* 0x0000000d21217c10 */ /* 0x000fca000ff3e0ff */
[----:B------:R1:W-:Y:S02]  /*48de0*/  STL [R1+0x18a0], R33 ;  /* 0x0018a02101007387 */ /* 0x0003e40000100800 */
[----:B-1----:R-:W-:Y:S01]  /*48df0*/  IMAD.MOV.U32 R6, RZ, RZ, R33 ;  /* 0x000000ffff067224 */ /* 0x002fe200078e0021 */
[----:B------:R-:W-:-:S05]  /*48e00*/  IADD3.X R34, PT, PT, R34, UR4, RZ, P1, !PT ;  /* 0x0000000422227c10 */ /* 0x000fca0008ffe4ff */
[----:B------:R1:W-:Y:S04]  /*48e10*/  STL [R1+0x1894], R34 ;  /* 0x0018942201007387 */ /* 0x0003e80000100800 */
[----:B------:R-:W4:Y:S01]  /*48e20*/  LDL.LU R33, [R1+0x17cc] ;  /* 0x0017cc0001217983 */ /* 0x000f220000300800 */
[----:B------:R-:W-:Y:S02]  /*48e30*/  IADD3 R37, P2, PT, R37, UR13, RZ ;  /* 0x0000000d25257c10 */ /* 0x000fe4000ff5e0ff */
[----:B------:R-:W-:Y:S01]  /*48e40*/  MOV R7, R34 ;  /* 0x0000002200077202 */ /* 0x000fe20000000f00 */
[----:B------:R-:W4:Y:S01]  /*48e50*/  LDL.LU R36, [R1+0x17c0] ;  /* 0x0017c00001247983 */ /* 0x000f220000300800 */
[----:B------:R-:W-:-:S03]  /*48e60*/  IADD3 R31, P3, PT, R31, UR13, RZ ;  /* 0x0000000d1f1f7c10 */ /* 0x000fc6000ff7e0ff */
[----:B-1----:R-:W4:Y:S04]  /*48e70*/  LDL.LU R34, [R1+0x17a8] ;  /* 0x0017a80001227983 */ /* 0x002f280000300800 */
[----:B------:R1:W-:Y:S04]  /*48e80*/  STL [R1+0x1898], R37 ;  /* 0x0018982501007387 */ /* 0x0003e80000100800 */
[----:B------:R1:W-:Y:S02]  /*48e90*/  LDGSTS.E [R5+0xf00], desc[UR28][R6.64], P0 ;  /* 0x00f0000006057fae */ /* 0x0003e400081a101c */
[----:B-1----:R-:W-:Y:S01]  /*48ea0*/  IMAD.MOV.U32 R6, RZ, RZ, R37 ;  /* 0x000000ffff067224 */ /* 0x002fe200078e0025 */
[----:B--2---:R-:W-:-:S05]  /*48eb0*/  IADD3.X R39, PT, PT, R39, UR4, RZ, P2, !PT ;  /* 0x0000000427277c10 */ /* 0x004fca00097fe4ff */
[----:B------:R1:W-:Y:S04]  /*48ec0*/  STL [R1+0x184c], R39 ;  /* 0x00184c2701007387 */ /* 0x0003e80000100800 */
[----:B------:R2:W-:Y:S04]  /*48ed0*/  STL [R1+0x1830], R31 ;  /* 0x0018301f01007387 */ /* 0x0005e80000100800 */
[----:B------:R-:W4:Y:S01]  /*48ee0*/  LDL.LU R37, [R1+0x17a4] ;  /* 0x0017a40001257983 */ /* 0x000f220000300800 */
[----:B------:R-:W-:-:S04]  /*48ef0*/  UISETP.GT.AND UP1, UPT, UR15, 0xb, UPT ;  /* 0x0000000b0f00788c */ /* 0x000fc8000bf24270 */
[----:B------:R-:W-:-:S04]  /*48f00*/  USEL UR12, URZ, 0x4, !UP1 ;  /* 0x00000004ff0c7887 */ /* 0x000fc8000c800000 */
[----:B------:R-:W-:Y:S01]  /*48f10*/  USEL UR12, UR12, URZ, !UP0 ;  /* 0x000000ff0c0c7287 */ /* 0x000fe2000c000000 */
[----:B------:R-:W-:-:S05]  /*48f20*/  MOV R7, R39 ;  /* 0x0000002700077202 */ /* 0x000fca0000000f00 */
[----:B------:R-:W-:Y:S01]  /*48f30*/  ISETP.NE.U32.AND P1, PT, RZ, UR12, PT ;  /* 0x0000000cff007c0c */ /* 0x000fe2000bf25070 */
[----:B------:R2:W-:Y:S01]  /*48f40*/  LDGSTS.E [R5+0xf80], desc[UR28][R6.64], P0 ;  /* 0x00f8000006057fae */ /* 0x0005e200081a101c */
[----:B------:R-:W-:Y:S02]  /*48f50*/  IADD3.X R40, PT, PT, R40, UR4, RZ, P3, !PT ;  /* 0x0000000428287c10 */ /* 0x000fe40009ffe4ff */
[----:B------:R-:W-:Y:S02]  /*48f60*/  IADD3 R32, P0, PT, R32, UR13, RZ ;  /* 0x0000000d20207c10 */ /* 0x000fe4000ff1e0ff */
[----:B------:R-:W-:Y:S01]  /*48f70*/  IADD3 R28, P2, PT, R28, UR13, RZ ;  /* 0x0000000d1c1c7c10 */ /* 0x000fe2000ff5e0ff */
[----:B------:R-:W-:Y:S04]  /*48f80*/  STL [R1+0x1824], R40 ;  /* 0x0018242801007387 */ /* 0x000fe80000100800 */
[----:B-1----:R-:W4:Y:S01]  /*48f90*/  LDL.LU R39, [R1+0x179c] ;  /* 0x00179c0001277983 */ /* 0x002f220000300800 */
[----:B--2---:R-:W-:Y:S01]  /*48fa0*/  IMAD.MOV.U32 R6, RZ, RZ, R31 ;  /* 0x000000ffff067224 */ /* 0x004fe200078e001f */
[----:B------:R-:W-:-:S02]  /*48fb0*/  MOV R7, R40 ;  /* 0x0000002800077202 */ /* 0x000fc40000000f00 */
[----:B------:R-:W2:Y:S04]  /*48fc0*/  LDL.LU R31, [R1+0x17a0] ;  /* 0x0017a000011f7983 */ /* 0x000ea80000300800 */
[----:B------:R1:W-:Y:S04]  /*48fd0*/  STL [R1+0x1828], R32 ;  /* 0x0018282001007387 */ /* 0x0003e80000100800 */
[----:B------:R1:W-:Y:S01]  /*48fe0*/  LDGSTS.E [R5+0x1600], desc[UR28][R6.64], P1 ;  /* 0x0160000006057fae */ /* 0x0003e200089a101c */
[----:B---3--:R-:W-:-:S05]  /*48ff0*/  IADD3.X R38, PT, PT, R38, UR4, RZ, P0, !PT ;  /* 0x0000000426267c10 */ /* 0x008fca00087fe4ff */
[----:B------:R-:W-:Y:S01]  /*49000*/  STL [R1+0x181c], R38 ;  /* 0x00181c2601007387 */ /* 0x000fe20000100800 */
[----:B-1----:R-:W-:-:S03]  /*49010*/  IMAD.MOV.U32 R6, RZ, RZ, R32 ;  /* 0x000000ffff067224 */ /* 0x002fc600078e0020 */
[----:B------:R-:W-:Y:S04]  /*49020*/  STL [R1+0x1820], R28 ;  /* 0x0018201c01007387 */ /* 0x000fe80000100800 */
[----:B------:R-:W3:Y:S01]  /*49030*/  LDL.LU R32, [R1+0x1794] ;  /* 0x0017940001207983 */ /* 0x000ee20000300800 */
[----:B------:R-:W-:Y:S02]  /*49040*/  MOV R7, R38 ;  /* 0x0000002600077202 */ /* 0x000fe40000000f00 */
[----:B------:R-:W-:-:S03]  /*49050*/  IADD3.X R35, PT, PT, R35, UR4, RZ, P2, !PT ;  /* 0x0000000423237c10 */ /* 0x000fc600097fe4ff */
[----:B------:R1:W-:Y:S01]  /*49060*/  LDGSTS.E [R5+0x1680], desc[UR28][R6.64], P1 ;  /* 0x0168000006057fae */ /* 0x0003e200089a101c */
[----:B----4-:R-:W-:-:S03]  /*49070*/  IADD3 R29, P0, PT, R29, UR13, RZ ;  /* 0x0000000d1d1d7c10 */ /* 0x010fc6000ff1e0ff */
[----:B------:R4:W-:Y:S01]  /*49080*/  STL [R1+0x1814], R35 ;  /* 0x0018142301007387 */ /* 0x0009e20000100800 */
[----:B-1----:R-:W-:Y:S01]  /*49090*/  MOV R7, R35 ;  /* 0x0000002300077202 */ /* 0x002fe20000000f00 */
[----:B------:R-:W-:Y:S02]  /*490a0*/  IMAD.MOV.U32 R6, RZ, RZ, R28 ;  /* 0x000000ffff067224 */ /* 0x000fe400078e001c */
[----:B----4-:R-:W4:Y:S04]  /*490b0*/  LDL.LU R35, [R1+0x1798] ;  /* 0x0017980001237983 */ /* 0x010f280000300800 */
[----:B------:R-:W4:Y:S04]  /*490c0*/  LDL.LU R28, [R1+0x1790] ;  /* 0x00179000011c7983 */ /* 0x000f280000300800 */
[----:B------:R1:W-:Y:S04]  /*490d0*/  STL [R1+0x1818], R29 ;  /* 0x0018181d01007387 */ /* 0x0003e80000100800 */
[----:B------:R1:W-:Y:S01]  /*490e0*/  LDGSTS.E [R5+0x1700], desc[UR28][R6.64], P1 ;  /* 0x0170000006057fae */ /* 0x0003e200089a101c */
[----:B------:R-:W-:-:S05]  /*490f0*/  IADD3.X R33, PT, PT, R33, UR4, RZ, P0, !PT ;  /* 0x0000000421217c10 */ /* 0x000fca00087fe4ff */
[----:B------:R1:W-:Y:S04]  /*49100*/  STL [R1+0x17cc], R33 ;  /* 0x0017cc2101007387 */ /* 0x0003e80000100800 */
[----:B------:R-:W4:Y:S04]  /*49110*/  LDL.LU R40, [R1+0x172c] ;  /* 0x00172c0001287983 */ /* 0x000f280000300800 */
[----:B------:R-:W4:Y:S01]  /*49120*/  LDL.LU R38, [R1+0x1724] ;  /* 0x0017240001267983 */ /* 0x000f220000300800 */
[----:B-1----:R-:W-:Y:S01]  /*49130*/  IMAD.MOV.U32 R6, RZ, RZ, R29 ;  /* 0x000000ffff067224 */ /* 0x002fe200078e001d */
[----:B------:R-:W-:-:S02]  /*49140*/  MOV R7, R33 ;  /* 0x0000002100077202 */ /* 0x000fc40000000f00 */
[----:B------:R-:W-:Y:S01]  /*49150*/  IADD3 R34, P2, PT, R34, UR13, RZ ;  /* 0x0000000d22227c10 */ /* 0x000fe2000ff5e0ff */
[----:B------:R-:W4:Y:S04]  /*49160*/  LDL.LU R29, [R1+0x1728] ;  /* 0x00172800011d7983 */ /* 0x000f280000300800 */
[----:B------:R1:W-:Y:S01]  /*49170*/  LDGSTS.E [R5+0x1780], desc[UR28][R6.64], P1 ;  /* 0x0178000006057fae */ /* 0x0003e200089a101c */
[----:B------:R-:W-:-:S03]  /*49180*/  IADD3 R36, P1, PT, R36, UR13, RZ ;  /* 0x0000000d24247c10 */ /* 0x000fc6000ff3e0ff */
[----:B------:R-:W4:Y:S04]  /*49190*/  LDL.LU R33, [R1+0x1720] ;  /* 0x0017200001217983 */ /* 0x000f280000300800 */
[----:B------:R-:W-:Y:S01]  /*491a0*/  STL [R1+0x17c0], R36 ;  /* 0x0017c02401007387 */ /* 0x000fe20000100800 */
[----:B------:R-:W-:-:S04]  /*491b0*/  UISETP.GT.AND UP1, UPT, UR15, 0xf, UPT ;  /* 0x0000000f0f00788c */ /* 0x000fc8000bf24270 */
[----:B------:R-:W-:Y:S01]  /*491c0*/  USEL UR12, URZ, 0x4, !UP1 ;  /* 0x00000004ff0c7887 */ /* 0x000fe2000c800000 */
[----:B------:R-:W-:-:S04]  /*491d0*/  IADD3.X R37, PT, PT, R37, UR4, RZ, P1, !PT ;  /* 0x0000000425257c10 */ /* 0x000fc80008ffe4ff */
[----:B-1----:R-:W-:Y:S01]  /*491e0*/  MOV R7, R37 ;  /* 0x0000002500077202 */ /* 0x002fe20000000f00 */
[----:B------:R1:W-:Y:S04]  /*491f0*/  STL [R1+0x17a4], R37 ;  /* 0x0017a42501007387 */ /* 0x0003e80000100800 */
[----:B------:R2:W-:Y:S04]  /*49200*/  STL [R1+0x17a8], R34 ;  /* 0x0017a82201007387 */ /* 0x0005e80000100800 */
[----:B-1----:R-:W4:Y:S01]  /*49210*/  LDL.LU R37, [R1+0x171c] ;  /* 0x00171c0001257983 */ /* 0x002f220000300800 */
[----:B------:R-:W-:-:S06]  /*49220*/  USEL UR12, UR12, URZ, !UP0 ;  /* 0x000000ff0c0c7287 */ /* 0x000fcc000c000000 */
[----:B------:R-:W-:Y:S01]  /*49230*/  ISETP.NE.U32.AND P0, PT, RZ, UR12, PT ;  /* 0x0000000cff007c0c */ /* 0x000fe2000bf05070 */
[----:B------:R-:W-:Y:S01]  /*49240*/  IMAD.MOV.U32 R6, RZ, RZ, R36 ;  /* 0x000000ffff067224 */ /* 0x000fe200078e0024 */
[----:B------:R-:W-:Y:S02]  /*49250*/  IADD3.X R39, PT, PT, R39, UR4, RZ, P2, !PT ;  /* 0x0000000427277c10 */ /* 0x000fe400097fe4ff */
[----:B--2---:R-:W-:-:S03]  /*49260*/  IADD3 R31, P1, PT, R31, UR13, RZ ;  /* 0x0000000d1f1f7c10 */ /* 0x004fc6000ff3e0ff */
[----:B------:R-:W-:Y:S06]  /*49270*/  STL [R1+0x179c], R39 ;  /* 0x00179c2701007387 */ /* 0x000fec0000100800 */
[----:B------:R1:W-:Y:S04]  /*49280*/  LDGSTS.E [R5+0x1e00], desc[UR28][R6.64], P0 ;  /* 0x01e0000006057fae */ /* 0x0003e800081a101c */
[----:B------:R-:W2:Y:S04]  /*49290*/  LDL.LU R36, [R1+0x1714] ;  /* 0x0017140001247983 */ /* 0x000ea80000300800 */
[----:B------:R3:W-:Y:S01]  /*492a0*/  STL [R1+0x17a0], R31 ;  /* 0x0017a01f01007387 */ /* 0x0007e20000100800 */
[----:B-1----:R-:W-:Y:S01]  /*492b0*/  IMAD.MOV.U32 R6, RZ, RZ, R34 ;  /* 0x000000ffff067224 */ /* 0x002fe200078e0022 */
[----:B------:R-:W-:-:S05]  /*492c0*/  MOV R7, R39 ;  /* 0x0000002700077202 */ /* 0x000fca0000000f00 */
[----:B------:R1:W-:Y:S01]  /*492d0*/  LDGSTS.E [R5+0x1e80], desc[UR28][R6.64], P0 ;  /* 0x01e8000006057fae */ /* 0x0003e200081a101c */
[----:B---3--:R-:W-:-:S05]  /*492e0*/  IADD3.X R32, PT, PT, R32, UR4, RZ, P1, !PT ;  /* 0x0000000420207c10 */ /* 0x008fca0008ffe4ff */
[----:B------:R3:W-:Y:S04]  /*492f0*/  STL [R1+0x1794], R32 ;  /* 0x0017942001007387 */ /* 0x0007e80000100800 */
[----:B------:R-:W2:Y:S01]  /*49300*/  LDL.LU R34, [R1+0x16ac] ;  /* 0x0016ac0001227983 */ /* 0x000ea20000300800 */
[----:B-1----:R-:W-:-:S03]  /*49310*/  IMAD.MOV.U32 R6, RZ, RZ, R31 ;  /* 0x000000ffff067224 */ /* 0x002fc600078e001f */
[----:B------:R-:W2:Y:S01]  /*49320*/  LDL.LU R31, [R1+0x1718] ;  /* 0x00171800011f7983 */ /* 0x000ea20000300800 */
[----:B------:R-:W-:-:S03]  /*49330*/  MOV R7, R32 ;  /* 0x0000002000077202 */ /* 0x000fc60000000f00 */
[----:B---3--:R-:W3:Y:S01]  /*49340*/  LDL.LU R32, [R1+0x1710] ;  /* 0x0017100001207983 */ /* 0x008ee20000300800 */
[----:B----4-:R-:W-:-:S03]  /*49350*/  IADD3 R35, P2, PT, R35, UR13, RZ ;  /* 0x0000000d23237c10 */ /* 0x010fc6000ff5e0ff */
[----:B------:R-:W4:Y:S01]  /*49360*/  LDL.LU R39, [R1+0x16a8] ;  /* 0x0016a80001277983 */ /* 0x000f220000300800 */
[----:B------:R-:W-:-:S03]  /*49370*/  IADD3 R28, P3, PT, R28, UR13, RZ ;  /* 0x0000000d1c1c7c10 */ /* 0x000fc6000ff7e0ff */
[----:B------:R1:W-:Y:S04]  /*49380*/  STL [R1+0x1798], R35 ;  /* 0x0017982301007387 */ /* 0x0003e80000100800 */
[----:B------:R1:W-:Y:S02]  /*49390*/  LDGSTS.E [R5+0x1f00], desc[UR28][R6.64], P0 ;  /* 0x01f0000006057fae */ /* 0x0003e400081a101c */
[----:B-1----:R-:W-:Y:S01]  /*493a0*/  IMAD.MOV.U32 R6, RZ, RZ, R35 ;  /* 0x000000ffff067224 */ /* 0x002fe200078e0023 */
[----:B------:R-:W-:-:S05]  /*493b0*/  IADD3.X R40, PT, PT, R40, UR4, RZ, P2, !PT ;  /* 0x0000000428287c10 */ /* 0x000fca00097fe4ff */
[----:B------:R1:W-:Y:S04]  /*493c0*/  STL [R1+0x172c], R40 ;  /* 0x00172c2801007387 */ /* 0x0003e80000100800 */
[----:B------:R1:W-:Y:S04]  /*493d0*/  STL [R1+0x1790], R28 ;  /* 0x0017901c01007387 */ /* 0x0003e80000100800 */
[----:B------:R-:W4:Y:S01]  /*493e0*/  LDL.LU R35, [R1+0x16a4] ;  /* 0x0016a40001237983 */ /* 0x000f220000300800 */
[----:B------:R-:W-:Y:S02]  /*493f0*/  IADD3.X R38, PT, PT, R38, UR4, RZ, P3, !PT ;  /* 0x0000000426267c10 */ /* 0x000fe40009ffe4ff */
[----:B------:R-:W-:-:S03]  /*49400*/  MOV R7, R40 ;  /* 0x0000002800077202 */ /* 0x000fc60000000f00 */
[----:B------:R-:W-:Y:S04]  /*49410*/  STL [R1+0x1724], R38 ;  /* 0x0017242601007387 */ /* 0x000fe80000100800 */
[----:B-1----:R-:W4:Y:S01]  /*49420*/  LDL.LU R40, [R1+0xa68] ;  /* 0x000a680001287983 */ /* 0x002f220000300800 */
        /* <DEDUP_REMOVED lines=8> */
[----:B------:R-:W4:Y:S01]  /*494b0*/  LDL.LU R28, [R1+0xa70] ;  /* 0x000a7000011c7983 */ /* 0x000f220000300800 */
[----:B------:R-:W-:-:S03]  /*494c0*/  IADD3 R33, P2, PT, R33, UR13, RZ ;  /* 0x0000000d21217c10 */ /* 0x000fc6000ff5e0ff */
[----:B------:R1:W-:Y:S06]  /*494d0*/  STL [R1+0x1728], R29 ;  /* 0x0017281d01007387 */ /* 0x0003ec0000100800 */
[----:B------:R1:W-:Y:S02]  /*494e0*/  LDGSTS.E [R5+0x2600], desc[UR28][R6.64], P1 ;  /* 0x0260000006057fae */ /* 0x0003e400089a101c */
[----:B-1----:R-:W-:Y:S01]  /*494f0*/  IMAD.MOV.U32 R6, RZ, RZ, R29 ;  /* 0x000000ffff067224 */ /* 0x002fe200078e001d */
[----:B------:R-:W-:-:S05]  /*49500*/  IADD3.X R37, PT, PT, R37, UR4, RZ, P0, !PT ;  /* 0x0000000425257c10 */ /* 0x000fca00087fe4ff */
[----:B------:R1:W-:Y:S04]  /*49510*/  STL [R1+0x171c], R37 ;  /* 0x00171c2501007387 */ /* 0x0003e80000100800 */
[----:B------:R-:W-:Y:S04]  /*49520*/  STL [R1+0x1720], R33 ;  /* 0x0017202101007387 */ /* 0x000fe80000100800 */
[----:B------:R-:W4:Y:S01]  /*49530*/  LDL.LU R29, [R1+0xa6c] ;  /* 0x000a6c00011d7983 */ /* 0x000f220000300800 */
[----:B------:R-:W-:-:S05]  /*49540*/  MOV R7, R37 ;  /* 0x0000002500077202 */ /* 0x000fca0000000f00 */
[----:B------:R1:W-:Y:S01]  /*49550*/  LDGSTS.E [R5+0x2680], desc[UR28][R6.64], P1 ;  /* 0x0268000006057fae */ /* 0x0003e200089a101c */
[----:B--2---:R-:W-:-:S05]  /*49560*/  IADD3.X R36, PT, PT, R36, UR4, RZ, P2, !PT ;  /* 0x0000000424247c10 */ /* 0x004fca00097fe4ff */
[----:B------:R2:W-:Y:S01]  /*49570*/  STL [R1+0x1714], R36 ;  /* 0x0017142401007387 */ /* 0x0005e20000100800 */
[----:B-1----:R-:W-:Y:S01]  /*49580*/  IMAD.MOV.U32 R6, RZ, RZ, R33 ;  /* 0x000000ffff067224 */ /* 0x002fe200078e0021 */
[----:B------:R-:W-:Y:S02]  /*49590*/  MOV R7, R36 ;  /* 0x0000002400077202 */ /* 0x000fe40000000f00 */
[----:B------:R-:W4:Y:S04]  /*495a0*/  LDL.LU R38, [R1+0xa74] ;  /* 0x000a740001267983 */ /* 0x000f280000300800 */
[----:B------:R-:W4:Y:S04]  /*495b0*/  LDL.LU R37, [R1+0xa78] ;  /* 0x000a780001257983 */ /* 0x000f280000300800 */
[----:B------:R1:W-:Y:S04]  /*495c0*/  LDGSTS.E [R5+0x2700], desc[UR28][R6.64], P1 ;  /* 0x0270000006057fae */ /* 0x0003e800089a101c */
[----:B--2---:R-:W2:Y:S04]  /*495d0*/  LDL.LU R36, [R1+0xadc] ;  /* 0x000adc0001247983 */ /* 0x004ea80000300800 */
[----:B------:R-:W2:Y:S01]  /*495e0*/  LDL.LU R33, [R1+0xae0] ;  /* 0x000ae00001217983 */ /* 0x000ea20000300800 */
[----:B------:R-:W-:-:S04]  /*495f0*/  IADD3 R31, P0, PT, R31, UR13, RZ ;  /* 0x0000000d1f1f7c10 */ /* 0x000fc8000ff1e0ff */
[----:B------:R-:W-:Y:S01]  /*49600*/  IADD3.X R34, PT, PT, R34, UR4, RZ, P0, !PT ;  /* 0x0000000422227c10 */ /* 0x000fe200087fe4ff */
[----:B-1----:R-:W-:-:S03]  /*49610*/  IMAD.MOV.U32 R6, RZ, RZ, R31 ;  /* 0x000000ffff067224 */ /* 0x002fc600078e001f */
[----:B------:R-:W-:-:S05]  /*49620*/  MOV R7, R34 ;  /* 0x0000002200077202 */ /* 0x000fca0000000f00 */
[----:B------:R1:W-:Y:S01]  /*49630*/  LDGSTS.E [R5+0x2780], desc[UR28][R6.64], P1 ;  /* 0x0278000006057fae */ /* 0x0003e200089a101c */
[----:B---3--:R-:W-:Y:S02]  /*49640*/  IADD3 R32, P1, PT, R32, UR13, RZ ;  /* 0x0000000d20207c10 */ /* 0x008fe4000ff3e0ff */
[----:B----4-:R-:W-:Y:S01]  /*49650*/  IADD3 R39, P2, PT, R39, UR13, RZ ;  /* 0x0000000d27277c10 */ /* 0x010fe2000ff5e0ff */
[----:B------:R-:W-:Y:S04]  /*49660*/  STL [R1+0x1718], R31 ;  /* 0x0017181f01007387 */ /* 0x000fe80000100800 */
[----:B------:R3:W-:Y:S04]  /*49670*/  STL [R1+0x16ac], R34 ;  /* 0x0016ac2201007387 */ /* 0x0007e80000100800 */
[----:B---3--:R-:W3:Y:S04]  /*49680*/  LDL.LU R34, [R1+0xae8] ;  /* 0x000ae80001227983 */ /* 0x008ee80000300800 */
[----:B------:R-:W4:Y:S04]  /*49690*/  LDL.LU R31, [R1+0xaf0] ;  /* 0x000af000011f7983 */ /* 0x000f280000300800 */
[----:B------:R-:W-:Y:S01]  /*496a0*/  STL [R1+0x1710], R32 ;  /* 0x0017102001007387 */ /* 0x000fe20000100800 */
[----:B------:R-:W-:-:S04]  /*496b0*/  IADD3.X R35, PT, PT, R35, UR4, RZ, P1, !PT ;  /* 0x0000000423237c10 */ /* 0x000fc80008ffe4ff */
[----:B-1----:R-:W-:Y:S01]  /*496c0*/  MOV R7, R35 ;  /* 0x0000002300077202 */ /* 0x002fe20000000f00 */
[----:B------:R1:W-:Y:S04]  /*496d0*/  STL [R1+0x16a4], R35 ;  /* 0x0016a42301007387 */ /* 0x0003e80000100800 */
[----:B------:R-:W-:Y:S01]  /*496e0*/  STL [R1+0x16a8], R39 ;  /* 0x0016a82701007387 */ /* 0x000fe20000100800 */
[----:B------:R-:W-:-:S03]  /*496f0*/  IADD3.X R40, PT, PT, R40, UR4, RZ, P2, !PT ;  /* 0x0000000428287c10 */ /* 0x000fc600097fe4ff */
[----:B-1----:R-:W4:Y:S01]  /*49700*/  LDL.LU R35, [R1+0xae4] ;  /* 0x000ae40001237983 */ /* 0x002f220000300800 */
[----:B------:R-:W-:-:S03]  /*49710*/  IMAD.MOV.U32 R6, RZ, RZ, R32 ;  /* 0x000000ffff067224 */ /* 0x000fc600078e0020 */
[----:B------:R-:W-:Y:S04]  /*49720*/  STL [R1+0xa68], R40 ;  /* 0x000a682801007387 */ /* 0x000fe80000100800 */
[----:B------:R-:W4:Y:S01]  /*49730*/  LDL.LU R32, [R1+0xaec] ;  /* 0x000aec0001207983 */ /* 0x000f220000300800 */
[----:B------:R-:W-:-:S04]  /*49740*/  UISETP.GT.AND UP1, UPT, UR15, 0x17, UPT ;  /* 0x000000170f00788c */ /* 0x000fc8000bf24270 */
[----:B------:R-:W-:-:S04]  /*49750*/  USEL UR12, URZ, 0x4, !UP1 ;  /* 0x00000004ff0c7887 */ /* 0x000fc8000c800000 */
[----:B------:R-:W-:-:S06]  /*49760*/  USEL UR12, UR12, URZ, !UP0 ;  /* 0x000000ff0c0c7287 */ /* 0x000fcc000c000000 */
[----:B------:R-:W-:Y:S02]  /*49770*/  ISETP.NE.U32.AND P0, PT, RZ, UR12, PT ;  /* 0x0000000cff007c0c */ /* 0x000fe4000bf05070 */
[----:B------:R-:W-:-:S05]  /*49780*/  IADD3 R28, P1, PT, R28, UR13, RZ ;  /* 0x0000000d1c1c7c10 */ /* 0x000fca000ff3e0ff */
[----:B------:R-:W-:Y:S06]  /*49790*/  STL [R1+0xa70], R28 ;  /* 0x000a701c01007387 */ /* 0x000fec0000100800 */
[----:B------:R1:W-:Y:S02]  /*497a0*/  LDGSTS.E [R5+0x2e00], desc[UR28][R6.64], P0 ;  /* 0x02e0000006057fae */ /* 0x0003e400081a101c */
[----:B-1----:R-:W-:Y:S01]  /*497b0*/  IMAD.MOV.U32 R6, RZ, RZ, R39 ;  /* 0x000000ffff067224 */ /* 0x002fe200078e0027 */
[----:B------:R-:W-:-:S05]  /*497c0*/  MOV R7, R40 ;  /* 0x0000002800077202 */ /* 0x000fca0000000f00 */
[----:B------:R1:W-:Y:S02]  /*497d0*/  LDGSTS.E [R5+0x2e80], desc[UR28][R6.64], P0 ;  /* 0x02e8000006057fae */ /* 0x0003e400081a101c */
[----:B-1----:R-:W-:Y:S01]  /*497e0*/  IMAD.MOV.U32 R6, RZ, RZ, R28 ;  /* 0x000000ffff067224 */ /* 0x002fe200078e001c */
[----:B------:R-:W-:-:S04]  /*497f0*/  IADD3.X R29, PT, PT, R29, UR4, RZ, P1, !PT ;  /* 0x000000041d1d7c10 */ /* 0x000fc80008ffe4ff */
[----:B------:R-:W-:Y:S01]  /*49800*/  MOV R7, R29 ;  /* 0x0000001d00077202 */ /* 0x000fe20000000f00 */
[----:B------:R1:W-:Y:S01]  /*49810*/  STL [R1+0xa6c], R29 ;  /* 0x000a6c1d01007387 */ /* 0x0003e20000100800 */
[----:B------:R-:W-:-:S03]  /*49820*/  UISETP.GT.AND UP1, UPT, UR15, 0x1b, UPT ;  /* 0x0000001b0f00788c */ /* 0x000fc6000bf24270 */
[----:B------:R1:W-:Y:S04]  /*49830*/  LDGSTS.E [R5+0x2f00], desc[UR28][R6.64], P0 ;  /* 0x02f0000006057fae */ /* 0x0003e800081a101c */
[----:B-1----:R-:W4:Y:S04]  /*49840*/  LDL.LU R29, [R1+0xaf4] ;  /* 0x000af400011d7983 */ /* 0x002f280000300800 */
[----:B------:R-:W4:Y:S01]  /*49850*/  LDL.LU R28, [R1+0xaf8] ;  /* 0x000af800011c7983 */ /* 0x000f220000300800 */
[----:B------:R-:W-:Y:S01]  /*49860*/  USEL UR12, URZ, 0x4, !UP1 ;  /* 0x00000004ff0c7887 */ /* 0x000fe2000c800000 */
[----:B------:R-:W-:-:S03]  /*49870*/  IADD3 R37, P2, PT, R37, UR13, RZ ;  /* 0x0000000d25257c10 */ /* 0x000fc6000ff5e0ff */
[----:B------:R-:W-:Y:S01]  /*49880*/  USEL UR12, UR12, URZ, !UP0 ;  /* 0x000000ff0c0c7287 */ /* 0x000fe2000c000000 */
[----:B------:R-:W-:Y:S01]  /*49890*/  IADD3.X R38, PT, PT, R38, UR4, RZ, P2, !PT ;  /* 0x0000000426267c10 */ /* 0x000fe200097fe4ff */
[----:B------:R-:W-:Y:S01]  /*498a0*/  STL [R1+0xa78], R37 ;  /* 0x000a782501007387 */ /* 0x000fe20000100800 */
[----:B------:R-:W-:Y:S01]  /*498b0*/  IMAD.MOV.U32 R6, RZ, RZ, R37 ;  /* 0x000000ffff067224 */ /* 0x000fe200078e0025 */
[----:B--2---:R-:W-:Y:S02]  /*498c0*/  IADD3 R33, P3, PT, R33, UR13, RZ ;  /* 0x0000000d21217c10 */ /* 0x004fe4000ff7e0ff */
[----:B------:R-:W-:Y:S01]  /*498d0*/  STL [R1+0xa74], R38 ;  /* 0x000a742601007387 */ /* 0x000fe20000100800 */
[----:B------:R-:W-:Y:S02]  /*498e0*/  MOV R7, R38 ;  /* 0x0000002600077202 */ /* 0x000fe40000000f00 */
[----:B------:R-:W-:Y:S01]  /*498f0*/  IADD3.X R36, PT, PT, R36, UR4, RZ, P3, !PT ;  /* 0x0000000424247c10 */ /* 0x000fe20009ffe4ff */
[----:B------:R1:W-:Y:S01]  /*49900*/  STL [R1+0xae0], R33 ;  /* 0x000ae02101007387 */ /* 0x0003e20000100800 */
[----:B------:R-:W-:-:S03]  /*49910*/  ISETP.NE.U32.AND P1, PT, RZ, UR12, PT ;  /* 0x0000000cff007c0c */ /* 0x000fc6000bf25070 */
[----:B------:R-:W2:Y:S04]  /*49920*/  LDL.LU R41, [R1+0xb60] ;  /* 0x000b600001297983 */ /* 0x000ea80000300800 */
[----:B------:R-:W-:Y:S04]  /*49930*/  STL [R1+0xadc], R36 ;  /* 0x000adc2401007387 */ /* 0x000fe80000100800 */
[----:B------:R-:W2:Y:S04]  /*49940*/  LDL.LU R39, [R1+0xb68] ;  /* 0x000b680001277983 */ /* 0x000ea80000300800 */
[----:B------:R1:W-:Y:S04]  /*49950*/  LDGSTS.E [R5+0x2f80], desc[UR28][R6.64], P0 ;  /* 0x02f8000006057fae */ /* 0x0003e800081a101c */
[----:B------:R-:W2:Y:S04]  /*49960*/  LDL.LU R42, [R1+0xb5c] ;  /* 0x000b5c00012a7983 */ /* 0x000ea80000300800 */
[----:B------:R-:W2:Y:S01]  /*49970*/  LDL.LU R40, [R1+0xb64] ;  /* 0x000b640001287983 */ /* 0x000ea20000300800 */
[----:B---3--:R-:W-:Y:S01]  /*49980*/  IADD3 R34, P0, PT, R34, UR13, RZ ;  /* 0x0000000d22227c10 */ /* 0x008fe2000ff1e0ff */
[----:B-1----:R-:W-:Y:S01]  /*49990*/  IMAD.MOV.U32 R6, RZ, RZ, R33 ;  /* 0x000000ffff067224 */ /* 0x002fe200078e0021 */
[----:B------:R-:W-:Y:S01]  /*499a0*/  MOV R7, R36 ;  /* 0x0000002400077202 */ /* 0x000fe20000000f00 */
[----:B------:R-:W3:Y:S01]  /*499b0*/  LDL.LU R33, [R1+0xb70] ;  /* 0x000b700001217983 */ /* 0x000ee20000300800 */
[----:B----4-:R-:W-:-:S03]  /*499c0*/  IADD3 R31, P2, PT, R31, UR13, RZ ;  /* 0x0000000d1f1f7c10 */ /* 0x010fc6000ff5e0ff */
[----:B------:R1:W-:Y:S04]  /*499d0*/  STL [R1+0xae8], R34 ;  /* 0x000ae82201007387 */ /* 0x0003e80000100800 */
[----:B------:R4:W-:Y:S02]  /*499e0*/  LDGSTS.E [R5+0x3600], desc[UR28][R6.64], P1 ;  /* 0x0360000006057fae */ /* 0x0009e400089a101c */
[----:B----4-:R-:W-:Y:S01]  /*499f0*/  IMAD.MOV.U32 R6, RZ, RZ, R34 ;  /* 0x000000ffff067224 */ /* 0x010fe200078e0022 */
[----:B------:R-:W-:-:S05]  /*49a00*/  IADD3.X R35, PT, PT, R35, UR4, RZ, P0, !PT ;  /* 0x0000000423237c10 */ /* 0x000fca00087fe4ff */
[----:B------:R-:W-:Y:S04]  /*49a10*/  STL [R1+0xae4], R35 ;  /* 0x000ae42301007387 */ /* 0x000fe80000100800 */
[----:B------:R4:W-:Y:S01]  /*49a20*/  STL [R1+0xaf0], R31 ;  /* 0x000af01f01007387 */ /* 0x0009e20000100800 */
[----:B------:R-:W-:-:S03]  /*49a30*/  IADD3.X R32, PT, PT, R32, UR4, RZ, P2, !PT ;  /* 0x0000000420207c10 */ /* 0x000fc600097fe4ff */
[----:B-1----:R-:W3:Y:S01]  /*49a40*/  LDL.LU R34, [R1+0xb6c] ;  /* 0x000b6c0001227983 */ /* 0x002ee20000300800 */
[----:B------:R-:W-:-:S03]  /*49a50*/  MOV R7, R35 ;  /* 0x0000002300077202 */ /* 0x000fc60000000f00 */
[----:B------:R1:W-:Y:S04]  /*49a60*/  STL [R1+0xaec], R32 ;  /* 0x000aec2001007387 */ /* 0x0003e80000100800 */
[----:B------:R1:W-:Y:S04]  /*49a70*/  LDGSTS.E [R5+0x3680], desc[UR28][R6.64], P1 ;  /* 0x0368000006057fae */ /* 0x0003e800089a101c */
[----:B------:R-:W3:Y:S01]  /*49a80*/  LDL.LU R38, [R1+0xb74] ;  /* 0x000b740001267983 */ /* 0x000ee20000300800 */
[----:B-1----:R-:W-:-:S03]  /*49a90*/  IMAD.MOV.U32 R6, RZ, RZ, R31 ;  /* 0x000000ffff067224 */ /* 0x002fc600078e001f */
[----:B----4-:R-:W4:Y:S01]  /*49aa0*/  LDL.LU R31, [R1+0xb78] ;  /* 0x000b7800011f7983 */ /* 0x010f220000300800 */
[----:B------:R-:W-:-:S03]  /*49ab0*/  MOV R7, R32 ;  /* 0x0000002000077202 */ /* 0x000fc60000000f00 */
[----:B------:R-:W4:Y:S04]  /*49ac0*/  LDL.LU R37, [R1+0xbdc] ;  /* 0x000bdc0001257983 */ /* 0x000f280000300800 */
[----:B------:R-:W4:Y:S04]  /*49ad0*/  LDL.LU R32, [R1+0xbe0] ;  /* 0x000be00001207983 */ /* 0x000f280000300800 */
[----:B------:R1:W-:Y:S01]  /*49ae0*/  LDGSTS.E [R5+0x3700], desc[UR28][R6.64], P1 ;  /* 0x0370000006057fae */ /* 0x0003e200089a101c */
[----:B------:R-:W-:-:S04]  /*49af0*/  IADD3 R28, P0, PT, R28, UR13, RZ ;  /* 0x0000000d1c1c7c10 */ /* 0x000fc8000ff1e0ff */
[----:B------:R-:W-:Y:S01]  /*49b00*/  IADD3.X R29, PT, PT, R29, UR4, RZ, P0, !PT ;  /* 0x000000041d1d7c10 */ /* 0x000fe200087fe4ff */
[----:B------:R-:W-:Y:S04]  /*49b10*/  STL [R1+0xaf8], R28 ;  /* 0x000af81c01007387 */ /* 0x000fe80000100800 */
[----:B------:R1:W-:Y:S04]  /*49b20*/  STL [R1+0xaf4], R29 ;  /* 0x000af41d01007387 */ /* 0x0003e80000100800 */
[----:B------:R-:W4:Y:S01]  /*49b30*/  LDL.LU R36, [R1+0xbe4] ;  /* 0x000be40001247983 */ /* 0x000f220000300800 */
[----:B-1----:R-:W-:-:S03]  /*49b40*/  MOV R7, R29 ;  /* 0x0000001d00077202 */ /* 0x002fc60000000f00 */
[----:B------:R-:W4:Y:S01]  /*49b50*/  LDL.LU R35, [R1+0xbe8] ;  /* 0x000be80001237983 */ /* 0x000f220000300800 */
[----:B------:R-:W-:-:S03]  /*49b60*/  IMAD.MOV.U32 R6, RZ, RZ, R28 ;  /* 0x000000ffff067224 */ /* 0x000fc600078e001c */
[----:B------:R-:W4:Y:S04]  /*49b70*/  LDL.LU R29, [R1+0xbec] ;  /* 0x000bec00011d7983 */ /* 0x000f280000300800 */
[----:B------:R-:W4:Y:S01]  /*49b80*/  LDL.LU R28, [R1+0xbf0] ;  /* 0x000bf000011c7983 */ /* 0x000f220000300800 */
[----:B------:R-:W-:-:S03]  /*49b90*/  UISETP.GT.AND UP1, UPT, UR15, 0x1f, UPT ;  /* 0x0000001f0f00788c */ /* 0x000fc6000bf24270 */
[----:B------:R1:W-:Y:S01]  /*49ba0*/  LDGSTS.E [R5+0x3780], desc[UR28][R6.64], P1 ;  /* 0x0378000006057fae */ /* 0x0003e200089a101c */
[----:B------:R-:W-:-:S04]  /*49bb0*/  USEL UR12, URZ, 0x4, !UP1 ;  /* 0x00000004ff0c7887 */ /* 0x000fc8000c800000 */
[----:B------:R-:W-:Y:S01]  /*49bc0*/  USEL UR12, UR12, URZ, !UP0 ;  /* 0x000000ff0c0c7287 */ /* 0x000fe2000c000000 */
[----:B--2---:R-:W-:-:S05]  /*49bd0*/  IADD3 R41, P1, PT, R41, UR13, RZ ;  /* 0x0000000d29297c10 */ /* 0x004fca000ff3e0ff */
[----:B------:R-:W-:Y:S02]  /*49be0*/  ISETP.NE.U32.AND P0, PT, RZ, UR12, PT ;  /* 0x0000000cff007c0c */ /* 0x000fe4000bf05070 */
[----:B------:R-:W-:Y:S02]  /*49bf0*/  IADD3.X R42, PT, PT, R42, UR4, RZ, P1, !PT ;  /* 0x000000042a2a7c10 */ /* 0x000fe40008ffe4ff */
[----:B------:R-:W-:Y:S01]  /*49c00*/  IADD3 R39, P2, PT, R39, UR13, RZ ;  /* 0x0000000d27277c10 */ /* 0x000fe2000ff5e0ff */
[----:B-1----:R-:W-:Y:S01]  /*49c10*/  IMAD.MOV.U32 R6, RZ, RZ, R41 ;  /* 0x000000ffff067224 */ /* 0x002fe200078e0029 */
[----:B------:R-:W-:Y:S02]  /*49c20*/  MOV R7, R42 ;  /* 0x0000002a00077202 */ /* 0x000fe40000000f00 */
[----:B------:R-:W-:Y:S01]  /*49c30*/  IADD3.X R40, PT, PT, R40, UR4, RZ, P2, !PT ;  /* 0x0000000428287c10 */ /* 0x000fe200097fe4ff */
[----:B------:R-:W-:Y:S04]  /*49c40*/  STL [R1+0xb60], R41 ;  /* 0x000b602901007387 */ /* 0x000fe80000100800 */
[----:B------:R1:W-:Y:S01]  /*49c50*/  LDGSTS.E [R5+0x3e00], desc[UR28][R6.64], P0 ;  /* 0x03e0000006057fae */ /* 0x0003e200081a101c */
[----:B---3--:R-:W-:-:S03]  /*49c60*/  IADD3 R33, P1, PT, R33, UR13, RZ ;  /* 0x0000000d21217c10 */ /* 0x008fc6000ff3e0ff */
[----:B------:R-:W-:Y:S04]  /*49c70*/  STL [R1+0xb5c], R42 ;  /* 0x000b5c2a01007387 */ /* 0x000fe80000100800 */
[----:B------:R-:W-:Y:S01]  /*49c80*/  STL [R1+0xb68], R39 ;  /* 0x000b682701007387 */ /* 0x000fe20000100800 */
[----:B-1----:R-:W-:Y:S01]  /*49c90*/  IMAD.MOV.U32 R6, RZ, RZ, R39 ;  /* 0x000000ffff067224 */ /* 0x002fe200078e0027 */
[----:B------:R-:W-:Y:S02]  /*49ca0*/  MOV R7, R40 ;  /* 0x0000002800077202 */ /* 0x000fe40000000f00 */
[----:B------:R-:W-:Y:S04]  /*49cb0*/  STL [R1+0xb64], R40 ;  /* 0x000b642801007387 */ /* 0x000fe80000100800 */
[----:B------:R1:W-:Y:S04]  /*49cc0*/  LDGSTS.E [R5+0x3e80], desc[UR28][R6.64], P0 ;  /* 0x03e8000006057fae */ /* 0x0003e800081a101c */
[----:B------:R-:W-:Y:S01]  /*49cd0*/  STL [R1+0xb70], R33 ;  /* 0x000b702101007387 */ /* 0x000fe20000100800 */
[----:B-1----:R-:W-:Y:S01]  /*49ce0*/  IMAD.MOV.U32 R6, RZ, RZ, R33 ;  /* 0x000000ffff067224 */ /* 0x002fe200078e0021 */
[----:B------:R-:W-:-:S04]  /*49cf0*/  IADD3.X R34, PT, PT, R34, UR4, RZ, P1, !PT ;  /* 0x0000000422227c10 */ /* 0x000fc80008ffe4ff */
[----:B------:R-:W-:Y:S01]  /*49d00*/  MOV R7, R34 ;  /* 0x0000002200077202 */ /* 0x000fe20000000f00 */
[----:B------:R1:W-:Y:S04]  /*49d10*/  STL [R1+0xb6c], R34 ;  /* 0x000b6c2201007387 */ /* 0x0003e80000100800 */
[----:B------:R2:W-:Y:S04]  /*49d20*/  LDGSTS.E [R5+0x3f00], desc[UR28][R6.64], P0 ;  /* 0x03f0000006057fae */ /* 0x0005e800081a101c */
[----:B-1----:R-:W3:Y:S04]  /*49d30*/  LDL.LU R34, [R1+0xbf4] ;  /* 0x000bf40001227983 */ /* 0x002ee80000300800 */
[----:B------:R-:W3:Y:S01]  /*49d40*/  LDL.LU R33, [R1+0xbf8] ;  /* 0x000bf80001217983 */ /* 0x000ee20000300800 */
[----:B----4-:R-:W-:-:S04]  /*49d50*/  IADD3 R31, P2, PT, R31, UR13, RZ ;  /* 0x0000000d1f1f7c10 */ /* 0x010fc8000ff5e0ff */
        /* <DEDUP_REMOVED lines=8> */
[----:B------:R-:W4:Y:S04]  /*49de0*/  LDL.LU R41, [R1+0xc60] ;  /* 0x000c600001297983 */ /* 0x000f280000300800 */
[----:B------:R2:W-:Y:S04]  /*49df0*/  STL [R1+0xbdc], R37 ;  /* 0x000bdc2501007387 */ /* 0x0005e80000100800 */
[----:B-1----:R-:W4:Y:S04]  /*49e00*/  LDL.LU R31, [R1+0xc68] ;  /* 0x000c6800011f7983 */ /* 0x002f280000300800 */
[----:B------:R-:W4:Y:S04]  /*49e10*/  LDL.LU R42, [R1+0xc5c] ;  /* 0x000c5c00012a7983 */ /* 0x000f280000300800 */
[----:B------:R1:W-:Y:S02]  /*49e20*/  LDGSTS.E [R5+0x3f80], desc[UR28][R6.64], P0 ;  /* 0x03f8000006057fae */ /* 0x0003e400081a101c */
[----:B-1----:R-:W-:-:S02]  /*49e30*/  IMAD.MOV.U32 R6, RZ, RZ, R32 ;  /* 0x000000ffff067224 */ /* 0x002fc400078e0020 */
[----:B--2---:R-:W2:Y:S01]  /*49e40*/  LDL.LU R32, [R1+0xc64] ;  /* 0x000c640001207983 */ /* 0x004ea20000300800 */
[----:B------:R-:W-:-:S04]  /*49e50*/  UISETP.GT.AND UP1, UPT, UR15, 0x23, UPT ;  /* 0x000000230f00788c */ /* 0x000fc8000bf24270 */
[----:B------:R-:W-:-:S04]  /*49e60*/  USEL UR12, URZ, 0x4, !UP1 ;  /* 0x00000004ff0c7887 */ /* 0x000fc8000c800000 */
[----:B------:R-:W-:-:S06]  /*49e70*/  USEL UR12, UR12, URZ, !UP0 ;  /* 0x000000ff0c0c7287 */ /* 0x000fcc000c000000 */
[----:B------:R-:W-:Y:S02]  /*49e80*/  ISETP.NE.U32.AND P1, PT, RZ, UR12, PT ;  /* 0x0000000cff007c0c */ /* 0x000fe4000bf25070 */
[----:B------:R-:W-:-:S11]  /*49e90*/  MOV R7, R37 ;  /* 0x0000002500077202 */ /* 0x000fd60000000f00 */
[----:B------:R1:W-:Y:S01]  /*49ea0*/  LDGSTS.E [R5+0x4600], desc[UR28][R6.64], P1 ;  /* 0x0460000006057fae */ /* 0x0003e200089a101c */
[----:B------:R-:W-:-:S04]  /*49eb0*/  IADD3 R35, P0, PT, R35, UR13, RZ ;  /* 0x0000000d23237c10 */ /* 0x000fc8000ff1e0ff */
[----:B------:R-:W-:Y:S01]  /*49ec0*/  IADD3.X R36, PT, PT, R36, UR4, RZ, P0, !PT ;  /* 0x0000000424247c10 */ /* 0x000fe200087fe4ff */
[----:B------:R-:W-:Y:S01]  /*49ed0*/  STL [R1+0xbe8], R35 ;  /* 0x000be82301007387 */ /* 0x000fe20000100800 */
[----:B------:R-:W-:-:S03]  /*49ee0*/  IADD3 R28, P2, PT, R28, UR13, RZ ;  /* 0x0000000d1c1c7c10 */ /* 0x000fc6000ff5e0ff */
[----:B------:R-:W-:Y:S01]  /*49ef0*/  STL [R1+0xbe4], R36 ;  /* 0x000be42401007387 */ /* 0x000fe20000100800 */
[----:B-1----:R-:W-:Y:S01]  /*49f00*/  IMAD.MOV.U32 R6, RZ, RZ, R35 ;  /* 0x000000ffff067224 */ /* 0x002fe200078e0023 */
[----:B------:R-:W-:Y:S02]  /*49f10*/  MOV R7, R36 ;  /* 0x0000002400077202 */ /* 0x000fe40000000f00 */
[----:B------:R-:W-:Y:S01]  /*49f20*/  IADD3.X R29, PT, PT, R29, UR4, RZ, P2, !PT ;  /* 0x000000041d1d7c10 */ /* 0x000fe200097fe4ff */
[----:B------:R1:W-:Y:S04]  /*49f30*/  STL [R1+0xbf0], R28 ;  /* 0x000bf01c01007387 */ /* 0x0003e80000100800 */
[----:B------:R-:W2:Y:S04]  /*49f40*/  LDL.LU R39, [R1+0xc70] ;  /* 0x000c700001277983 */ /* 0x000ea80000300800 */
[----:B------:R1:W-:Y:S04]  /*49f50*/  STL [R1+0xbec], R29 ;  /* 0x000bec1d01007387 */ /* 0x0003e80000100800 */
[----:B------:R1:W-:Y:S04]  /*49f60*/  LDGSTS.E [R5+0x4680], desc[UR28][R6.64], P1 ;  /* 0x0468000006057fae */ /* 0x0003e800089a101c */
[----:B------:R-:W2:Y:S04]  /*49f70*/  LDL.LU R40, [R1+0xc6c] ;  /* 0x000c6c0001287983 */ /* 0x000ea80000300800 */
[----:B------:R-:W2:Y:S01]  /*49f80*/  LDL.LU R37, [R1+0xc74] ;  /* 0x000c740001257983 */ /* 0x000ea20000300800 */
[----:B-1----:R-:W-:-:S03]  /*49f90*/  IMAD.MOV.U32 R6, RZ, RZ, R28 ;  /* 0x000000ffff067224 */ /* 0x002fc600078e001c */
[----:B------:R-:W2:Y:S01]  /*49fa0*/  LDL.LU R28, [R1+0xc78] ;  /* 0x000c7800011c7983 */ /* 0x000ea20000300800 */
[----:B------:R-:W-:-:S03]  /*49fb0*/  MOV R7, R29 ;  /* 0x0000001d00077202 */ /* 0x000fc60000000f00 */
[----:B------:R-:W2:Y:S04]  /*49fc0*/  LDL.LU R38, [R1+0xcdc] ;  /* 0x000cdc0001267983 */ /* 0x000ea80000300800 */
[----:B------:R-:W2:Y:S01]  /*49fd0*/  LDL.LU R29, [R1+0xce0] ;  /* 0x000ce000011d7983 */ /* 0x000ea20000300800 */
[----:B------:R-:W-:-:S03]  /*49fe0*/  UISETP.GT.AND UP1, UPT, UR15, 0x27, UPT ;  /* 0x000000270f00788c */ /* 0x000fc6000bf24270 */
[----:B------:R1:W-:Y:S01]  /*49ff0*/  LDGSTS.E [R5+0x4700], desc[UR28][R6.64], P1 ;  /* 0x0470000006057fae */ /* 0x0003e200089a101c */
[----:B------:R-:W-:-:S04]  /*4a000*/  USEL UR12, URZ, 0x4, !UP1 ;  /* 0x00000004ff0c7887 */ /* 0x000fc8000c800000 */
[----:B------:R-:W-:Y:S01]  /*4a010*/  USEL UR12, UR12, URZ, !UP0 ;  /* 0x000000ff0c0c7287 */ /* 0x000fe2000c000000 */
[----:B---3--:R-:W-:-:S04]  /*4a020*/  IADD3 R33, P0, PT, R33, UR13, RZ ;  /* 0x0000000d21217c10 */ /* 0x008fc8000ff1e0ff */
[----:B------:R-:W-:Y:S01]  /*4a030*/  IADD3.X R34, PT, PT, R34, UR4, RZ, P0, !PT ;  /* 0x0000000422227c10 */ /* 0x000fe200087fe4ff */
[----:B-1----:R-:W-:-:S03]  /*4a040*/  IMAD.MOV.U32 R6, RZ, RZ, R33 ;  /* 0x000000ffff067224 */ /* 0x002fc600078e0021 */
[----:B------:R-:W-:Y:S02]  /*4a050*/  MOV R7, R34 ;  /* 0x0000002200077202 */ /* 0x000fe40000000f00 */
[----:B------:R-:W-:-:S03]  /*4a060*/  ISETP.NE.U32.AND P0, PT, RZ, UR12, PT ;  /* 0x0000000cff007c0c */ /* 0x000fc6000bf05070 */
[----:B------:R1:W-:Y:S04]  /*4a070*/  LDGSTS.E [R5+0x4780], desc[UR28][R6.64], P1 ;  /* 0x0478000006057fae */ /* 0x0003e800089a101c */
[----:B------:R-:W-:Y:S01]  /*4a080*/  STL [R1+0xbf8], R33 ;  /* 0x000bf82101007387 */ /* 0x000fe20000100800 */
[----:B----4-:R-:W-:-:S03]  /*4a090*/  IADD3 R41, P1, PT, R41, UR13, RZ ;  /* 0x0000000d29297c10 */ /* 0x010fc6000ff3e0ff */
[----:B------:R3:W-:Y:S04]  /*4a0a0*/  STL [R1+0xbf4], R34 ;  /* 0x000bf42201007387 */ /* 0x0007e80000100800 */
[----:B------:R-:W4:Y:S01]  /*4a0b0*/  LDL.LU R36, [R1+0xce4] ;  /* 0x000ce40001247983 */ /* 0x000f220000300800 */
[----:B------:R-:W-:-:S03]  /*4a0c0*/  IADD3 R31, P2, PT, R31, UR13, RZ ;  /* 0x0000000d1f1f7c10 */ /* 0x000fc6000ff5e0ff */
[----:B------:R-:W4:Y:S01]  /*4a0d0*/  LDL.LU R35, [R1+0xce8] ;  /* 0x000ce80001237983 */ /* 0x000f220000300800 */
[----:B------:R-:W-:Y:S01]  /*4a0e0*/  IADD3.X R42, PT, PT, R42, UR4, RZ, P1, !PT ;  /* 0x000000042a2a7c10 */ /* 0x000fe20008ffe4ff */
[----:B-1----:R-:W-:Y:S02]  /*4a0f0*/  IMAD.MOV.U32 R6, RZ, RZ, R41 ;  /* 0x000000ffff067224 */ /* 0x002fe400078e0029 */
[----:B---3--:R-:W3:Y:S01]  /*4a100*/  LDL.LU R34, [R1+0xcec] ;  /* 0x000cec0001227983 */ /* 0x008ee20000300800 */
[----:B------:R-:W-:-:S03]  /*4a110*/  MOV R7, R42 ;  /* 0x0000002a00077202 */ /* 0x000fc60000000f00 */
[----:B------:R-:W3:Y:S04]  /*4a120*/  LDL.LU R33, [R1+0xcf0] ;  /* 0x000cf00001217983 */ /* 0x000ee80000300800 */
[----:B------:R-:W-:Y:S04]  /*4a130*/  STL [R1+0xc60], R41 ;  /* 0x000c602901007387 */ /* 0x000fe80000100800 */
[----:B------:R-:W-:Y:S01]  /*4a140*/  STL [R1+0xc5c], R42 ;  /* 0x000c5c2a01007387 */ /* 0x000fe20000100800 */
[----:B--2---:R-:W-:-:S03]  /*4a150*/  IADD3.X R32, PT, PT, R32, UR4, RZ, P2, !PT ;  /* 0x0000000420207c10 */ /* 0x004fc600097fe4ff */
[----:B------:R-:W-:Y:S04]  /*4a160*/  STL [R1+0xc68], R31 ;  /* 0x000c681f01007387 */ /* 0x000fe80000100800 */
[----:B------:R1:W-:Y:S04]  /*4a170*/  LDGSTS.E [R5+0x4e00], desc[UR28][R6.64], P0 ;  /* 0x04e0000006057fae */ /* 0x0003e800081a101c */
[----:B------:R2:W-:Y:S01]  /*4a180*/  STL [R1+0xc64], R32 ;  /* 0x000c642001007387 */ /* 0x0005e20000100800 */
[----:B-1----:R-:W-:Y:S01]  /*4a190*/  MOV R7, R32 ;  /* 0x0000002000077202 */ /* 0x002fe20000000f00 */
[----:B------:R-:W-:-:S02]  /*4a1a0*/  IMAD.MOV.U32 R6, RZ, RZ, R31 ;  /* 0x000000ffff067224 */ /* 0x000fc400078e001f */
[----:B--2---:R-:W2:Y:S04]  /*4a1b0*/  LDL.LU R32, [R1+0xcf4] ;  /* 0x000cf40001207983 */ /* 0x004ea80000300800 */
[----:B------:R-:W2:Y:S04]  /*4a1c0*/  LDL.LU R31, [R1+0xcf8] ;  /* 0x000cf800011f7983 */ /* 0x000ea80000300800 */
[----:B------:R1:W-:Y:S01]  /*4a1d0*/  LDGSTS.E [R5+0x4e80], desc[UR28][R6.64], P0 ;  /* 0x04e8000006057fae */ /* 0x0003e200081a101c */
[----:B------:R-:W-:-:S05]  /*4a1e0*/  IADD3 R39, P1, PT, R39, UR13, RZ ;  /* 0x0000000d27277c10 */ /* 0x000fca000ff3e0ff */
[----:B-1----:R-:W-:Y:S01]  /*4a1f0*/  IMAD.MOV.U32 R6, RZ, RZ, R39 ;  /* 0x000000ffff067224 */ /* 0x002fe200078e0027 */
[----:B------:R-:W-:-:S04]  /*4a200*/  IADD3.X R40, PT, PT, R40, UR4, RZ, P1, !PT ;  /* 0x0000000428287c10 */ /* 0x000fc80008ffe4ff */
[----:B------:R-:W-:Y:S02]  /*4a210*/  MOV R7, R40 ;  /* 0x0000002800077202 */ /* 0x000fe40000000f00 */
[----:B------:R-:W-:Y:S01]  /*4a220*/  IADD3 R28, P2, PT, R28, UR13, RZ ;  /* 0x0000000d1c1c7c10 */ /* 0x000fe2000ff5e0ff */
[----:B------:R-:W-:Y:S03]  /*4a230*/  STL [R1+0xc70], R39 ;  /* 0x000c702701007387 */ /* 0x000fe60000100800 */
[----:B------:R-:W-:Y:S01]  /*4a240*/  IADD3.X R37, PT, PT, R37, UR4, RZ, P2, !PT ;  /* 0x0000000425257c10 */ /* 0x000fe200097fe4ff */
[----:B------:R-:W-:Y:S01]  /*4a250*/  STL [R1+0xc6c], R40 ;  /* 0x000c6c2801007387 */ /* 0x000fe20000100800 */
[----:B------:R-:W-:-:S03]  /*4a260*/  IADD3 R29, P3, PT, R29, UR13, RZ ;  /* 0x0000000d1d1d7c10 */ /* 0x000fc6000ff7e0ff */
[----:B------:R1:W-:Y:S01]  /*4a270*/  LDGSTS.E [R5+0x4f00], desc[UR28][R6.64], P0 ;  /* 0x04f0000006057fae */ /* 0x0003e200081a101c */
[----:B------:R-:W-:-:S03]  /*4a280*/  IADD3.X R38, PT, PT, R38, UR4, RZ, P3, !PT ;  /* 0x0000000426267c10 */ /* 0x000fc60009ffe4ff */
[----:B------:R-:W-:Y:S04]  /*4a290*/  STL [R1+0xc78], R28 ;  /* 0x000c781c01007387 */ /* 0x000fe80000100800 */
[----:B------:R1:W-:Y:S02]  /*4a2a0*/  STL [R1+0xc74], R37 ;  /* 0x000c742501007387 */ /* 0x0003e40000100800 */
[----:B-1----:R-:W-:Y:S01]  /*4a2b0*/  IMAD.MOV.U32 R6, RZ, RZ, R28 ;  /* 0x000000ffff067224 */ /* 0x002fe200078e001c */
[----:B------:R-:W-:Y:S01]  /*4a2c0*/  MOV R7, R37 ;  /* 0x0000002500077202 */ /* 0x000fe20000000f00 */
[----:B------:R-:W-:Y:S04]  /*4a2d0*/  STL [R1+0xce0], R29 ;  /* 0x000ce01d01007387 */ /* 0x000fe80000100800 */
[----:B------:R-:W2:Y:S04]  /*4a2e0*/  LDL.LU R37, [R1+0xd60] ;  /* 0x000d600001257983 */ /* 0x000ea80000300800 */
[----:B------:R1:W-:Y:S04]  /*4a2f0*/  STL [R1+0xcdc], R38 ;  /* 0x000cdc2601007387 */ /* 0x0003e80000100800 */
[----:B------:R1:W-:Y:S04]  /*4a300*/  LDGSTS.E [R5+0x4f80], desc[UR28][R6.64], P0 ;  /* 0x04f8000006057fae */ /* 0x0003e800081a101c */
[----:B------:R-:W2:Y:S01]  /*4a310*/  LDL.LU R28, [R1+0xd68] ;  /* 0x000d6800011c7983 */ /* 0x000ea20000300800 */
[----:B-1----:R-:W-:-:S03]  /*4a320*/  MOV R7, R38 ;  /* 0x0000002600077202 */ /* 0x002fc60000000f00 */
[----:B------:R-:W2:Y:S01]  /*4a330*/  LDL.LU R38, [R1+0xd5c] ;  /* 0x000d5c0001267983 */ /* 0x000ea20000300800 */
[----:B------:R-:W-:-:S03]  /*4a340*/  IMAD.MOV.U32 R6, RZ, RZ, R29 ;  /* 0x000000ffff067224 */ /* 0x000fc600078e001d */
[----:B------:R-:W2:Y:S01]  /*4a350*/  LDL.LU R29, [R1+0xd64] ;  /* 0x000d6400011d7983 */ /* 0x000ea20000300800 */
[----:B------:R-:W-:-:S04]  /*4a360*/  UISETP.GT.AND UP1, UPT, UR15, 0x2b, UPT ;  /* 0x0000002b0f00788c */ /* 0x000fc8000bf24270 */
[----:B------:R-:W-:-:S04]  /*4a370*/  USEL UR12, URZ, 0x4, !UP1 ;  /* 0x00000004ff0c7887 */ /* 0x000fc8000c800000 */
[----:B------:R-:W-:-:S06]  /*4a380*/  USEL UR12, UR12, URZ, !UP0 ;  /* 0x000000ff0c0c7287 */ /* 0x000fcc000c000000 */
[----:B------:R-:W-:-:S13]  /*4a390*/  ISETP.NE.U32.AND P1, PT, RZ, UR12, PT ;  /* 0x0000000cff007c0c */ /* 0x000fda000bf25070 */
[----:B------:R1:W-:Y:S01]  /*4a3a0*/  LDGSTS.E [R5+0x5600], desc[UR28][R6.64], P1 ;  /* 0x0560000006057fae */ /* 0x0003e200089a101c */
[----:B----4-:R-:W-:-:S04]  /*4a3b0*/  IADD3 R35, P0, PT, R35, UR13, RZ ;  /* 0x0000000d23237c10 */ /* 0x010fc8000ff1e0ff */
[----:B------:R-:W-:Y:S02]  /*4a3c0*/  IADD3.X R36, PT, PT, R36, UR4, RZ, P0, !PT ;  /* 0x0000000424247c10 */ /* 0x000fe400087fe4ff */
[----:B---3--:R-:W-:Y:S01]  /*4a3d0*/  IADD3 R33, P2, PT, R33, UR13, RZ ;  /* 0x0000000d21217c10 */ /* 0x008fe2000ff5e0ff */
[----:B------:R3:W-:Y:S03]  /*4a3e0*/  STL [R1+0xce8], R35 ;  /* 0x000ce82301007387 */ /* 0x0007e60000100800 */
[----:B------:R-:W-:Y:S01]  /*4a3f0*/  IADD3.X R34, PT, PT, R34, UR4, RZ, P2, !PT ;  /* 0x0000000422227c10 */ /* 0x000fe200097fe4ff */
[----:B------:R4:W-:Y:S01]  /*4a400*/  STL [R1+0xce4], R36 ;  /* 0x000ce42401007387 */ /* 0x0009e20000100800 */
[----:B-1----:R-:W-:Y:S01]  /*4a410*/  IMAD.MOV.U32 R6, RZ, RZ, R35 ;  /* 0x000000ffff067224 */ /* 0x002fe200078e0023 */
[----:B------:R-:W-:Y:S02]  /*4a420*/  MOV R7, R36 ;  /* 0x0000002400077202 */ /* 0x000fe40000000f00 */
[----:B------:R-:W-:Y:S04]  /*4a430*/  STL [R1+0xcf0], R33 ;  /* 0x000cf02101007387 */ /* 0x000fe80000100800 */
[----:B---3--:R-:W3:Y:S04]  /*4a440*/  LDL.LU R35, [R1+0xd70] ;  /* 0x000d700001237983 */ /* 0x008ee80000300800 */
[----:B------:R1:W-:Y:S04]  /*4a450*/  STL [R1+0xcec], R34 ;  /* 0x000cec2201007387 */ /* 0x0003e80000100800 */
[----:B----4-:R-:W4:Y:S04]  /*4a460*/  LDL.LU R36, [R1+0xd6c] ;  /* 0x000d6c0001247983 */ /* 0x010f280000300800 */
[----:B------:R1:W-:Y:S01]  /*4a470*/  LDGSTS.E [R5+0x5680], desc[UR28][R6.64], P1 ;  /* 0x0568000006057fae */ /* 0x0003e200089a101c */
[----:B--2---:R-:W-:-:S04]  /*4a480*/  IADD3 R31, P0, PT, R31, UR13, RZ ;  /* 0x0000000d1f1f7c10 */ /* 0x004fc8000ff1e0ff */
[----:B------:R-:W-:Y:S01]  /*4a490*/  IADD3.X R32, PT, PT, R32, UR4, RZ, P0, !PT ;  /* 0x0000000420207c10 */ /* 0x000fe200087fe4ff */
[----:B------:R-:W-:Y:S04]  /*4a4a0*/  STL [R1+0xcf8], R31 ;  /* 0x000cf81f01007387 */ /* 0x000fe80000100800 */
[----:B------:R2:W-:Y:S04]  /*4a4b0*/  STL [R1+0xcf4], R32 ;  /* 0x000cf42001007387 */ /* 0x0005e80000100800 */
[----:B------:R-:W4:Y:S04]  /*4a4c0*/  LDL.LU R42, [R1+0xd74] ;  /* 0x000d7400012a7983 */ /* 0x000f280000300800 */
[----:B------:R-:W4:Y:S01]  /*4a4d0*/  LDL.LU R41, [R1+0xd78] ;  /* 0x000d780001297983 */ /* 0x000f220000300800 */
[----:B-1----:R-:W-:Y:S01]  /*4a4e0*/  IMAD.MOV.U32 R6, RZ, RZ, R33 ;  /* 0x000000ffff067224 */ /* 0x002fe200078e0021 */
[----:B------:R-:W-:-:S02]  /*4a4f0*/  MOV R7, R34 ;  /* 0x0000002200077202 */ /* 0x000fc40000000f00 */
[----:B------:R-:W4:Y:S04]  /*4a500*/  LDL.LU R40, [R1+0xddc] ;  /* 0x000ddc0001287983 */ /* 0x000f280000300800 */
[----:B------:R-:W4:Y:S04]  /*4a510*/  LDL.LU R39, [R1+0xde0] ;  /* 0x000de00001277983 */ /* 0x000f280000300800 */
[----:B------:R-:W4:Y:S04]  /*4a520*/  LDL.LU R34, [R1+0xde4] ;  /* 0x000de40001227983 */ /* 0x000f280000300800 */
[----:B------:R-:W4:Y:S04]  /*4a530*/  LDL.LU R33, [R1+0xde8] ;  /* 0x000de80001217983 */ /* 0x000f280000300800 */
[----:B------:R1:W-:Y:S02]  /*4a540*/  LDGSTS.E [R5+0x5700], desc[UR28][R6.64], P1 ;  /* 0x0570000006057fae */ /* 0x0003e400089a101c */
[----:B-1----:R-:W-:Y:S01]  /*4a550*/  MOV R7, R32 ;  /* 0x0000002000077202 */ /* 0x002fe20000000f00 */
[----:B------:R-:W-:Y:S01]  /*4a560*/  IMAD.MOV.U32 R6, RZ, RZ, R31 ;  /* 0x000000ffff067224 */ /* 0x000fe200078e001f */
[----:B--2---:R-:W2:Y:S04]  /*4a570*/  LDL.LU R32, [R1+0xdec] ;  /* 0x000dec0001207983 */ /* 0x004ea80000300800 */
[----:B------:R-:W2:Y:S01]  /*4a580*/  LDL.LU R31, [R1+0xdf0] ;  /* 0x000df000011f7983 */ /* 0x000ea20000300800 */
[----:B------:R-:W-:-:S03]  /*4a590*/  UISETP.GT.AND UP1, UPT, UR15, 0x2f, UPT ;  /* 0x0000002f0f00788c */ /* 0x000fc6000bf24270 */
[----:B------:R1:W-:Y:S01]  /*4a5a0*/  LDGSTS.E [R5+0x5780], desc[UR28][R6.64], P1 ;  /* 0x0578000006057fae */ /* 0x0003e200089a101c */
[----:B------:R-:W-:-:S04]  /*4a5b0*/  USEL UR12, URZ, 0x4, !UP1 ;  /* 0x00000004ff0c7887 */ /* 0x000fc8000c800000 */
[----:B------:R-:W-:-:S06]  /*4a5c0*/  USEL UR12, UR12, URZ, !UP0 ;  /* 0x000000ff0c0c7287 */ /* 0x000fcc000c000000 */
[----:B------:R-:W-:Y:S02]  /*4a5d0*/  ISETP.NE.U32.AND P0, PT, RZ, UR12, PT ;  /* 0x0000000cff007c0c */ /* 0x000fe4000bf05070 */
[----:B------:R-:W-:-:S05]  /*4a5e0*/  IADD3 R37, P1, PT, R37, UR13, RZ ;  /* 0x0000000d25257c10 */ /* 0x000fca000ff3e0ff */
[----:B-1----:R-:W-:Y:S01]  /*4a5f0*/  IMAD.MOV.U32 R6, RZ, RZ, R37 ;  /* 0x000000ffff067224 */ /* 0x002fe200078e0025 */
[----:B------:R-:W-:Y:S01]  /*4a600*/  STL [R1+0xd60], R37 ;  /* 0x000d602501007387 */ /* 0x000fe20000100800 */
[----:B------:R-:W-:Y:S02]  /*4a610*/  IADD3 R28, P2, PT, R28, UR13, RZ ;  /* 0x0000000d1c1c7c10 */ /* 0x000fe4000ff5e0ff */
[----:B------:R-:W-:-:S04]  /*4a620*/  IADD3.X R38, PT, PT, R38, UR4, RZ, P1, !PT ;  /* 0x0000000426267c10 */ /* 0x000fc80008ffe4ff */
[----:B------:R-:W-:Y:S02]  /*4a630*/  MOV R7, R38 ;  /* 0x0000002600077202 */ /* 0x000fe40000000f00 */
[----:B------:R-:W-:Y:S01]  /*4a640*/  IADD3.X R29, PT, PT, R29, UR4, RZ, P2, !PT ;  /* 0x000000041d1d7c10 */ /* 0x000fe200097fe4ff */
[----:B------:R-:W-:Y:S04]  /*4a650*/  STL [R1+0xd5c], R38 ;  /* 0x000d5c2601007387 */ /* 0x000fe80000100800 */
[----:B------:R-:W-:Y:S04]  /*4a660*/  STL [R1+0xd68], R28 ;  /* 0x000d681c01007387 */ /* 0x000fe80000100800 */
[----:B------:R1:W-:Y:S04]  /*4a670*/  LDGSTS.E [R5+0x5e00], desc[UR28][R6.64], P0 ;  /* 0x05e0000006057fae */ /* 0x0003e800081a101c */
[----:B------:R1:W-:Y:S02]  /*4a680*/  STL [R1+0xd64], R29 ;  /* 0x000d641d01007387 */ /* 0x0003e40000100800 */
[----:B-1----:R-:W-:Y:S01]  /*4a690*/  MOV R7, R29 ;  /* 0x0000001d00077202 */ /* 0x002fe20000000f00 */
[----:B------:R-:W-:Y:S01]  /*4a6a0*/  IMAD.MOV.U32 R6, RZ, RZ, R28 ;  /* 0x000000ffff067224 */ /* 0x000fe200078e001c */
[----:B------:R-:W2:Y:S04]  /*4a6b0*/  LDL.LU R29, [R1+0xdf4] ;  /* 0x000df400011d7983 */ /* 0x000ea80000300800 */
[----:B------:R-:W2:Y:S01]  /*4a6c0*/  LDL.LU R28, [R1+0xdf8] ;  /* 0x000df800011c7983 */ /* 0x000ea20000300800 */
[----:B------:R-:W-:-:S03]  /*4a6d0*/  UISETP.GT.AND UP1, UPT, UR15, 0x33, UPT ;  /* 0x000000330f00788c */ /* 0x000fc6000bf24270 */
[----:B------:R1:W-:Y:S01]  /*4a6e0*/  LDGSTS.E [R5+0x5e80], desc[UR28][R6.64], P0 ;  /* 0x05e8000006057fae */ /* 0x0003e200081a101c */
[----:B------:R-:W-:-:S04]  /*4a6f0*/  USEL UR12, URZ, 0x4, !UP1 ;  /* 0x00000004ff0c7887 */ /* 0x000fc8000c800000 */
[----:B------:R-:W-:Y:S01]  /*4a700*/  USEL UR12, UR12, URZ, !UP0 ;  /* 0x000000ff0c0c7287 */ /* 0x000fe2000c000000 */
[----:B---3--:R-:W-:-:S04]  /*4a710*/  IADD3 R35, P1, PT, R35, UR13, RZ ;  /* 0x0000000d23237c10 */ /* 0x008fc8000ff3e0ff */
[----:B----4-:R-:W-:Y:S01]  /*4a720*/  IADD3.X R36, PT, PT, R36, UR4, RZ, P1, !PT ;  /* 0x0000000424247c10 */ /* 0x010fe20008ffe4ff */
[----:B-1----:R-:W-:-:S03]  /*4a730*/  IMAD.MOV.U32 R6, RZ, RZ, R35 ;  /* 0x000000ffff067224 */ /* 0x002fc600078e0023 */
[----:B------:R-:W-:Y:S01]  /*4a740*/  MOV R7, R36 ;  /* 0x0000002400077202 */ /* 0x000fe20000000f00 */
[----:B------:R-:W-:Y:S04]  /*4a750*/  STL [R1+0xd70], R35 ;  /* 0x000d702301007387 */ /* 0x000fe80000100800 */
[----:B------:R1:W-:Y:S01]  /*4a760*/  STL [R1+0xd6c], R36 ;  /* 0x000d6c2401007387 */ /* 0x0003e20000100800 */
[----:B------:R-:W-:-:S03]  /*4a770*/  ISETP.NE.U32.AND P1, PT, RZ, UR12, PT ;  /* 0x0000000cff007c0c */ /* 0x000fc6000bf25070 */
[----:B------:R-:W3:Y:S04]  /*4a780*/  LDL.LU R38, [R1+0xe5c] ;  /* 0x000e5c0001267983 */ /* 0x000ee80000300800 */
[----:B------:R4:W-:Y:S04]  /*4a790*/  LDGSTS.E [R5+0x5f00], desc[UR28][R6.64], P0 ;  /* 0x05f0000006057fae */ /* 0x0009e800081a101c */
[----:B------:R-:W3:Y:S04]  /*4a7a0*/  LDL.LU R37, [R1+0xe60] ;  /* 0x000e600001257983 */ /* 0x000ee80000300800 */
[----:B-1----:R-:W3:Y:S04]  /*4a7b0*/  LDL.LU R36, [R1+0xe64] ;  /* 0x000e640001247983 */ /* 0x002ee80000300800 */
[----:B------:R-:W3:Y:S01]  /*4a7c0*/  LDL.LU R35, [R1+0xe68] ;  /* 0x000e680001237983 */ /* 0x000ee20000300800 */
[----:B------:R-:W-:-:S04]  /*4a7d0*/  IADD3 R41, P2, PT, R41, UR13, RZ ;  /* 0x0000000d29297c10 */ /* 0x000fc8000ff5e0ff */
[----:B------:R-:W-:Y:S01]  /*4a7e0*/  IADD3.X R42, PT, PT, R42, UR4, RZ, P2, !PT ;  /* 0x000000042a2a7c10 */ /* 0x000fe200097fe4ff */
[----:B----4-:R-:W-:-:S03]  /*4a7f0*/  IMAD.MOV.U32 R6, RZ, RZ, R41 ;  /* 0x000000ffff067224 */ /* 0x010fc600078e0029 */
[----:B------:R-:W-:Y:S02]  /*4a800*/  MOV R7, R42 ;  /* 0x0000002a00077202 */ /* 0x000fe40000000f00 */
[----:B------:R-:W-:-:S03]  /*4a810*/  IADD3 R39, P3, PT, R39, UR13, RZ ;  /* 0x0000000d27277c10 */ /* 0x000fc6000ff7e0ff */
[----:B------:R1:W-:Y:S01]  /*4a820*/  LDGSTS.E [R5+0x5f80], desc[UR28][R6.64], P0 ;  /* 0x05f8000006057fae */ /* 0x0003e200081a101c */
[----:B------:R-:W-:Y:S02]  /*4a830*/  IADD3.X R40, PT, PT, R40, UR4, RZ, P3, !PT ;  /* 0x0000000428287c10 */ /* 0x000fe40009ffe4ff */
[----:B------:R-:W-:Y:S01]  /*4a840*/  IADD3 R33, P0, PT, R33, UR13, RZ ;  /* 0x0000000d21217c10 */ /* 0x000fe2000ff1e0ff */
[----:B------:R-:W-:Y:S03]  /*4a850*/  STL [R1+0xd78], R41 ;  /* 0x000d782901007387 */ /* 0x000fe60000100800 */
[----:B------:R-:W-:Y:S01]  /*4a860*/  IADD3.X R34, PT, PT, R34, UR4, RZ, P0, !PT ;  /* 0x0000000422227c10 */ /* 0x000fe200087fe4ff */
[----:B------:R-:W-:Y:S01]  /*4a870*/  STL [R1+0xd74], R42 ;  /* 0x000d742a01007387 */ /* 0x000fe20000100800 */
[----:B-1----:R-:W-:Y:S01]  /*4a880*/  IMAD.MOV.U32 R6, RZ, RZ, R39 ;  /* 0x000000ffff067224 */ /* 0x002fe200078e0027 */
[----:B------:R-:W-:-:S02]  /*4a890*/  MOV R7, R40 ;  /* 0x0000002800077202 */ /* 0x000fc40000000f00 */
[----:B------:R-:W-:Y:S04]  /*4a8a0*/  STL [R1+0xde0], R39 ;  /* 0x000de02701007387 */ /* 0x000fe80000100800 */
[----:B------:R-:W-:Y:S04]  /*4a8b0*/  STL [R1+0xddc], R40 ;  /* 0x000ddc2801007387 */ /* 0x000fe80000100800 */
[----:B------:R1:W-:Y:S01]  /*4a8c0*/  STL [R1+0xde8], R33 ;  /* 0x000de82101007387 */ /* 0x0003e20000100800 */
[----:B--2---:R-:W-:-:S03]  /*4a8d0*/  IADD3 R31, P2, PT, R31, UR13, RZ ;  /* 0x0000000d1f1f7c10 */ /* 0x004fc6000ff5e0ff */
[----:B------:R2:W-:Y:S01]  /*4a8e0*/  LDGSTS.E [R5+0x6600], desc[UR28][R6.64], P1 ;  /* 0x0660000006057fae */ /* 0x0005e200089a101c */
[----:B------:R-:W-:-:S03]  /*4a8f0*/  IADD3.X R32, PT, PT, R32, UR4, RZ, P2, !PT ;  /* 0x0000000420207c10 */ /* 0x000fc600097fe4ff */
[----:B------:R4:W-:Y:S04]  /*4a900*/  STL [R1+0xde4], R34 ;  /* 0x000de42201007387 */ /* 0x0009e80000100800 */
[----:B------:R-:W-:Y:S01]  /*4a910*/  STL [R1+0xdf0], R31 ;  /* 0x000df01f01007387 */ /* 0x000fe20000100800 */
[----:B--2---:R-:W-:-:S03]  /*4a920*/  IMAD.MOV.U32 R6, RZ, RZ, R33 ;  /* 0x000000ffff067224 */ /* 0x004fc600078e0021 */
[----:B-1----:R-:W2:Y:S01]  /*4a930*/  LDL.LU R33, [R1+0xe70] ;  /* 0x000e700001217983 */ /* 0x002ea20000300800 */
[----:B------:R-:W-:-:S03]  /*4a940*/  MOV R7, R34 ;  /* 0x0000002200077202 */ /* 0x000fc60000000f00 */
[----:B------:R1:W-:Y:S04]  /*4a950*/  STL [R1+0xdec], R32 ;  /* 0x000dec2001007387 */ /* 0x0003e80000100800 */
[----:B----4-:R-:W4:Y:S04]  /*4a960*/  LDL.LU R34, [R1+0xe6c] ;  /* 0x000e6c0001227983 */ /* 0x010f280000300800 */
[----:B------:R1:W-:Y:S02]  /*4a970*/  LDGSTS.E [R5+0x6680], desc[UR28][R6.64], P1 ;  /* 0x0668000006057fae */ /* 0x0003e400089a101c */
[----:B-1----:R-:W-:Y:S01]  /*4a980*/  IMAD.MOV.U32 R6, RZ, RZ, R31 ;  /* 0x000000ffff067224 */ /* 0x002fe200078e001f */
[----:B------:R-:W-:-:S05]  /*4a990*/  MOV R7, R32 ;  /* 0x0000002000077202 */ /* 0x000fca0000000f00 */
[----:B------:R1:W-:Y:S01]  /*4a9a0*/  LDGSTS.E [R5+0x6700], desc[UR28][R6.64], P1 ;  /* 0x0670000006057fae */ /* 0x0003e200089a101c */
[----:B------:R-:W-:-:S04]  /*4a9b0*/  IADD3 R28, P0, PT, R28, UR13, RZ ;  /* 0x0000000d1c1c7c10 */ /* 0x000fc8000ff1e0ff */
[----:B------:R-:W-:Y:S01]  /*4a9c0*/  IADD3.X R29, PT, PT, R29, UR4, RZ, P0, !PT ;  /* 0x000000041d1d7c10 */ /* 0x000fe200087fe4ff */
[----:B------:R-:W-:Y:S01]  /*4a9d0*/  STL [R1+0xdf8], R28 ;  /* 0x000df81c01007387 */ /* 0x000fe20000100800 */
[----:B-1----:R-:W-:-:S03]  /*4a9e0*/  IMAD.MOV.U32 R6, RZ, RZ, R28 ;  /* 0x000000ffff067224 */ /* 0x002fc600078e001c */
[----:B------:R1:W-:Y:S01]  /*4a9f0*/  STL [R1+0xdf4], R29 ;  /* 0x000df41d01007387 */ /* 0x0003e20000100800 */
[----:B------:R-:W-:-:S03]  /*4aa00*/  MOV R7, R29 ;  /* 0x0000001d00077202 */ /* 0x000fc60000000f00 */
[----:B------:R-:W4:Y:S04]  /*4aa10*/  LDL.LU R32, [R1+0xe74] ;  /* 0x000e740001207983 */ /* 0x000f280000300800 */
[----:B------:R-:W4:Y:S04]  /*4aa20*/  LDL.LU R31, [R1+0xe78] ;  /* 0x000e7800011f7983 */ /* 0x000f280000300800 */
[----:B-1----:R-:W4:Y:S04]  /*4aa30*/  LDL.LU R29, [R1+0xedc] ;  /* 0x000edc00011d7983 */ /* 0x002f280000300800 */
[----:B------:R-:W4:Y:S04]  /*4aa40*/  LDL.LU R28, [R1+0xee0] ;  /* 0x000ee000011c7983 */ /* 0x000f280000300800 */
[----:B------:R1:W-:Y:S01]  /*4aa50*/  LDGSTS.E [R5+0x6780], desc[UR28][R6.64], P1 ;  /* 0x0678000006057fae */ /* 0x0003e200089a101c */
[----:B------:R-:W-:-:S04]  /*4aa60*/  UISETP.GT.AND UP1, UPT, UR15, 0x37, UPT ;  /* 0x000000370f00788c */ /* 0x000fc8000bf24270 */
[----:B------:R-:W-:-:S04]  /*4aa70*/  USEL UR12, URZ, 0x4, !UP1 ;  /* 0x00000004ff0c7887 */ /* 0x000fc8000c800000 */
[----:B------:R-:W-:-:S06]  /*4aa80*/  USEL UR12, UR12, URZ, !UP0 ;  /* 0x000000ff0c0c7287 */ /* 0x000fcc000c000000 */
[----:B------:R-:W-:Y:S02]  /*4aa90*/  ISETP.NE.U32.AND P0, PT, RZ, UR12, PT ;  /* 0x0000000cff007c0c */ /* 0x000fe4000bf05070 */
[----:B---3--:R-:W-:-:S04]  /*4aaa0*/  IADD3 R37, P1, PT, R37, UR13, RZ ;  /* 0x0000000d25257c10 */ /* 0x008fc8000ff3e0ff */
[----:B------:R-:W-:Y:S02]  /*4aab0*/  IADD3.X R38, PT, PT, R38, UR4, RZ, P1, !PT ;  /* 0x0000000426267c10 */ /* 0x000fe40008ffe4ff */
[----:B------:R-:W-:Y:S01]  /*4aac0*/  IADD3 R35, P2, PT, R35, UR13, RZ ;  /* 0x0000000d23237c10 */ /* 0x000fe2000ff5e0ff */
[----:B------:R3:W-:Y:S03]  /*4aad0*/  STL [R1+0xe60], R37 ;  /* 0x000e602501007387 */ /* 0x0007e60000100800 */
[----:B------:R-:W-:Y:S01]  /*4aae0*/  IADD3.X R36, PT, PT, R36, UR4, RZ, P2, !PT ;  /* 0x0000000424247c10 */ /* 0x000fe200097fe4ff */
[----:B------:R1:W-:Y:S04]  /*4aaf0*/  STL [R1+0xe5c], R38 ;  /* 0x000e5c2601007387 */ /* 0x0003e80000100800 */
[----:B------:R-:W-:Y:S04]  /*4ab00*/  STL [R1+0xe68], R35 ;  /* 0x000e682301007387 */ /* 0x000fe80000100800 */
[----:B------:R-:W4:Y:S04]  /*4ab10*/  LDL.LU R41, [R1+0xee8] ;  /* 0x000ee80001297983 */ /* 0x000f280000300800 */
[----:B------:R2:W-:Y:S04]  /*4ab20*/  STL [R1+0xe64], R36 ;  /* 0x000e642401007387 */ /* 0x0005e80000100800 */
[----:B------:R-:W4:Y:S04]  /*4ab30*/  LDL.LU R39, [R1+0xef0] ;  /* 0x000ef00001277983 */ /* 0x000f280000300800 */
[----:B------:R-:W4:Y:S01]  /*4ab40*/  LDL.LU R42, [R1+0xee4] ;  /* 0x000ee400012a7983 */ /* 0x000f220000300800 */
[----:B-1----:R-:W-:-:S03]  /*4ab50*/  IMAD.MOV.U32 R6, RZ, RZ, R37 ;  /* 0x000000ffff067224 */ /* 0x002fc600078e0025 */
[----:B------:R-:W4:Y:S01]  /*4ab60*/  LDL.LU R40, [R1+0xeec] ;  /* 0x000eec0001287983 */ /* 0x000f220000300800 */
[----:B------:R-:W-:-:S03]  /*4ab70*/  MOV R7, R38 ;  /* 0x0000002600077202 */ /* 0x000fc60000000f00 */
[----:B---3--:R-:W3:Y:S04]  /*4ab80*/  LDL.LU R37, [R1+0xef8] ;  /* 0x000ef80001257983 */ /* 0x008ee80000300800 */
[----:B------:R1:W-:Y:S01]  /*4ab90*/  LDGSTS.E [R5+0x6e00], desc[UR28][R6.64], P0 ;  /* 0x06e0000006057fae */ /* 0x0003e200081a101c */
[----:B--2---:R-:W-:-:S04]  /*4aba0*/  IADD3 R33, P1, PT, R33, UR13, RZ ;  /* 0x0000000d21217c10 */ /* 0x004fc8000ff3e0ff */
[----:B----4-:R-:W-:Y:S01]  /*4abb0*/  IADD3.X R34, PT, PT, R34, UR4, RZ, P1, !PT ;  /* 0x0000000422227c10 */ /* 0x010fe20008ffe4ff */
[----:B------:R-:W-:Y:S04]  /*4abc0*/  STL [R1+0xe70], R33 ;  /* 0x000e702101007387 */ /* 0x000fe80000100800 */
[----:B------:R2:W-:Y:S04]  /*4abd0*/  STL [R1+0xe6c], R34 ;  /* 0x000e6c2201007387 */ /* 0x0005e80000100800 */
[----:B------:R-:W4:Y:S01]  /*4abe0*/  LDL.LU R38, [R1+0xef4] ;  /* 0x000ef40001267983 */ /* 0x000f220000300800 */
[----:B-1----:R-:W-:Y:S01]  /*4abf0*/  IMAD.MOV.U32 R6, RZ, RZ, R35 ;  /* 0x000000ffff067224 */ /* 0x002fe200078e0023 */
[----:B------:R-:W-:-:S02]  /*4ac00*/  MOV R7, R36 ;  /* 0x0000002400077202 */ /* 0x000fc40000000f00 */
[----:B------:R-:W4:Y:S04]  /*4ac10*/  LDL.LU R36, [R1+0xf5c] ;  /* 0x000f5c0001247983 */ /* 0x000f280000300800 */
[----:B------:R-:W4:Y:S04]  /*4ac20*/  LDL.LU R35, [R1+0xf60] ;  /* 0x000f600001237983 */ /* 0x000f280000300800 */
[----:B------:R1:W-:Y:S02]  /*4ac30*/  LDGSTS.E [R5+0x6e80], desc[UR28][R6.64], P0 ;  /* 0x06e8000006057fae */ /* 0x0003e400081a101c */
[----:B-1----:R-:W-:Y:S01]  /*4ac40*/  MOV R7, R34 ;  /* 0x0000002200077202 */ /* 0x002fe20000000f00 */
[----:B------:R-:W-:Y:S01]  /*4ac50*/  IMAD.MOV.U32 R6, RZ, RZ, R33 ;  /* 0x000000ffff067224 */ /* 0x000fe200078e0021 */
[----:B--2---:R-:W2:Y:S04]  /*4ac60*/  LDL.LU R34, [R1+0xf64] ;  /* 0x000f640001227983 */ /* 0x004ea80000300800 */
[----:B------:R-:W2:Y:S04]  /*4ac70*/  LDL.LU R33, [R1+0xf68] ;  /* 0x000f680001217983 */ /* 0x000ea80000300800 */
[----:B------:R1:W-:Y:S01]  /*4ac80*/  LDGSTS.E [R5+0x6f00], desc[UR28][R6.64], P0 ;  /* 0x06f0000006057fae */ /* 0x0003e200081a101c */
[----:B------:R-:W-:-:S04]  /*4ac90*/  IADD3 R31, P2, PT, R31, UR13, RZ ;  /* 0x0000000d1f1f7c10 */ /* 0x000fc8000ff5e0ff */
[----:B------:R-:W-:Y:S02]  /*4aca0*/  IADD3.X R32, PT, PT, R32, UR4, RZ, P2, !PT ;  /* 0x0000000420207c10 */ /* 0x000fe400097fe4ff */
[----:B------:R-:W-:Y:S01]  /*4acb0*/  IADD3 R28, P3, PT, R28, UR13, RZ ;  /* 0x0000000d1c1c7c10 */ /* 0x000fe2000ff7e0ff */
[----:B------:R-:W-:Y:S03]  /*4acc0*/  STL [R1+0xe78], R31 ;  /* 0x000e781f01007387 */ /* 0x000fe60000100800 */
[----:B------:R-:W-:Y:S01]  /*4acd0*/  IADD3.X R29, PT, PT, R29, UR4, RZ, P3, !PT ;  /* 0x000000041d1d7c10 */ /* 0x000fe20009ffe4ff */
[----:B------:R1:W-:Y:S02]  /*4ace0*/  STL [R1+0xe74], R32 ;  /* 0x000e742001007387 */ /* 0x0003e40000100800 */
[----:B-1----:R-:W-:Y:S01]  /*4acf0*/  IMAD.MOV.U32 R6, RZ, RZ, R31 ;  /* 0x000000ffff067224 */ /* 0x002fe200078e001f */
[----:B------:R-:W-:Y:S01]  /*4ad00*/  MOV R7, R32 ;  /* 0x0000002000077202 */ /* 0x000fe20000000f00 */
[----:B------:R-:W-:Y:S04]  /*4ad10*/  STL [R1+0xee0], R28 ;  /* 0x000ee01c01007387 */ /* 0x000fe80000100800 */
[----:B------:R1:W-:Y:S04]  /*4ad20*/  STL [R1+0xedc], R29 ;  /* 0x000edc1d01007387 */ /* 0x0003e80000100800 */
[----:B------:R-:W2:Y:S04]  /*4ad30*/  LDL.LU R32, [R1+0xf6c] ;  /* 0x000f6c0001207983 */ /* 0x000ea80000300800 */
[----:B------:R-:W2:Y:S04]  /*4ad40*/  LDL.LU R31, [R1+0xf70] ;  /* 0x000f7000011f7983 */ /* 0x000ea80000300800 */
[----:B------:R1:W-:Y:S02]  /*4ad50*/  LDGSTS.E [R5+0x6f80], desc[UR28][R6.64], P0 ;  /* 0x06f8000006057fae */ /* 0x0003e400081a101c */
[----:B-1----:R-:W-:Y:S01]  /*4ad60*/  MOV R7, R29 ;  /* 0x0000001d00077202 */ /* 0x002fe20000000f00 */
[----:B------:R-:W-:Y:S01]  /*4ad70*/  IMAD.MOV.U32 R6, RZ, RZ, R28 ;  /* 0x000000ffff067224 */ /* 0x000fe200078e001c */
[----:B------:R-:W2:Y:S04]  /*4ad80*/  LDL.LU R29, [R1+0xf74] ;  /* 0x000f7400011d7983 */ /* 0x000ea80000300800 */
[----:B------:R-:W2:Y:S01]  /*4ad90*/  LDL.LU R28, [R1+0xf78] ;  /* 0x000f7800011c7983 */ /* 0x000ea20000300800 */
[----:B------:R-:W-:-:S04]  /*4ada0*/  UISETP.GT.AND UP1, UPT, UR15, 0x3b, UPT ;  /* 0x0000003b0f00788c */ /* 0x000fc8000bf24270 */
[----:B------:R-:W-:-:S04]  /*4adb0*/  USEL UR12, URZ, 0x4, !UP1 ;  /* 0x00000004ff0c7887 */ /* 0x000fc8000c800000 */
[----:B------:R-:W-:-:S06]  /*4adc0*/  USEL UR12, UR12, URZ, !UP0 ;  /* 0x000000ff0c0c7287 */ /* 0x000fcc000c000000 */
[----:B------:R-:W-:Y:S02]  /*4add0*/  ISETP.NE.U32.AND P1, PT, RZ, UR12, PT ;  /* 0x0000000cff007c0c */ /* 0x000fe4000bf25070 */
[----:B------:R-:W-:Y:S01]  /*4ade0*/  IADD3 R41, P0, PT, R41, UR13, RZ ;  /* 0x0000000d29297c10 */ /* 0x000fe2000ff1e0ff */
[----:B------:R-:W-:Y:S01]  /*4adf0*/  UISETP.GT.AND UP1, UPT, UR15, 0x3f, UPT ;  /* 0x0000003f0f00788c */ /* 0x000fe2000bf24270 */
[----:B------:R-:W-:-:S09]  /*4ae00*/  IADD3 R39, P2, PT, R39, UR13, RZ ;  /* 0x0000000d27277c10 */ /* 0x000fd2000ff5e0ff */
[----:B------:R1:W-:Y:S01]  /*4ae10*/  LDGSTS.E [R5+0x7600], desc[UR28][R6.64], P1 ;  /* 0x0760000006057fae */ /* 0x0003e200089a101c */
[----:B------:R-:W-:Y:S02]  /*4ae20*/  IADD3.X R42, PT, PT, R42, UR4, RZ, P0, !PT ;  /* 0x000000042a2a7c10 */ /* 0x000fe400087fe4ff */
[----:B------:R-:W-:Y:S01]  /*4ae30*/  IADD3.X R40, PT, PT, R40, UR4, RZ, P2, !PT ;  /* 0x0000000428287c10 */ /* 0x000fe200097fe4ff */
[----:B-1----:R-:W-:Y:S01]  /*4ae40*/  IMAD.MOV.U32 R6, RZ, RZ, R41 ;  /* 0x000000ffff067224 */ /* 0x002fe200078e0029 */
[----:B------:R-:W-:Y:S02]  /*4ae50*/  MOV R7, R42 ;  /* 0x0000002a00077202 */ /* 0x000fe40000000f00 */
[----:B---3--:R-:W-:-:S03]  /*4ae60*/  IADD3 R37, P0, PT, R37, UR13, RZ ;  /* 0x0000000d25257c10 */ /* 0x008fc6000ff1e0ff */
[----:B------:R1:W-:Y:S01]  /*4ae70*/  LDGSTS.E [R5+0x7680], desc[UR28][R6.64], P1 ;  /* 0x0768000006057fae */ /* 0x0003e200089a101c */
[----:B------:R-:W-:-:S04]  /*4ae80*/  USEL UR12, URZ, 0x4, !UP1 ;  /* 0x00000004ff0c7887 */ /* 0x000fc8000c800000 */
[----:B------:R-:W-:Y:S01]  /*4ae90*/  USEL UR12, UR12, URZ, !UP0 ;  /* 0x000000ff0c0c7287 */ /* 0x000fe2000c000000 */
[----:B-1----:R-:W-:Y:S01]  /*4aea0*/  IMAD.MOV.U32 R6, RZ, RZ, R39 ;  /* 0x000000ffff067224 */ /* 0x002fe200078e0027 */
[----:B------:R-:W-:-:S05]  /*4aeb0*/  MOV R7, R40 ;  /* 0x0000002800077202 */ /* 0x000fca0000000f00 */
[----:B------:R1:W-:Y:S01]  /*4aec0*/  LDGSTS.E [R5+0x7700], desc[UR28][R6.64], P1 ;  /* 0x0770000006057fae */ /* 0x0003e200089a101c */
[----:B----4-:R-:W-:Y:S01]  /*4aed0*/  IADD3.X R38, PT, PT, R38, UR4, RZ, P0, !PT ;  /* 0x0000000426267c10 */ /* 0x010fe200087fe4ff */
[----:B-1----:R-:W-:-:S03]  /*4aee0*/  IMAD.MOV.U32 R6, RZ, RZ, R37 ;  /* 0x000000ffff067224 */ /* 0x002fc600078e0025 */
[----:B------:R-:W-:Y:S02]  /*4aef0*/  MOV R7, R38 ;  /* 0x0000002600077202 */ /* 0x000fe40000000f00 */
[----:B------:R-:W-:-:S03]  /*4af00*/  ISETP.NE.U32.AND P0, PT, RZ, UR12, PT ;  /* 0x0000000cff007c0c */ /* 0x000fc6000bf05070 */
[----:B------:R1:W-:Y:S01]  /*4af10*/  LDGSTS.E [R5+0x7780], desc[UR28][R6.64], P1 ;  /* 0x0778000006057fae */ /* 0x0003e200089a101c */
[----:B------:R-:W-:-:S03]  /*4af20*/  IADD3 R35, P1, PT, R35, UR13, RZ ;  /* 0x0000000d23237c10 */ /* 0x000fc6000ff3e0ff */
[----:B------:R-:W-:Y:S01]  /*4af30*/  STL [R1+0xee8], R41 ;  /* 0x000ee82901007387 */ /* 0x000fe20000100800 */
[----:B------:R-:W-:-:S03]  /*4af40*/  IADD3.X R36, PT, PT, R36, UR4, RZ, P1, !PT ;  /* 0x0000000424247c10 */ /* 0x000fc60008ffe4ff */
[----:B------:R-:W-:Y:S04]  /*4af50*/  STL [R1+0xee4], R42 ;  /* 0x000ee42a01007387 */ /* 0x000fe80000100800 */
[----:B------:R-:W-:Y:S01]  /*4af60*/  STL [R1+0xef0], R39 ;  /* 0x000ef02701007387 */ /* 0x000fe20000100800 */
[----:B-1----:R-:W-:Y:S01]  /*4af70*/  IMAD.MOV.U32 R6, RZ, RZ, R35 ;  /* 0x000000ffff067224 */ /* 0x002fe200078e0023 */
[----:B------:R-:W-:Y:S02]  /*4af80*/  MOV R7, R36 ;  /* 0x0000002400077202 */ /* 0x000fe40000000f00 */
[----:B------:R-:W-:Y:S01]  /*4af90*/  STL [R1+0xeec], R40 ;  /* 0x000eec2801007387 */ /* 0x000fe20000100800 */
[----:B--2---:R-:W-:-:S03]  /*4afa0*/  IADD3 R33, P2, PT, R33, UR13, RZ ;  /* 0x0000000d21217c10 */ /* 0x004fc6000ff5e0ff */
[----:B------:R-:W-:Y:S01]  /*4afb0*/  STL [R1+0xef8], R37 ;  /* 0x000ef82501007387 */ /* 0x000fe20000100800 */
[----:B------:R-:W-:-:S03]  /*4afc0*/  IADD3.X R34, PT, PT, R34, UR4, RZ, P2, !PT ;  /* 0x0000000422227c10 */ /* 0x000fc600097fe4ff */
[----:B------:R1:W-:Y:S04]  /*4afd0*/  STL [R1+0xef4], R38 ;  /* 0x000ef42601007387 */ /* 0x0003e80000100800 */
[----:B------:R-:W-:Y:S04]  /*4afe0*/  STL [R1+0xf60], R35 ;  /* 0x000f602301007387 */ /* 0x000fe80000100800 */
[----:B------:R-:W-:Y:S04]  /*4aff0*/  STL [R1+0xf5c], R36 ;  /* 0x000f5c2401007387 */ /* 0x000fe80000100800 */
[----:B------:R-:W-:Y:S04]  /*4b000*/  STL [R1+0xf68], R33 ;  /* 0x000f682101007387 */ /* 0x000fe80000100800 */
[----:B------:R2:W-:Y:S04]  /*4b010*/  LDGSTS.E [R5+0x7e00], desc[UR28][R6.64], P0 ;  /* 0x07e0000006057fae */ /* 0x0005e800081a101c */
[----:B------:R3:W-:Y:S04]  /*4b020*/  STL [R1+0xf64], R34 ;  /* 0x000f642201007387 */ /* 0x0007e80000100800 */
[----:B-1----:R-:W4:Y:S01]  /*4b030*/  LDL.LU R38, [R1+0xf7c] ;  /* 0x000f7c0001267983 */ /* 0x002f220000300800 */
[----:B--2---:R-:W-:-:S03]  /*4b040*/  MOV R7, R34 ;  /* 0x0000002200077202 */ /* 0x004fc60000000f00 */
[----:B---3--:R-:W2:Y:S04]  /*4b050*/  LDL.LU R34, [R1+0xf80] ;  /* 0x000f800001227983 */ /* 0x008ea80000300800 */
[----:B------:R-:W3:Y:S04]  /*4b060*/  LDL.LU R42, [R1+0xf84] ;  /* 0x000f8400012a7983 */ /* 0x000ee80000300800 */
[----:B------:R-:W3:Y:S01]  /*4b070*/  LDL.LU R41, [R1+0xf88] ;  /* 0x000f880001297983 */ /* 0x000ee20000300800 */
[----:B------:R-:W-:-:S05]  /*4b080*/  IMAD.MOV.U32 R6, RZ, RZ, R33 ;  /* 0x000000ffff067224 */ /* 0x000fca00078e0021 */
[----:B------:R1:W-:Y:S01]  /*4b090*/  LDGSTS.E [R5+0x7e80], desc[UR28][R6.64], P0 ;  /* 0x07e8000006057fae */ /* 0x0003e200081a101c */
[----:B------:R-:W-:-:S04]  /*4b0a0*/  IADD3 R31, P1, PT, R31, UR13, RZ ;  /* 0x0000000d1f1f7c10 */ /* 0x000fc8000ff3e0ff */
[----:B------:R-:W-:Y:S01]  /*4b0b0*/  IADD3.X R32, PT, PT, R32, UR4, RZ, P1, !PT ;  /* 0x0000000420207c10 */ /* 0x000fe20008ffe4ff */
[----:B-1----:R-:W-:Y:S01]  /*4b0c0*/  IMAD.MOV.U32 R6, RZ, RZ, R31 ;  /* 0x000000ffff067224 */ /* 0x002fe200078e001f */
[----:B------:R-:W-:Y:S02]  /*4b0d0*/  STL [R1+0xf70], R31 ;  /* 0x000f701f01007387 */ /* 0x000fe40000100800 */
[----:B------:R-:W-:Y:S02]  /*4b0e0*/  MOV R7, R32 ;  /* 0x0000002000077202 */ /* 0x000fe40000000f00 */
[----:B------:R-:W-:Y:S04]  /*4b0f0*/  STL [R1+0xf6c], R32 ;  /* 0x000f6c2001007387 */ /* 0x000fe80000100800 */
[----:B------:R1:W-:Y:S01]  /*4b100*/  LDGSTS.E [R5+0x7f00], desc[UR28][R6.64], P0 ;  /* 0x07f0000006057fae */ /* 0x0003e200081a101c */
[----:B------:R-:W-:-:S04]  /*4b110*/  IADD3 R28, P2, PT, R28, UR13, RZ ;  /* 0x0000000d1c1c7c10 */ /* 0x000fc8000ff5e0ff */
[----:B------:R-:W-:Y:S01]  /*4b120*/  IADD3.X R29, PT, PT, R29, UR4, RZ, P2, !PT ;  /* 0x000000041d1d7c10 */ /* 0x000fe200097fe4ff */
[----:B------:R1:W-:Y:S02]  /*4b130*/  STL [R1+0xf78], R28 ;  /* 0x000f781c01007387 */ /* 0x0003e40000100800 */
[----:B-1----:R-:W-:Y:S02]  /*4b140*/  IMAD.MOV.U32 R6, RZ, RZ, R28 ;  /* 0x000000ffff067224 */ /* 0x002fe400078e001c */
[----:B------:R1:W-:Y:S04]  /*4b150*/  STL [R1+0xf74], R29 ;  /* 0x000f741d01007387 */ /* 0x0003e80000100800 */
[----:B------:R-:W3:Y:S04]  /*4b160*/  LDL.LU R35, [R1+0xffc] ;  /* 0x000ffc0001237983 */ /* 0x000ee80000300800 */
[----:B------:R-:W3:Y:S04]  /*4b170*/  LDL.LU R28, [R1+0x1000] ;  /* 0x00100000011c7983 */ /* 0x000ee80000300800 */
[----:B------:R-:W3:Y:S04]  /*4b180*/  LDL.LU R39, [R1+0x1004] ;  /* 0x0010040001277983 */ /* 0x000ee80000300800 */
[----:B------:R-:W3:Y:S01]  /*4b190*/  LDL.LU R37, [R1+0x1008] ;  /* 0x0010080001257983 */ /* 0x000ee20000300800 */
[----:B------:R-:W-:-:S02]  /*4b1a0*/  MOV R7, R29 ;  /* 0x0000001d00077202 */ /* 0x000fc40000000f00 */
[----:B------:R-:W-:Y:S01]  /*4b1b0*/  PLOP3.LUT P2, PT, PT, PT, UP0, 0x80, 0x8 ;  /* 0x000000000008781c */ /* 0x000fe20003f4f008 */
[----:B------:R-:W3:Y:S04]  /*4b1c0*/  LDL.LU R32, [R1+0x107c] ;  /* 0x00107c0001207983 */ /* 0x000ee80000300800 */
[----:B------:R1:W-:Y:S01]  /*4b1d0*/  LDGSTS.E [R5+0x7f80], desc[UR28][R6.64], P0 ;  /* 0x07f8000006057fae */ /* 0x0003e200081a101c */
[----:B------:R-:W-:-:S03]  /*4b1e0*/  ISETP.GE.AND P0, PT, R30, UR15, PT ;  /* 0x0000000f1e007c0c */ /* 0x000fc6000bf06270 */
[----:B-1----:R-:W3:Y:S04]  /*4b1f0*/  LDL.LU R29, [R1+0x1080] ;  /* 0x00108000011d7983 */ /* 0x002ee80000300800 */
[----:B------:R-:W3:Y:S01]  /*4b200*/  LDL.LU R40, [R1+0x1084] ;  /* 0x0010840001287983 */ /* 0x000ee20000300800 */
[----:B------:R-:W-:-:S03]  /*4b210*/  LOP3.LUT R6, R30, 0x20, RZ, 0xfc, !PT ;  /* 0x000000201e067812 */ /* 0x000fc600078efcff */
[----:B------:R-:W3:Y:S01]  /*4b220*/  LDL.LU R33, [R1+0x1088] ;  /* 0x0010880001217983 */ /* 0x000ee20000300800 */
[----:B------:R-:W-:-:S03]  /*4b230*/  ISETP.GE.AND P1, PT, R6, UR15, PT ;  /* 0x0000000f06007c0c */ /* 0x000fc6000bf26270 */
[----:B------:R-:W3:Y:S01]  /*4b240*/  LDL.LU R36, [R1+0x1100] ;  /* 0x0011000001247983 */ /* 0x000ee20000300800 */
[----:B------:R-:W-:-:S03]  /*4b250*/  SEL R6, RZ, 0x4, P0 ;  /* 0x00000004ff067807 */ /* 0x000fc60000000000 */
[----:B------:R-:W3:Y:S01]  /*4b260*/  LDL.LU R31, [R1+0x1108] ;  /* 0x00110800011f7983 */ /* 0x000ee20000300800 */
[----:B------:R-:W-:-:S03]  /*4b270*/  SEL R6, R6, RZ, !P2 ;  /* 0x000000ff06067207 */ /* 0x000fc60005000000 */
[----:B------:R-:W0:Y:S01]  /*4b280*/  LDGDEPBAR ;  /* 0x00000000000079af */ /* 0x000e220000000000 */
[----:B------:R-:W-:Y:S02]  /*4b290*/  ISETP.NE.U32.AND P0, PT, R6, RZ, PT ;  /* 0x000000ff0600720c */ /* 0x000fe40003f05070 */
[----:B------:R-:W-:-:S04]  /*4b2a0*/  SEL R6, RZ, 0x4, P1 ;  /* 0x00000004ff067807 */ /* 0x000fc80000800000 */
[----:B------:R-:W-:-:S04]  /*4b2b0*/  SEL R6, R6, RZ, !P2 ;  /* 0x000000ff06067207 */ /* 0x000fc80005000000 */
[----:B------:R-:W-:Y:S02]  /*4b2c0*/  ISETP.NE.U32.AND P1, PT, R6, RZ, PT ;  /* 0x000000ff0600720c */ /* 0x000fe40003f25070 */
[----:B--2---:R-:W-:-:S04]  /*4b2d0*/  IADD3 R34, P2, PT, R34, UR14, RZ ;  /* 0x0000000e22227c10 */ /* 0x004fc8000ff5e0ff */
[----:B----4-:R-:W-:Y:S02]  /*4b2e0*/  IADD3.X R38, PT, PT, R38, UR9, RZ, P2, !PT ;  /* 0x0000000926267c10 */ /* 0x010fe400097fe4ff */
[----:B---3--:R-:W-:Y:S01]  /*4b2f0*/  IADD3 R41, P3, PT, R41, UR14, RZ ;  /* 0x0000000e29297c10 */ /* 0x008fe2000ff7e0ff */
[----:B------:R-:W-:Y:S03]  /*4b300*/  STL [R1+0xf80], R34 ;  /* 0x000f802201007387 */ /* 0x000fe60000100800 */
[----:B------:R-:W-:Y:S01]  /*4b310*/  IADD3.X R42, PT, PT, R42, UR9, RZ, P3, !PT ;  /* 0x000000092a2a7c10 */ /* 0x000fe20009ffe4ff */
[----:B------:R1:W-:Y:S01]  /*4b320*/  STL [R1+0xf7c], R38 ;  /* 0x000f7c2601007387 */ /* 0x0003e20000100800 */
[----:B------:R-:W-:-:S03]  /*4b330*/  MOV R7, R38 ;  /* 0x0000002600077202 */ /* 0x000fc60000000f00 */
[----:B------:R-:W-:Y:S04]  /*4b340*/  STL [R1+0xf88], R41 ;  /* 0x000f882901007387 */ /* 0x000fe80000100800 */
[----:B------:R-:W-:Y:S01]  /*4b350*/  STL [R1+0xf84], R42 ;  /* 0x000f842a01007387 */ /* 0x000fe20000100800 */
[----:B------:R-:W-:-:S03]  /*4b360*/  IMAD.MOV.U32 R6, RZ, RZ, R34 ;  /* 0x000000ffff067224 */ /* 0x000fc600078e0022 */
[----:B-1----:R-:W2:Y:S04]  /*4b370*/  LDL.LU R38, [R1+0x10fc] ;  /* 0x0010fc0001267983 */ /* 0x002ea80000300800 */
[----:B------:R-:W3:Y:S04]  /*4b380*/  LDL.LU R34, [R1+0x1104] ;  /* 0x0011040001227983 */ /* 0x000ee80000300800 */
[----:B------:R1:W-:Y:S02]  /*4b390*/  LDGSTS.E [R2+0x10000], desc[UR28][R6.64], P0 ;  /* 0x1000000006027fae */ /* 0x0003e400081a101c */
[----:B-1----:R-:W-:Y:S01]  /*4b3a0*/  IMAD.MOV.U32 R6, RZ, RZ, R41 ;  /* 0x000000ffff067224 */ /* 0x002fe200078e0029 */
[----:B------:R-:W-:-:S05]  /*4b3b0*/  MOV R7, R42 ;  /* 0x0000002a00077202 */ /* 0x000fca0000000f00 */
[----:B------:R1:W-:Y:S01]  /*4b3c0*/  LDGSTS.E [R2+0x10080], desc[UR28][R6.64], P1 ;  /* 0x1008000006027fae */ /* 0x0003e200089a101c */
[----:B------:R-:W-:-:S04]  /*4b3d0*/  IADD3 R28, P2, PT, R28, UR14, RZ ;  /* 0x0000000e1c1c7c10 */ /* 0x000fc8000ff5e0ff */
[----:B------:R-:W-:Y:S02]  /*4b3e0*/  IADD3.X R35, PT, PT, R35, UR9, RZ, P2, !PT ;  /* 0x0000000923237c10 */ /* 0x000fe400097fe4ff */
[----:B------:R-:W-:Y:S01]  /*4b3f0*/  IADD3 R37, P3, PT, R37, UR14, RZ ;  /* 0x0000000e25257c10 */ /* 0x000fe2000ff7e0ff */
[----:B------:R-:W-:Y:S01]  /*4b400*/  STL [R1+0x1000], R28 ;  /* 0x0010001c01007387 */ /* 0x000fe20000100800 */
[----:B-1----:R-:W-:Y:S01]  /*4b410*/  IMAD.MOV.U32 R6, RZ, RZ, R28 ;  /* 0x000000ffff067224 */ /* 0x002fe200078e001c */
[----:B------:R-:W-:Y:S02]  /*4b420*/  MOV R7, R35 ;  /* 0x0000002300077202 */ /* 0x000fe40000000f00 */
[----:B------:R-:W-:Y:S01]  /*4b430*/  IADD3.X R39, PT, PT, R39, UR9, RZ, P3, !PT ;  /* 0x0000000927277c10 */ /* 0x000fe20009ffe4ff */
[----:B------:R1:W-:Y:S04]  /*4b440*/  STL [R1+0xffc], R35 ;  /* 0x000ffc2301007387 */ /* 0x0003e80000100800 */
[----:B------:R4:W-:Y:S04]  /*4b450*/  STL [R1+0x1008], R37 ;  /* 0x0010082501007387 */ /* 0x0009e80000100800 */
[----:B------:R4:W-:Y:S04]  /*4b460*/  LDGSTS.E [R2+0x10800], desc[UR28][R6.64], P0 ;  /* 0x1080000006027fae */ /* 0x0009e800081a101c */
[----:B-1----:R-:W3:Y:S04]  /*4b470*/  LDL.LU R35, [R1+0x1180] ;  /* 0x0011800001237983 */ /* 0x002ee80000300800 */
[----:B------:R1:W-:Y:S04]  /*4b480*/  STL [R1+0x1004], R39 ;  /* 0x0010042701007387 */ /* 0x0003e80000100800 */
[----:B------:R-:W3:Y:S01]  /*4b490*/  LDL.LU R28, [R1+0x1188] ;  /* 0x00118800011c7983 */ /* 0x000ee20000300800 */
[----:B----4-:R-:W-:-:S03]  /*4b4a0*/  IMAD.MOV.U32 R6, RZ, RZ, R37 ;  /* 0x000000ffff067224 */ /* 0x010fc600078e0025 */
[----:B------:R-:W4:Y:S01]  /*4b4b0*/  LDL.LU R37, [R1+0x117c] ;  /* 0x00117c0001257983 */ /* 0x000f220000300800 */
[----:B------:R-:W-:-:S03]  /*4b4c0*/  MOV R7, R39 ;  /* 0x0000002700077202 */ /* 0x000fc60000000f00 */
[----:B-1----:R-:W4:Y:S01]  /*4b4d0*/  LDL.LU R39, [R1+0x1184] ;  /* 0x0011840001277983 */ /* 0x002f220000300800 */
[----:B------:R-:W-:Y:S02]  /*4b4e0*/  IADD3 R29, P2, PT, R29, UR14, RZ ;  /* 0x0000000e1d1d7c10 */ /* 0x000fe4000ff5e0ff */
[----:B------:R-:W-:Y:S01]  /*4b4f0*/  IADD3 R33, P3, PT, R33, UR14, RZ ;  /* 0x0000000e21217c10 */ /* 0x000fe2000ff7e0ff */
[----:B------:R1:W-:Y:S01]  /*4b500*/  LDGSTS.E [R2+0x10880], desc[UR28][R6.64], P1 ;  /* 0x1088000006027fae */ /* 0x0003e200089a101c */
[----:B------:R-:W-:Y:S02]  /*4b510*/  IADD3.X R32, PT, PT, R32, UR9, RZ, P2, !PT ;  /* 0x0000000920207c10 */ /* 0x000fe400097fe4ff */
[----:B------:R-:W-:Y:S01]  /*4b520*/  IADD3.X R40, PT, PT, R40, UR9, RZ, P3, !PT ;  /* 0x0000000928287c10 */ /* 0x000fe20009ffe4ff */
[----:B------:R1:W-:Y:S01]  /*4b530*/  STL [R1+0x1080], R29 ;  /* 0x0010801d01007387 */ /* 0x0003e20000100800 */
[----:B------:R-:W-:-:S03]  /*4b540*/  IADD3 R36, P2, PT, R36, UR14, RZ ;  /* 0x0000000e24247c10 */ /* 0x000fc6000ff5e0ff */
[----:B------:R1:W-:Y:S02]  /*4b550*/  STL [R1+0x107c], R32 ;  /* 0x00107c2001007387 */ /* 0x0003e40000100800 */
[----:B-1----:R-:W-:Y:S01]  /*4b560*/  IMAD.MOV.U32 R6, RZ, RZ, R29 ;  /* 0x000000ffff067224 */ /* 0x002fe200078e001d */
[----:B------:R-:W-:Y:S01]  /*4b570*/  MOV R7, R32 ;  /* 0x0000002000077202 */ /* 0x000fe20000000f00 */
[----:B------:R-:W-:Y:S04]  /*4b580*/  STL [R1+0x1088], R33 ;  /* 0x0010882101007387 */ /* 0x000fe80000100800 */
[----:B------:R-:W4:Y:S01]  /*4b590*/  LDL.LU R29, [R1+0x1200] ;  /* 0x00120000011d7983 */ /* 0x000f220000300800 */
[----:B------:R-:W-:-:S03]  /*4b5a0*/  IADD3 R31, P3, PT, R31, UR14, RZ ;  /* 0x0000000e1f1f7c10 */ /* 0x000fc6000ff7e0ff */
[----:B------:R1:W-:Y:S04]  /*4b5b0*/  STL [R1+0x1084], R40 ;  /* 0x0010842801007387 */ /* 0x0003e80000100800 */
[----:B------:R1:W-:Y:S04]  /*4b5c0*/  LDGSTS.E [R2+0x11000], desc[UR28][R6.64], P0 ;  /* 0x1100000006027fae */ /* 0x0003e800081a101c */
[----:B------:R-:W4:Y:S01]  /*4b5d0*/  LDL.LU R32, [R1+0x1208] ;  /* 0x0012080001207983 */ /* 0x000f220000300800 */
[----:B-1----:R-:W-:Y:S01]  /*4b5e0*/  MOV R7, R40 ;  /* 0x0000002800077202 */ /* 0x002fe20000000f00 */
[----:B------:R-:W-:-:S02]  /*4b5f0*/  IMAD.MOV.U32 R6, RZ, RZ, R33 ;  /* 0x000000ffff067224 */ /* 0x000fc400078e0021 */
[----:B------:R-:W4:Y:S04]  /*4b600*/  LDL.LU R40, [R1+0x11fc] ;  /* 0x0011fc0001287983 */ /* 0x000f280000300800 */
[----:B------:R-:W4:Y:S04]  /*4b610*/  LDL.LU R33, [R1+0x1204] ;  /* 0x0012040001217983 */ /* 0x000f280000300800 */
[----:B------:R1:W-:Y:S04]  /*4b620*/  STL [R1+0x1100], R36 ;  /* 0x0011002401007387 */ /* 0x0003e80000100800 */
[----:B------:R1:W-:Y:S02]  /*4b630*/  LDGSTS.E [R2+0x11080], desc[UR28][R6.64], P1 ;  /* 0x1108000006027fae */ /* 0x0003e400089a101c */
[----:B-1----:R-:W-:Y:S01]  /*4b640*/  IMAD.MOV.U32 R6, RZ, RZ, R36 ;  /* 0x000000ffff067224 */ /* 0x002fe200078e0024 */
[----:B--2---:R-:W-:-:S02]  /*4b650*/  IADD3.X R38, PT, PT, R38, UR9, RZ, P2, !PT ;  /* 0x0000000926267c10 */ /* 0x004fc400097fe4ff */
[----:B---3--:R-:W-:-:S03]  /*4b660*/  IADD3.X R34, PT, PT, R34, UR9, RZ, P3, !PT ;  /* 0x0000000922227c10 */ /* 0x008fc60009ffe4ff */
[----:B------:R1:W-:Y:S04]  /*4b670*/  STL [R1+0x10fc], R38 ;  /* 0x0010fc2601007387 */ /* 0x0003e80000100800 */
[----:B------:R2:W-:Y:S01]  /*4b680*/  STL [R1+0x1108], R31 ;  /* 0x0011081f01007387 */ /* 0x0005e20000100800 */
[----:B------:R-:W-:-:S03]  /*4b690*/  MOV R7, R38 ;  /* 0x0000002600077202 */ /* 0x000fc60000000f00 */
[----:B------:R-:W3:Y:S04]  /*4b6a0*/  LDL.LU R36, [R1+0x1280] ;  /* 0x0012800001247983 */ /* 0x000ee80000300800 */
[----:B------:R2:W-:Y:S04]  /*4b6b0*/  STL [R1+0x1104], R34 ;  /* 0x0011042201007387 */ /* 0x0005e80000100800 */
[----:B------:R-:W3:Y:S04]  /*4b6c0*/  LDL.LU R41, [R1+0x1288] ;  /* 0x0012880001297983 */ /* 0x000ee80000300800 */
[----:B-1----:R-:W3:Y:S04]  /*4b6d0*/  LDL.LU R38, [R1+0x127c] ;  /* 0x00127c0001267983 */ /* 0x002ee80000300800 */
[----:B------:R-:W3:Y:S04]  /*4b6e0*/  LDL.LU R42, [R1+0x1284] ;  /* 0x00128400012a7983 */ /* 0x000ee80000300800 */
[----:B------:R1:W-:Y:S02]  /*4b6f0*/  LDGSTS.E [R2+0x11800], desc[UR28][R6.64], P0 ;  /* 0x1180000006027fae */ /* 0x0003e400081a101c */
[----:B-1----:R-:W-:Y:S01]  /*4b700*/  IMAD.MOV.U32 R6, RZ, RZ, R31 ;  /* 0x000000ffff067224 */ /* 0x002fe200078e001f */
[----:B------:R-:W-:Y:S01]  /*4b710*/  MOV R7, R34 ;  /* 0x0000002200077202 */ /* 0x000fe20000000f00 */
[----:B--2---:R-:W2:Y:S04]  /*4b720*/  LDL.LU R31, [R1+0x1300] ;  /* 0x00130000011f7983 */ /* 0x004ea80000300800 */
[----:B------:R-:W2:Y:S04]  /*4b730*/  LDL.LU R34, [R1+0x1308] ;  /* 0x0013080001227983 */ /* 0x000ea80000300800 */
[----:B------:R1:W-:Y:S01]  /*4b740*/  LDGSTS.E [R2+0x11880], desc[UR28][R6.64], P1 ;  /* 0x1188000006027fae */ /* 0x0003e200089a101c */
[----:B------:R-:W-:-:S05]  /*4b750*/  IADD3 R35, P2, PT, R35, UR14, RZ ;  /* 0x0000000e23237c10 */ /* 0x000fca000ff5e0ff */
[----:B------:R4:W-:Y:S01]  /*4b760*/  STL [R1+0x1180], R35 ;  /* 0x0011802301007387 */ /* 0x0009e20000100800 */
[----:B------:R-:W-:Y:S02]  /*4b770*/  IADD3 R28, P3, PT, R28, UR14, RZ ;  /* 0x0000000e1c1c7c10 */ /* 0x000fe4000ff7e0ff */
[----:B----4-:R-:W-:Y:S01]  /*4b780*/  IADD3.X R37, PT, PT, R37, UR9, RZ, P2, !PT ;  /* 0x0000000925257c10 */ /* 0x010fe200097fe4ff */
[----:B-1----:R-:W-:Y:S01]  /*4b790*/  IMAD.MOV.U32 R6, RZ, RZ, R35 ;  /* 0x000000ffff067224 */ /* 0x002fe200078e0023 */
[----:B------:R-:W-:-:S03]  /*4b7a0*/  IADD3.X R39, PT, PT, R39, UR9, RZ, P3, !PT ;  /* 0x0000000927277c10 */ /* 0x000fc60009ffe4ff */
[----:B------:R1:W-:Y:S04]  /*4b7b0*/  STL [R1+0x117c], R37 ;  /* 0x00117c2501007387 */ /* 0x0003e80000100800 */
[----:B------:R-:W-:Y:S01]  /*4b7c0*/  STL [R1+0x1188], R28 ;  /* 0x0011881c01007387 */ /* 0x000fe20000100800 */
[----:B------:R-:W-:-:S03]  /*4b7d0*/  MOV R7, R37 ;  /* 0x0000002500077202 */ /* 0x000fc60000000f00 */
[----:B------:R-:W4:Y:S04]  /*4b7e0*/  LDL.LU R35, [R1+0x12fc] ;  /* 0x0012fc0001237983 */ /* 0x000f280000300800 */
[----:B------:R1:W-:Y:S04]  /*4b7f0*/  STL [R1+0x1184], R39 ;  /* 0x0011842701007387 */ /* 0x0003e80000100800 */
[----:B-1----:R-:W4:Y:S04]  /*4b800*/  LDL.LU R37, [R1+0x1304] ;  /* 0x0013040001257983 */ /* 0x002f280000300800 */
[----:B------:R1:W-:Y:S01]  /*4b810*/  LDGSTS.E [R2+0x12000], desc[UR28][R6.64], P0 ;  /* 0x1200000006027fae */ /* 0x0003e200081a101c */
[----:B------:R-:W-:Y:S01]  /*4b820*/  IADD3 R29, P2, PT, R29, UR14, RZ ;  /* 0x0000000e1d1d7c10 */ /* 0x000fe2000ff5e0ff */
[----:B-1----:R-:W-:Y:S01]  /*4b830*/  IMAD.MOV.U32 R6, RZ, RZ, R28 ;  /* 0x000000ffff067224 */ /* 0x002fe200078e001c */
[----:B------:R-:W-:-:S02]  /*4b840*/  IADD3 R32, P3, PT, R32, UR14, RZ ;  /* 0x0000000e20207c10 */ /* 0x000fc4000ff7e0ff */
[----:B------:R-:W-:Y:S02]  /*4b850*/  MOV R7, R39 ;  /* 0x0000002700077202 */ /* 0x000fe40000000f00 */
[----:B------:R-:W4:Y:S04]  /*4b860*/  LDL.LU R39, [R1+0x1380] ;  /* 0x0013800001277983 */ /* 0x000f280000300800 */
[----:B------:R-:W4:Y:S01]  /*4b870*/  LDL.LU R28, [R1+0x1388] ;  /* 0x00138800011c7983 */ /* 0x000f220000300800 */
[----:B------:R-:W-:-:S03]  /*4b880*/  IADD3.X R40, PT, PT, R40, UR9, RZ, P2, !PT ;  /* 0x0000000928287c10 */ /* 0x000fc600097fe4ff */
[----:B------:R-:W-:Y:S01]  /*4b890*/  STL [R1+0x1200], R29 ;  /* 0x0012001d01007387 */ /* 0x000fe20000100800 */
[----:B------:R-:W-:-:S03]  /*4b8a0*/  IADD3.X R33, PT, PT, R33, UR9, RZ, P3, !PT ;  /* 0x0000000921217c10 */ /* 0x000fc60009ffe4ff */
[----:B------:R1:W-:Y:S04]  /*4b8b0*/  LDGSTS.E [R2+0x12080], desc[UR28][R6.64], P1 ;  /* 0x1208000006027fae */ /* 0x0003e800089a101c */
[----:B------:R1:W-:Y:S04]  /*4b8c0*/  STL [R1+0x11fc], R40 ;  /* 0x0011fc2801007387 */ /* 0x0003e80000100800 */
[----:B------:R1:W-:Y:S02]  /*4b8d0*/  STL [R1+0x1208], R32 ;  /* 0x0012082001007387 */ /* 0x0003e40000100800 */
[----:B-1----:R-:W-:Y:S01]  /*4b8e0*/  IMAD.MOV.U32 R6, RZ, RZ, R29 ;  /* 0x000000ffff067224 */ /* 0x002fe200078e001d */
[----:B------:R-:W-:-:S02]  /*4b8f0*/  MOV R7, R40 ;  /* 0x0000002800077202 */ /* 0x000fc40000000f00 */
[----:B------:R-:W4:Y:S04]  /*4b900*/  LDL.LU R40, [R1+0x137c] ;  /* 0x00137c0001287983 */ /* 0x000f280000300800 */
[----:B------:R1:W-:Y:S04]  /*4b910*/  STL [R1+0x1204], R33 ;  /* 0x0012042101007387 */ /* 0x0003e80000100800 */
[----:B------:R-:W4:Y:S04]  /*4b920*/  LDL.LU R29, [R1+0x1384] ;  /* 0x00138400011d7983 */ /* 0x000f280000300800 */
[----:B------:R1:W-:Y:S02]  /*4b930*/  LDGSTS.E [R2+0x12800], desc[UR28][R6.64], P0 ;  /* 0x1280000006027fae */ /* 0x0003e400081a101c */
[----:B-1----:R-:W-:Y:S01]  /*4b940*/  IMAD.MOV.U32 R6, RZ, RZ, R32 ;  /* 0x000000ffff067224 */ /* 0x002fe200078e0020 */
[----:B------:R-:W-:Y:S01]  /*4b950*/  MOV R7, R33 ;  /* 0x0000002100077202 */ /* 0x000fe20000000f00 */
[----:B------:R-:W4:Y:S04]  /*4b960*/  LDL.LU R32, [R1+0x1400] ;  /* 0x0014000001207983 */ /* 0x000f280000300800 */
[----:B------:R-:W4:Y:S04]  /*4b970*/  LDL.LU R33, [R1+0x1408] ;  /* 0x0014080001217983 */ /* 0x000f280000300800 */
[----:B------:R1:W-:Y:S01]  /*4b980*/  LDGSTS.E [R2+0x12880], desc[UR28][R6.64], P1 ;  /* 0x1288000006027fae */ /* 0x0003e200089a101c */
[----:B---3--:R-:W-:-:S05]  /*4b990*/  IADD3 R36, P2, PT, R36, UR14, RZ ;  /* 0x0000000e24247c10 */ /* 0x008fca000ff5e0ff */
[----:B------:R-:W-:Y:S01]  /*4b9a0*/  STL [R1+0x1280], R36 ;  /* 0x0012802401007387 */ /* 0x000fe20000100800 */
[----:B------:R-:W-:Y:S02]  /*4b9b0*/  IADD3 R41, P3, PT, R41, UR14, RZ ;  /* 0x0000000e29297c10 */ /* 0x000fe4000ff7e0ff */
[----:B------:R-:W-:Y:S02]  /*4b9c0*/  IADD3.X R38, PT, PT, R38, UR9, RZ, P2, !PT ;  /* 0x0000000926267c10 */ /* 0x000fe400097fe4ff */
[----:B------:R-:W-:-:S03]  /*4b9d0*/  IADD3.X R42, PT, PT, R42, UR9, RZ, P3, !PT ;  /* 0x000000092a2a7c10 */ /* 0x000fc60009ffe4ff */
[----:B------:R3:W-:Y:S01]  /*4b9e0*/  STL [R1+0x127c], R38 ;  /* 0x00127c2601007387 */ /* 0x0007e20000100800 */
[----:B-1----:R-:W-:-:S03]  /*4b9f0*/  MOV R7, R38 ;  /* 0x0000002600077202 */ /* 0x002fc60000000f00 */
[----:B------:R-:W-:Y:S01]  /*4ba00*/  STL [R1+0x1288], R41 ;  /* 0x0012882901007387 */ /* 0x000fe20000100800 */
[----:B------:R-:W-:-:S03]  /*4ba10*/  IMAD.MOV.U32 R6, RZ, RZ, R36 ;  /* 0x000000ffff067224 */ /* 0x000fc600078e0024 */
[----:B---3--:R-:W3:Y:S04]  /*4ba20*/  LDL.LU R38, [R1+0x13fc] ;  /* 0x0013fc0001267983 */ /* 0x008ee80000300800 */
[----:B------:R-:W-:Y:S04]  /*4ba30*/  STL [R1+0x1284], R42 ;  /* 0x0012842a01007387 */ /* 0x000fe80000100800 */
[----:B------:R-:W3:Y:S01]  /*4ba40*/  LDL.LU R36, [R1+0x1404] ;  /* 0x0014040001247983 */ /* 0x000ee20000300800 */
[----:B--2---:R-:W-:-:S03]  /*4ba50*/  IADD3 R31, P2, PT, R31, UR14, RZ ;  /* 0x0000000e1f1f7c10 */ /* 0x004fc6000ff5e0ff */
[----:B------:R1:W-:Y:S01]  /*4ba60*/  LDGSTS.E [R2+0x13000], desc[UR28][R6.64], P0 ;  /* 0x1300000006027fae */ /* 0x0003e200081a101c */
[----:B------:R-:W-:-:S03]  /*4ba70*/  IADD3 R34, P3, PT, R34, UR14, RZ ;  /* 0x0000000e22227c10 */ /* 0x000fc6000ff7e0ff */
[----:B------:R-:W-:Y:S01]  /*4ba80*/  STL [R1+0x1300], R31 ;  /* 0x0013001f01007387 */ /* 0x000fe20000100800 */
[----:B-1----:R-:W-:Y:S01]  /*4ba90*/  IMAD.MOV.U32 R6, RZ, RZ, R41 ;  /* 0x000000ffff067224 */ /* 0x002fe200078e0029 */
[----:B------:R-:W-:-:S05]  /*4baa0*/  MOV R7, R42 ;  /* 0x0000002a00077202 */ /* 0x000fca0000000f00 */
[----:B------:R1:W-:Y:S02]  /*4bab0*/  LDGSTS.E [R2+0x13080], desc[UR28][R6.64], P1 ;  /* 0x1308000006027fae */ /* 0x0003e400089a101c */
[----:B-1----:R-:W-:Y:S01]  /*4bac0*/  IMAD.MOV.U32 R6, RZ, RZ, R31 ;  /* 0x000000ffff067224 */ /* 0x002fe200078e001f */
[----:B----4-:R-:W-:-:S04]  /*4bad0*/  IADD3.X R35, PT, PT, R35, UR9, RZ, P2, !PT ;  /* 0x0000000923237c10 */ /* 0x010fc800097fe4ff */
[----:B------:R-:W-:Y:S01]  /*4bae0*/  MOV R7, R35 ;  /* 0x0000002300077202 */ /* 0x000fe20000000f00 */
[----:B------:R1:W-:Y:S01]  /*4baf0*/  STL [R1+0x12fc], R35 ;  /* 0x0012fc2301007387 */ /* 0x0003e20000100800 */
[----:B------:R-:W-:-:S03]  /*4bb00*/  IADD3.X R37, PT, PT, R37, UR9, RZ, P3, !PT ;  /* 0x0000000925257c10 */ /* 0x000fc60009ffe4ff */
[----:B------:R-:W-:Y:S04]  /*4bb10*/  STL [R1+0x1308], R34 ;  /* 0x0013082201007387 */ /* 0x000fe80000100800 */
[----:B------:R2:W-:Y:S04]  /*4bb20*/  LDGSTS.E [R2+0x13800], desc[UR28][R6.64], P0 ;  /* 0x1380000006027fae */ /* 0x0005e800081a101c */
[----:B-1----:R-:W4:Y:S04]  /*4bb30*/  LDL.LU R35, [R1+0x1480] ;  /* 0x0014800001237983 */ /* 0x002f280000300800 */
[----:B------:R1:W-:Y:S04]  /*4bb40*/  STL [R1+0x1304], R37 ;  /* 0x0013042501007387 */ /* 0x0003e80000100800 */
[----:B------:R-:W4:Y:S01]  /*4bb50*/  LDL.LU R31, [R1+0x1488] ;  /* 0x00148800011f7983 */ /* 0x000f220000300800 */
[----:B--2---:R-:W-:Y:S01]  /*4bb60*/  MOV R7, R37 ;  /* 0x0000002500077202 */ /* 0x004fe20000000f00 */
[----:B------:R-:W-:-:S02]  /*4bb70*/  IMAD.MOV.U32 R6, RZ, RZ, R34 ;  /* 0x000000ffff067224 */ /* 0x000fc400078e0022 */
[----:B-1----:R-:W2:Y:S04]  /*4bb80*/  LDL.LU R37, [R1+0x147c] ;  /* 0x00147c0001257983 */ /* 0x002ea80000300800 */
[----:B------:R-:W2:Y:S01]  /*4bb90*/  LDL.LU R34, [R1+0x1484] ;  /* 0x0014840001227983 */ /* 0x000ea20000300800 */
[----:B------:R-:W-:Y:S02]  /*4bba0*/  IADD3 R39, P2, PT, R39, UR14, RZ ;  /* 0x0000000e27277c10 */ /* 0x000fe4000ff5e0ff */
[----:B------:R-:W-:Y:S01]  /*4bbb0*/  IADD3 R28, P3, PT, R28, UR14, RZ ;  /* 0x0000000e1c1c7c10 */ /* 0x000fe2000ff7e0ff */
[----:B------:R1:W-:Y:S04]  /*4bbc0*/  LDGSTS.E [R2+0x13880], desc[UR28][R6.64], P1 ;  /* 0x1388000006027fae */ /* 0x0003e800089a101c */
[----:B------:R-:W-:Y:S01]  /*4bbd0*/  STL [R1+0x1380], R39 ;  /* 0x0013802701007387 */ /* 0x000fe20000100800 */
[----:B-1----:R-:W-:Y:S01]  /*4bbe0*/  IMAD.MOV.U32 R6, RZ, RZ, R39 ;  /* 0x000000ffff067224 */ /* 0x002fe200078e0027 */
[----:B------:R-:W-:-:S04]  /*4bbf0*/  IADD3.X R40, PT, PT, R40, UR9, RZ, P2, !PT ;  /* 0x0000000928287c10 */ /* 0x000fc800097fe4ff */
[----:B------:R-:W-:Y:S01]  /*4bc00*/  MOV R7, R40 ;  /* 0x0000002800077202 */ /* 0x000fe20000000f00 */
[----:B------:R-:W-:Y:S01]  /*4bc10*/  STL [R1+0x137c], R40 ;  /* 0x00137c2801007387 */ /* 0x000fe20000100800 */
[----:B------:R-:W-:-:S03]  /*4bc20*/  IADD3.X R29, PT, PT, R29, UR9, RZ, P3, !PT ;  /* 0x000000091d1d7c10 */ /* 0x000fc60009ffe4ff */
[----:B------:R-:W-:Y:S04]  /*4bc30*/  STL [R1+0x1388], R28 ;  /* 0x0013881c01007387 */ /* 0x000fe80000100800 */
[----:B------:R1:W-:Y:S04]  /*4bc40*/  STL [R1+0x1384], R29 ;  /* 0x0013841d01007387 */ /* 0x0003e80000100800 */
[----:B------:R-:W2:Y:S04]  /*4bc50*/  LDL.LU R44, [R1+0x14fc] ;  /* 0x0014fc00012c7983 */ /* 0x000ea80000300800 */
[----:B------:R1:W-:Y:S04]  /*4bc60*/  LDGSTS.E [R2+0x14000], desc[UR28][R6.64], P0 ;  /* 0x1400000006027fae */ /* 0x0003e800081a101c */
[----:B------:R-:W2:Y:S01]  /*4bc70*/  LDL.LU R43, [R1+0x1500] ;  /* 0x00150000012b7983 */ /* 0x000ea20000300800 */
[----:B------:R-:W-:-:S02]  /*4bc80*/  IADD3 R32, P2, PT, R32, UR14, RZ ;  /* 0x0000000e20207c10 */ /* 0x000fc4000ff5e0ff */
[----:B------:R-:W-:Y:S01]  /*4bc90*/  IADD3 R33, P3, PT, R33, UR14, RZ ;  /* 0x0000000e21217c10 */ /* 0x000fe2000ff7e0ff */
[----:B-1----:R-:W-:Y:S01]  /*4bca0*/  IMAD.MOV.U32 R6, RZ, RZ, R28 ;  /* 0x000000ffff067224 */ /* 0x002fe200078e001c */
[----:B------:R-:W-:Y:S02]  /*4bcb0*/  MOV R7, R29 ;  /* 0x0000001d00077202 */ /* 0x000fe40000000f00 */
[----:B------:R-:W2:Y:S04]  /*4bcc0*/  LDL.LU R29, [R1+0x1504] ;  /* 0x00150400011d7983 */ /* 0x000ea80000300800 */
[----:B------:R-:W2:Y:S04]  /*4bcd0*/  LDL.LU R28, [R1+0x1508] ;  /* 0x00150800011c7983 */ /* 0x000ea80000300800 */
[----:B------:R1:W-:Y:S04]  /*4bce0*/  LDGSTS.E [R2+0x14080], desc[UR28][R6.64], P1 ;  /* 0x1408000006027fae */ /* 0x0003e800089a101c */
[----:B------:R3:W-:Y:S01]  /*4bcf0*/  STL [R1+0x1400], R32 ;  /* 0x0014002001007387 */ /* 0x0007e20000100800 */
[----:B-1----:R-:W-:Y:S01]  /*4bd00*/  IMAD.MOV.U32 R6, RZ, RZ, R32 ;  /* 0x000000ffff067224 */ /* 0x002fe200078e0020 */
[----:B---3--:R-:W-:-:S04]  /*4bd10*/  IADD3.X R38, PT, PT, R38, UR9, RZ, P2, !PT ;  /* 0x0000000926267c10 */ /* 0x008fc800097fe4ff */
[----:B------:R-:W-:Y:S01]  /*4bd20*/  MOV R7, R38 ;  /* 0x0000002600077202 */ /* 0x000fe20000000f00 */
[----:B------:R-:W-:Y:S01]  /*4bd30*/  STL [R1+0x13fc], R38 ;  /* 0x0013fc2601007387 */ /* 0x000fe20000100800 */
[----:B------:R-:W-:-:S03]  /*4bd40*/  IADD3.X R36, PT, PT, R36, UR9, RZ, P3, !PT ;  /* 0x0000000924247c10 */ /* 0x000fc60009ffe4ff */
[----:B------:R1:W-:Y:S04]  /*4bd50*/  STL [R1+0x1408], R33 ;  /* 0x0014082101007387 */ /* 0x0003e80000100800 */
[----:B------:R-:W3:Y:S04]  /*4bd60*/  LDL.LU R32, [R1+0x1580] ;  /* 0x0015800001207983 */ /* 0x000ee80000300800 */
[----:B------:R1:W-:Y:S04]  /*4bd70*/  STL [R1+0x1404], R36 ;  /* 0x0014042401007387 */ /* 0x0003e80000100800 */
[----:B------:R1:W-:Y:S04]  /*4bd80*/  LDGSTS.E [R2+0x14800], desc[UR28][R6.64], P0 ;  /* 0x1480000006027fae */ /* 0x0003e800081a101c */
[----:B------:R-:W3:Y:S01]  /*4bd90*/  LDL.LU R41, [R1+0x1588] ;  /* 0x0015880001297983 */ /* 0x000ee20000300800 */
[----:B-1----:R-:W-:-:S03]  /*4bda0*/  IMAD.MOV.U32 R6, RZ, RZ, R33 ;  /* 0x000000ffff067224 */ /* 0x002fc600078e0021 */
[----:B------:R-:W3:Y:S04]  /*4bdb0*/  LDL.LU R33, [R1+0x157c] ;  /* 0x00157c0001217983 */ /* 0x000ee80000300800 */
[----:B------:R-:W3:Y:S01]  /*4bdc0*/  LDL.LU R42, [R1+0x1584] ;  /* 0x00158400012a7983 */ /* 0x000ee20000300800 */
[----:B------:R-:W-:-:S03]  /*4bdd0*/  MOV R7, R36 ;  /* 0x0000002400077202 */ /* 0x000fc60000000f00 */
[----:B------:R-:W3:Y:S04]  /*4bde0*/  LDL.LU R39, [R1+0x1600] ;  /* 0x0016000001277983 */ /* 0x000ee80000300800 */
[----:B------:R-:W3:Y:S04]  /*4bdf0*/  LDL.LU R36, [R1+0x1608] ;  /* 0x0016080001247983 */ /* 0x000ee80000300800 */
[----:B------:R1:W-:Y:S01]  /*4be00*/  LDGSTS.E [R2+0x14880], desc[UR28][R6.64], P1 ;  /* 0x1488000006027fae */ /* 0x0003e200089a101c */
[----:B----4-:R-:W-:Y:S02]  /*4be10*/  IADD3 R35, P2, PT, R35, UR14, RZ ;  /* 0x0000000e23237c10 */ /* 0x010fe4000ff5e0ff */
[----:B------:R-:W-:-:S03]  /*4be20*/  IADD3 R31, P3, PT, R31, UR14, RZ ;  /* 0x0000000e1f1f7c10 */ /* 0x000fc6000ff7e0ff */
[----:B------:R-:W-:Y:S01]  /*4be30*/  STL [R1+0x1480], R35 ;  /* 0x0014802301007387 */ /* 0x000fe20000100800 */
[----:B--2---:R-:W-:Y:S02]  /*4be40*/  IADD3.X R37, PT, PT, R37, UR9, RZ, P2, !PT ;  /* 0x0000000925257c10 */ /* 0x004fe400097fe4ff */
[----:B------:R-:W-:-:S03]  /*4be50*/  IADD3.X R34, PT, PT, R34, UR9, RZ, P3, !PT ;  /* 0x0000000922227c10 */ /* 0x000fc60009ffe4ff */
[----:B------:R2:W-:Y:S01]  /*4be60*/  STL [R1+0x147c], R37 ;  /* 0x00147c2501007387 */ /* 0x0005e20000100800 */
[----:B-1----:R-:W-:-:S03]  /*4be70*/  IMAD.MOV.U32 R6, RZ, RZ, R35 ;  /* 0x000000ffff067224 */ /* 0x002fc600078e0023 */
[----:B------:R-:W-:Y:S01]  /*4be80*/  STL [R1+0x1488], R31 ;  /* 0x0014881f01007387 */ /* 0x000fe20000100800 */
[----:B------:R-:W-:-:S03]  /*4be90*/  MOV R7, R37 ;  /* 0x0000002500077202 */ /* 0x000fc60000000f00 */
[----:B------:R-:W4:Y:S04]  /*4bea0*/  LDL.LU R40, [R1+0x15fc] ;  /* 0x0015fc0001287983 */ /* 0x000f280000300800 */
[----:B------:R1:W-:Y:S04]  /*4beb0*/  STL [R1+0x1484], R34 ;  /* 0x0014842201007387 */ /* 0x0003e80000100800 */
[----:B------:R-:W4:Y:S04]  /*4bec0*/  LDL.LU R38, [R1+0x1604] ;  /* 0x0016040001267983 */ /* 0x000f280000300800 */
[----:B--2---:R-:W2:Y:S04]  /*4bed0*/  LDL.LU R37, [R1+0x167c] ;  /* 0x00167c0001257983 */ /* 0x004ea80000300800 */
[----:B------:R-:W2:Y:S04]  /*4bee0*/  LDL.LU R35, [R1+0x1680] ;  /* 0x0016800001237983 */ /* 0x000ea80000300800 */
[----:B------:R1:W-:Y:S02]  /*4bef0*/  LDGSTS.E [R2+0x15000], desc[UR28][R6.64], P0 ;  /* 0x1500000006027fae */ /* 0x0003e400081a101c */
[----:B-1----:R-:W-:Y:S01]  /*4bf00*/  MOV R7, R34 ;  /* 0x0000002200077202 */ /* 0x002fe20000000f00 */
[----:B------:R-:W-:Y:S01]  /*4bf10*/  IMAD.MOV.U32 R6, RZ, RZ, R31 ;  /* 0x000000ffff067224 */ /* 0x000fe200078e001f */
[----:B------:R-:W2:Y:S04]  /*4bf20*/  LDL.LU R34, [R1+0x1684] ;  /* 0x0016840001227983 */ /* 0x000ea80000300800 */
[----:B------:R-:W2:Y:S01]  /*4bf30*/  LDL.LU R31, [R1+0x1688] ;  /* 0x00168800011f7983 */ /* 0x000ea20000300800 */
[----:B------:R-:W-:-:S03]  /*4bf40*/  IADD3 R43, P2, PT, R43, UR14, RZ ;  /* 0x0000000e2b2b7c10 */ /* 0x000fc6000ff5e0ff */
[----:B------:R1:W-:Y:S01]  /*4bf50*/  LDGSTS.E [R2+0x15080], desc[UR28][R6.64], P1 ;  /* 0x1508000006027fae */ /* 0x0003e200089a101c */
[----:B------:R-:W-:-:S03]  /*4bf60*/  IADD3.X R44, PT, PT, R44, UR9, RZ, P2, !PT ;  /* 0x000000092c2c7c10 */ /* 0x000fc600097fe4ff */
[----:B------:R-:W-:Y:S01]  /*4bf70*/  STL [R1+0x1500], R43 ;  /* 0x0015002b01007387 */ /* 0x000fe20000100800 */
[----:B------:R-:W-:Y:S01]  /*4bf80*/  IADD3 R28, P3, PT, R28, UR14, RZ ;  /* 0x0000000e1c1c7c10 */ /* 0x000fe2000ff7e0ff */
[----:B-1----:R-:W-:Y:S01]  /*4bf90*/  IMAD.MOV.U32 R6, RZ, RZ, R43 ;  /* 0x000000ffff067224 */ /* 0x002fe200078e002b */
[----:B------:R-:W-:Y:S02]  /*4bfa0*/  MOV R7, R44 ;  /* 0x0000002c00077202 */ /* 0x000fe40000000f00 */
[----:B------:R-:W-:Y:S01]  /*4bfb0*/  IADD3.X R29, PT, PT, R29, UR9, RZ, P3, !PT ;  /* 0x000000091d1d7c10 */ /* 0x000fe20009ffe4ff */
[----:B------:R-:W-:Y:S04]  /*4bfc0*/  STL [R1+0x14fc], R44 ;  /* 0x0014fc2c01007387 */ /* 0x000fe80000100800 */
[----:B------:R1:W-:Y:S04]  /*4bfd0*/  LDGSTS.E [R2+0x15800], desc[UR28][R6.64], P0 ;  /* 0x1580000006027fae */ /* 0x0003e800081a101c */
[----:B------:R-:W-:Y:S04]  /*4bfe0*/  STL [R1+0x1508], R28 ;  /* 0x0015081c01007387 */ /* 0x000fe80000100800 */
[----:B------:R1:W-:Y:S02]  /*4bff0*/  STL [R1+0x1504], R29 ;  /* 0x0015041d01007387 */ /* 0x0003e40000100800 */
[----:B-1----:R-:W-:Y:S01]  /*4c000*/  IMAD.MOV.U32 R6, RZ, RZ, R28 ;  /* 0x000000ffff067224 */ /* 0x002fe200078e001c */
[----:B------:R-:W-:-:S02]  /*4c010*/  MOV R7, R29 ;  /* 0x0000001d00077202 */ /* 0x000fc40000000f00 */
[----:B------:R-:W2:Y:S04]  /*4c020*/  LDL.LU.64 R28, [R1+0x9f8] ;  /* 0x0009f800011c7983 */ /* 0x000ea80000300a00 */
[----:B------:R1:W-:Y:S01]  /*4c030*/  LDGSTS.E [R2+0x15880], desc[UR28][R6.64], P1 ;  /* 0x1588000006027fae */ /* 0x0003e200089a101c */
[----:B---3--:R-:W-:-:S05]  /*4c040*/  IADD3 R32, P2, PT, R32, UR14, RZ ;  /* 0x0000000e20207c10 */ /* 0x008fca000ff5e0ff */
[----:B------:R-:W-:Y:S01]  /*4c050*/  STL [R1+0x1580], R32 ;  /* 0x0015802001007387 */ /* 0x000fe20000100800 */
[----:B-1----:R-:W-:Y:S01]  /*4c060*/  IMAD.MOV.U32 R6, RZ, RZ, R32 ;  /* 0x000000ffff067224 */ /* 0x002fe200078e0020 */
[----:B------:R-:W-:Y:S02]  /*4c070*/  IADD3 R41, P3, PT, R41, UR14, RZ ;  /* 0x0000000e29297c10 */ /* 0x000fe4000ff7e0ff */
[----:B------:R-:W-:-:S04]  /*4c080*/  IADD3.X R33, PT, PT, R33, UR9, RZ, P2, !PT ;  /* 0x0000000921217c10 */ /* 0x000fc800097fe4ff */
[----:B------:R-:W-:Y:S01]  /*4c090*/  MOV R7, R33 ;  /* 0x0000002100077202 */ /* 0x000fe20000000f00 */
[----:B------:R1:W-:Y:S04]  /*4c0a0*/  STL [R1+0x157c], R33 ;  /* 0x00157c2101007387 */ /* 0x0003e80000100800 */
[----:B------:R-:W-:Y:S01]  /*4c0b0*/  STL [R1+0x1588], R41 ;  /* 0x0015882901007387 */ /* 0x000fe20000100800 */
[----:B------:R-:W-:Y:S02]  /*4c0c0*/  IADD3.X R42, PT, PT, R42, UR9, RZ, P3, !PT ;  /* 0x000000092a2a7c10 */ /* 0x000fe40009ffe4ff */
[----:B------:R-:W-:Y:S01]  /*4c0d0*/  IADD3 R39, P2, PT, R39, UR14, RZ ;  /* 0x0000000e27277c10 */ /* 0x000fe2000ff5e0ff */
[----:B------:R3:W-:Y:S04]  /*4c0e0*/  LDGSTS.E [R2+0x16000], desc[UR28][R6.64], P0 ;  /* 0x1600000006027fae */ /* 0x0007e800081a101c */
[----:B-1----:R-:W2:Y:S04]  /*4c0f0*/  LDL.LU.64 R32, [R1+0x998] ;  /* 0x0009980001207983 */ /* 0x002ea80000300a00 */
[----:B------:R-:W-:Y:S04]  /*4c100*/  STL [R1+0x1584], R42 ;  /* 0x0015842a01007387 */ /* 0x000fe80000100800 */
[----:B------:R-:W2:Y:S04]  /*4c110*/  LDL.LU R45, [R1+0xf8c] ;  /* 0x000f8c00012d7983 */ /* 0x000ea80000300800 */
[----:B------:R-:W2:Y:S01]  /*4c120*/  LDL.LU R44, [R1+0xf90] ;  /* 0x000f9000012c7983 */ /* 0x000ea20000300800 */
[----:B---3--:R-:W-:Y:S01]  /*4c130*/  IMAD.MOV.U32 R6, RZ, RZ, R41 ;  /* 0x000000ffff067224 */ /* 0x008fe200078e0029 */
[----:B------:R-:W-:-:S02]  /*4c140*/  MOV R7, R42 ;  /* 0x0000002a00077202 */ /* 0x000fc40000000f00 */
[----:B------:R-:W-:-:S03]  /*4c150*/  IADD3 R36, P3, PT, R36, UR14, RZ ;  /* 0x0000000e24247c10 */ /* 0x000fc6000ff7e0ff */
[----:B------:R1:W-:Y:S04]  /*4c160*/  LDGSTS.E [R2+0x16080], desc[UR28][R6.64], P1 ;  /* 0x1608000006027fae */ /* 0x0003e800089a101c */
[----:B------:R-:W-:Y:S01]  /*4c170*/  STL [R1+0x1600], R39 ;  /* 0x0016002701007387 */ /* 0x000fe20000100800 */
[----:B-1----:R-:W-:Y:S01]  /*4c180*/  IMAD.MOV.U32 R6, RZ, RZ, R39 ;  /* 0x000000ffff067224 */ /* 0x002fe200078e0027 */
[----:B----4-:R-:W-:-:S04]  /*4c190*/  IADD3.X R40, PT, PT, R40, UR9, RZ, P2, !PT ;  /* 0x0000000928287c10 */ /* 0x010fc800097fe4ff */
[----:B------:R-:W-:Y:S01]  /*4c1a0*/  MOV R7, R40 ;  /* 0x0000002800077202 */ /* 0x000fe20000000f00 */
[----:B------:R-:W-:Y:S01]  /*4c1b0*/  STL [R1+0x15fc], R40 ;  /* 0x0015fc2801007387 */ /* 0x000fe20000100800 */
[----:B------:R-:W-:-:S03]  /*4c1c0*/  IADD3.X R38, PT, PT, R38, UR9, RZ, P3, !PT ;  /* 0x0000000926267c10 */ /* 0x000fc60009ffe4ff */
[----:B------:R-:W-:Y:S04]  /*4c1d0*/  STL [R1+0x1608], R36 ;  /* 0x0016082401007387 */ /* 0x000fe80000100800 */
[----:B------:R1:W-:Y:S01]  /*4c1e0*/  LDGSTS.E [R2+0x16800], desc[UR28][R6.64], P0 ;  /* 0x1680000006027fae */ /* 0x0003e200081a101c */
[----:B--2---:R-:W-:-:S03]  /*4c1f0*/  IADD3 R35, P2, PT, R35, UR14, RZ ;  /* 0x0000000e23237c10 */ /* 0x004fc6000ff5e0ff */
[----:B------:R2:W-:Y:S01]  /*4c200*/  STL [R1+0x1604], R38 ;  /* 0x0016042601007387 */ /* 0x0005e20000100800 */
[----:B------:R-:W-:Y:S02]  /*4c210*/  IADD3.X R37, PT, PT, R37, UR9, RZ, P2, !PT ;  /* 0x0000000925257c10 */ /* 0x000fe400097fe4ff */
[----:B-1----:R-:W-:Y:S01]  /*4c220*/  MOV R7, R38 ;  /* 0x0000002600077202 */ /* 0x002fe20000000f00 */
[----:B------:R-:W-:Y:S01]  /*4c230*/  IMAD.MOV.U32 R6, RZ, RZ, R36 ;  /* 0x000000ffff067224 */ /* 0x000fe200078e0024 */
[----:B--2---:R-:W2:Y:S04]  /*4c240*/  LDL.LU R38, [R1+0xf98] ;  /* 0x000f980001267983 */ /* 0x004ea80000300800 */
[----:B------:R-:W3:Y:S04]  /*4c250*/  LDL.LU R36, [R1+0x1010] ;  /* 0x0010100001247983 */ /* 0x000ee80000300800 */
[----:B------:R-:W-:Y:S01]  /*4c260*/  STL [R1+0x1680], R35 ;  /* 0x0016802301007387 */ /* 0x000fe20000100800 */
[----:B------:R-:W-:-:S03]  /*4c270*/  IADD3 R31, P3, PT, R31, UR14, RZ ;  /* 0x0000000e1f1f7c10 */ /* 0x000fc6000ff7e0ff */
[----:B------:R-:W-:Y:S01]  /*4c280*/  STL [R1+0x167c], R37 ;  /* 0x00167c2501007387 */ /* 0x000fe20000100800 */
[----:B------:R-:W-:-:S03]  /*4c290*/  IADD3.X R34, PT, PT, R34, UR9, RZ, P3, !PT ;  /* 0x0000000922227c10 */ /* 0x000fc60009ffe4ff */
[----:B------:R-:W-:Y:S04]  /*4c2a0*/  STL [R1+0x1688], R31 ;  /* 0x0016881f01007387 */ /* 0x000fe80000100800 */
[----:B------:R-:W4:Y:S04]  /*4c2b0*/  LDL.LU R43, [R1+0xf94] ;  /* 0x000f9400012b7983 */ /* 0x000f280000300800 */
[----:B------:R1:W-:Y:S04]  /*4c2c0*/  LDGSTS.E [R2+0x16880], desc[UR28][R6.64], P1 ;  /* 0x1688000006027fae */ /* 0x0003e800089a101c */
[----:B------:R1:W-:Y:S04]  /*4c2d0*/  STL [R1+0x1684], R34 ;  /* 0x0016842201007387 */ /* 0x0003e80000100800 */
[----:B------:R-:W4:Y:S01]  /*4c2e0*/  LDL.LU R40, [R1+0x100c] ;  /* 0x00100c0001287983 */ /* 0x000f220000300800 */
[----:B-1----:R-:W-:Y:S01]  /*4c2f0*/  IMAD.MOV.U32 R6, RZ, RZ, R35 ;  /* 0x000000ffff067224 */ /* 0x002fe200078e0023 */
[----:B------:R-:W-:-:S05]  /*4c300*/  MOV R7, R37 ;  /* 0x0000002500077202 */ /* 0x000fca0000000f00 */
[----:B------:R1:W-:Y:S02]  /*4c310*/  LDGSTS.E [R2+0x17000], desc[UR28][R6.64], P0 ;  /* 0x1700000006027fae */ /* 0x0003e400081a101c */
[----:B-1----:R-:W-:Y:S02]  /*4c320*/  MOV R7, R34 ;  /* 0x0000002200077202 */ /* 0x002fe40000000f00 */
[----:B------:R-:W4:Y:S01]  /*4c330*/  LDL.LU R34, [R1+0x1018] ;  /* 0x0010180001227983 */ /* 0x000f220000300800 */
[----:B------:R-:W-:-:S03]  /*4c340*/  IMAD.MOV.U32 R6, RZ, RZ, R31 ;  /* 0x000000ffff067224 */ /* 0x000fc600078e001f */
[----:B------:R-:W4:Y:S04]  /*4c350*/  LDL.LU R31, [R1+0x1090] ;  /* 0x00109000011f7983 */ /* 0x000f280000300800 */
[----:B------:R-:W4:Y:S04]  /*4c360*/  LDL.LU R42, [R1+0x1014] ;  /* 0x00101400012a7983 */ /* 0x000f280000300800 */
[----:B------:R-:W4:Y:S04]  /*4c370*/  LDL.LU R37, [R1+0x108c] ;  /* 0x00108c0001257983 */ /* 0x000f280000300800 */
[----:B------:R1:W-:Y:S04]  /*4c380*/  LDGSTS.E [R2+0x17080], desc[UR28][R6.64], P1 ;  /* 0x1708000006027fae */ /* 0x0003e800089a101c */
[----:B------:R-:W4:Y:S01]  /*4c390*/  LDL.LU R35, [R1+0x1098] ;  /* 0x0010980001237983 */ /* 0x000f220000300800 */
[----:B-1----:R-:W-:-:S04]  /*4c3a0*/  IADD3 R7, P2, PT, R28, UR14, RZ ;  /* 0x0000000e1c077c10 */ /* 0x002fc8000ff5e0ff */
[----:B------:R-:W-:Y:S02]  /*4c3b0*/  IADD3.X R6, PT, PT, R29, UR9, RZ, P2, !PT ;  /* 0x000000091d067c10 */ /* 0x000fe400097fe4ff */
[----:B------:R-:W-:-:S03]  /*4c3c0*/  MOV R46, R7 ;  /* 0x00000007002e7202 */ /* 0x000fc60000000f00 */
[----:B------:R-:W-:Y:S01]  /*4c3d0*/  IMAD.MOV.U32 R47, RZ, RZ, R6 ;  /* 0x000000ffff2f7224 */ /* 0x000fe200078e0006 */
[----:B------:R-:W-:Y:S02]  /*4c3e0*/  IADD3 R29, P2, PT, R32, UR14, RZ ;  /* 0x0000000e201d7c10 */ /* 0x000fe4000ff5e0ff */
[----:B------:R-:W4:Y:S02]  /*4c3f0*/  LDL.LU R32, [R1+0x1110] ;  /* 0x0011100001207983 */ /* 0x000f240000300800 */
[----:B------:R-:W-:-:S04]  /*4c400*/  IADD3.X R28, PT, PT, R33, UR9, RZ, P2, !PT ;  /* 0x00000009211c7c10 */ /* 0x000fc800097fe4ff */
[-C--:B------:R-:W-:Y:S02]  /*4c410*/  LOP3.LUT R29, R29, R28.reuse, RZ, 0x3c, !PT ;  /* 0x0000001c1d1d7212 */ /* 0x080fe400078e3cff */
[----:B------:R-:W-:Y:S02]  /*4c420*/  IADD3 R44, P2, PT, R44, UR14, RZ ;  /* 0x0000000e2c2c7c10 */ /* 0x000fe4000ff5e0ff */
[----:B------:R-:W-:Y:S02]  /*4c430*/  LOP3.LUT R28, R29, R28, RZ, 0x3c, !PT ;  /* 0x0000001c1d1c7212 */ /* 0x000fe400078e3cff */
[----:B------:R-:W-:Y:S02]  /*4c440*/  IADD3.X R45, PT, PT, R45, UR9, RZ, P2, !PT ;  /* 0x000000092d2d7c10 */ /* 0x000fe400097fe4ff */
[----:B------:R-:W-:Y:S01]  /*4c450*/  LOP3.LUT R29, R29, R28, RZ, 0x3c, !PT ;  /* 0x0000001c1d1d7212 */ /* 0x000fe200078e3cff */
[----:B------:R-:W-:Y:S04]  /*4c460*/  STL [R1+0xf90], R44 ;  /* 0x000f902c01007387 */ /* 0x000fe80000100800 */
[----:B------:R-:W-:Y:S04]  /*4c470*/  STL [R1+0xf8c], R45 ;  /* 0x000f8c2d01007387 */ /* 0x000fe80000100800 */
[----:B------:R-:W-:Y:S04]  /*4c480*/  STL.64 [R1+0x9f8], R46 ;  /* 0x0009f82e01007387 */ /* 0x000fe80000100a00 */
[----:B------:R1:W-:Y:S04]  /*4c490*/  STL.64 [R1+0x998], R28 ;  /* 0x0009981c01007387 */ /* 0x0003e80000100a00 */
[----:B------:R-:W4:Y:S04]  /*4c4a0*/  LDL.LU R41, [R1+0x1094] ;  /* 0x0010940001297983 */ /* 0x000f280000300800 */
[----:B------:R-:W4:Y:S01]  /*4c4b0*/  LDL.LU R39, [R1+0x110c] ;  /* 0x00110c0001277983 */ /* 0x000f220000300800 */
[----:B------:R-:W-:-:S03]  /*4c4c0*/  IMAD.SHL.U32 R33, R30, 0x4, RZ ;  /* 0x000000041e217824 */ /* 0x000fc600078e00ff */
[----:B------:R1:W-:Y:S02]  /*4c4d0*/  LDGSTS.E [R2+0x17800], desc[UR28][R28.64], P0 ;  /* 0x178000001c027fae */ /* 0x0003e400081a101c */
[----:B------:R-:W-:Y:S02]  /*4c4e0*/  LOP3.LUT R30, R33, 0x10, RZ, 0x3c, !PT ;  /* 0x00000010211e7812 */ /* 0x000fe400078e3cff */
[----:B------:R-:W-:Y:S02]  /*4c4f0*/  LDGSTS.E [R2+0x17880], desc[UR28][R46.64], P1 ;  /* 0x178800002e027fae */ /* 0x000fe400089a101c */
[----:B------:R-:W-:Y:S01]  /*4c500*/  IADD3 R6, PT, PT, R30, UR16, RZ ;  /* 0x000000101e067c10 */ /* 0x000fe2000fffe0ff */
[----:B-1----:R-:W-:Y:S01]  /*4c510*/  IMAD.MOV.U32 R28, RZ, RZ, R44 ;  /* 0x000000ffff1c7224 */ /* 0x002fe200078e002c */
[----:B------:R-:W-:-:S05]  /*4c520*/  MOV R29, R45 ;  /* 0x0000002d001d7202 */ /* 0x000fca0000000f00 */
[----:B------:R1:W-:Y:S01]  /*4c530*/  LDGSTS.E [R6+0x10100], desc[UR28][R28.64], P0 ;  /* 0x101000001c067fae */ /* 0x0003e200081a101c */
[----:B--2---:R-:W-:Y:S02]  /*4c540*/  IADD3 R38, P2, PT, R38, UR14, RZ ;  /* 0x0000000e26267c10 */ /* 0x004fe4000ff5e0ff */
[----:B---3--:R-:W-:-:S03]  /*4c550*/  IADD3 R36, P3, PT, R36, UR14, RZ ;  /* 0x0000000e24247c10 */ /* 0x008fc6000ff7e0ff */
[----:B------:R2:W-:Y:S01]  /*4c560*/  STL [R1+0xf98], R38 ;  /* 0x000f982601007387 */ /* 0x0005e20000100800 */
[----:B-1----:R-:W-:Y:S01]  /*4c570*/  IMAD.MOV.U32 R28, RZ, RZ, R38 ;  /* 0x000000ffff1c7224 */ /* 0x002fe200078e0026 */
[----:B----4-:R-:W-:-:S04]  /*4c580*/  IADD3.X R43, PT, PT, R43, UR9, RZ, P2, !PT ;  /* 0x000000092b2b7c10 */ /* 0x010fc800097fe4ff */
[----:B------:R-:W-:Y:S01]  /*4c590*/  MOV R29, R43 ;  /* 0x0000002b001d7202 */ /* 0x000fe20000000f00 */
[----:B------:R-:W-:Y:S04]  /*4c5a0*/  STL [R1+0xf94], R43 ;  /* 0x000f942b01007387 */ /* 0x000fe80000100800 */
[----:B------:R-:W-:Y:S01]  /*4c5b0*/  STL [R1+0x1010], R36 ;  /* 0x0010102401007387 */ /* 0x000fe20000100800 */
[----:B------:R-:W-:-:S03]  /*4c5c0*/  IADD3.X R40, PT, PT, R40, UR9, RZ, P3, !PT ;  /* 0x0000000928287c10 */ /* 0x000fc60009ffe4ff */
[----:B--2---:R-:W2:Y:S04]  /*4c5d0*/  LDL.LU R38, [R1+0x1118] ;  /* 0x0011180001267983 */ /* 0x004ea80000300800 */
[----:B------:R1:W-:Y:S04]  /*4c5e0*/  STL [R1+0x100c], R40 ;  /* 0x00100c2801007387 */ /* 0x0003e80000100800 */
[----:B------:R3:W-:Y:S04]  /*4c5f0*/  LDGSTS.E [R6+0x10180], desc[UR28][R28.64], P1 ;  /* 0x101800001c067fae */ /* 0x0007e800089a101c */
[----:B------:R-:W4:Y:S01]  /*4c600*/  LDL.LU R7, [R1+0x1190] ;  /* 0x0011900001077983 */ /* 0x000f220000300800 */
[----:B---3--:R-:W-:Y:S01]  /*4c610*/  MOV R29, R40 ;  /* 0x00000028001d7202 */ /* 0x008fe20000000f00 */
[----:B------:R-:W-:-:S02]  /*4c620*/  IMAD.MOV.U32 R28, RZ, RZ, R36 ;  /* 0x000000ffff1c7224 */ /* 0x000fc400078e0024 */
[----:B-1----:R-:W3:Y:S01]  /*4c630*/  LDL.LU R40, [R1+0x1114] ;  /* 0x0011140001287983 */ /* 0x002ee20000300800 */
[----:B------:R-:W-:-:S03]  /*4c640*/  IADD3 R34, P2, PT, R34, UR14, RZ ;  /* 0x0000000e22227c10 */ /* 0x000fc6000ff5e0ff */
[----:B------:R-:W3:Y:S01]  /*4c650*/  LDL.LU R36, [R1+0x118c] ;  /* 0x00118c0001247983 */ /* 0x000ee20000300800 */
[----:B------:R-:W-:-:S03]  /*4c660*/  IADD3 R31, P3, PT, R31, UR14, RZ ;  /* 0x0000000e1f1f7c10 */ /* 0x000fc6000ff7e0ff */
[----:B------:R1:W-:Y:S01]  /*4c670*/  LDGSTS.E [R6+0x10900], desc[UR28][R28.64], P0 ;  /* 0x109000001c067fae */ /* 0x0003e200081a101c */
[----:B------:R-:W-:-:S03]  /*4c680*/  IADD3.X R42, PT, PT, R42, UR9, RZ, P2, !PT ;  /* 0x000000092a2a7c10 */ /* 0x000fc600097fe4ff */
[----:B------:R1:W-:Y:S01]  /*4c690*/  STL [R1+0x1018], R34 ;  /* 0x0010182201007387 */ /* 0x0003e20000100800 */
[----:B------:R-:W-:-:S03]  /*4c6a0*/  IADD3.X R37, PT, PT, R37, UR9, RZ, P3, !PT ;  /* 0x0000000925257c10 */ /* 0x000fc60009ffe4ff */
[----:B------:R-:W-:Y:S01]  /*4c6b0*/  STL [R1+0x1014], R42 ;  /* 0x0010142a01007387 */ /* 0x000fe20000100800 */
[----:B-1----:R-:W-:Y:S01]  /*4c6c0*/  IMAD.MOV.U32 R28, RZ, RZ, R34 ;  /* 0x000000ffff1c7224 */ /* 0x002fe200078e0022 */
[----:B------:R-:W-:Y:S02]  /*4c6d0*/  MOV R29, R42 ;  /* 0x0000002a001d7202 */ /* 0x000fe40000000f00 */
[----:B------:R-:W-:Y:S04]  /*4c6e0*/  STL [R1+0x1090], R31 ;  /* 0x0010901f01007387 */ /* 0x000fe80000100800 */
[----:B------:R-:W3:Y:S04]  /*4c6f0*/  LDL.LU R34, [R1+0x1198] ;  /* 0x0011980001227983 */ /* 0x000ee80000300800 */
[----:B------:R1:W-:Y:S04]  /*4c700*/  STL [R1+0x108c], R37 ;  /* 0x00108c2501007387 */ /* 0x0003e80000100800 */
[----:B------:R1:W-:Y:S04]  /*4c710*/  LDGSTS.E [R6+0x10980], desc[UR28][R28.64], P1 ;  /* 0x109800001c067fae */ /* 0x0003e800089a101c */
[----:B------:R-:W3:Y:S01]  /*4c720*/  LDL.LU R30, [R1+0x1210] ;  /* 0x00121000011e7983 */ /* 0x000ee20000300800 */
[----:B-1----:R-:W-:-:S03]  /*4c730*/  MOV R29, R37 ;  /* 0x00000025001d7202 */ /* 0x002fc60000000f00 */
[----:B------:R-:W3:Y:S01]  /*4c740*/  LDL.LU R37, [R1+0x1194] ;  /* 0x0011940001257983 */ /* 0x000ee20000300800 */
[----:B------:R-:W-:-:S03]  /*4c750*/  IMAD.MOV.U32 R28, RZ, RZ, R31 ;  /* 0x000000ffff1c7224 */ /* 0x000fc600078e001f */
[----:B------:R-:W3:Y:S01]  /*4c760*/  LDL.LU R31, [R1+0x120c] ;  /* 0x00120c00011f7983 */ /* 0x000ee20000300800 */
[----:B------:R-:W-:-:S03]  /*4c770*/  IADD3 R35, P2, PT, R35, UR14, RZ ;  /* 0x0000000e23237c10 */ /* 0x000fc6000ff5e0ff */
[----:B------:R1:W-:Y:S04]  /*4c780*/  LDGSTS.E [R6+0x11100], desc[UR28][R28.64], P0 ;  /* 0x111000001c067fae */ /* 0x0003e800081a101c */
[----:B------:R1:W-:Y:S01]  /*4c790*/  STL [R1+0x1098], R35 ;  /* 0x0010982301007387 */ /* 0x0003e20000100800 */
[----:B------:R-:W-:Y:S01]  /*4c7a0*/  IADD3 R32, P3, PT, R32, UR14, RZ ;  /* 0x0000000e20207c10 */ /* 0x000fe2000ff7e0ff */
[----:B-1----:R-:W-:Y:S01]  /*4c7b0*/  IMAD.MOV.U32 R28, RZ, RZ, R35 ;  /* 0x000000ffff1c7224 */ /* 0x002fe200078e0023 */
[----:B------:R-:W-:Y:S02]  /*4c7c0*/  IADD3.X R41, PT, PT, R41, UR9, RZ, P2, !PT ;  /* 0x0000000929297c10 */ /* 0x000fe400097fe4ff */
[----:B------:R-:W-:-:S03]  /*4c7d0*/  IADD3.X R39, PT, PT, R39, UR9, RZ, P3, !PT ;  /* 0x0000000927277c10 */ /* 0x000fc60009ffe4ff */
[----:B------:R1:W-:Y:S01]  /*4c7e0*/  STL [R1+0x1094], R41 ;  /* 0x0010942901007387 */ /* 0x0003e20000100800 */
[----:B------:R-:W-:-:S03]  /*4c7f0*/  MOV R29, R41 ;  /* 0x00000029001d7202 */ /* 0x000fc60000000f00 */
[----:B------:R-:W-:Y:S04]  /*4c800*/  STL [R1+0x1110], R32 ;  /* 0x0011102001007387 */ /* 0x000fe80000100800 */
[----:B------:R-:W3:Y:S04]  /*4c810*/  LDL.LU R35, [R1+0x1218] ;  /* 0x0012180001237983 */ /* 0x000ee80000300800 */
[----:B------:R1:W-:Y:S04]  /*4c820*/  STL [R1+0x110c], R39 ;  /* 0x00110c2701007387 */ /* 0x0003e80000100800 */
[----:B------:R1:W-:Y:S04]  /*4c830*/  LDGSTS.E [R6+0x11180], desc[UR28][R28.64], P1 ;  /* 0x111800001c067fae */ /* 0x0003e800089a101c */
[----:B-1----:R-:W3:Y:S01]  /*4c840*/  LDL.LU R41, [R1+0x1290] ;  /* 0x0012900001297983 */ /* 0x002ee20000300800 */
[----:B------:R-:W-:-:S03]  /*4c850*/  MOV R29, R39 ;  /* 0x00000027001d7202 */ /* 0x000fc60000000f00 */
[----:B------:R-:W3:Y:S04]  /*4c860*/  LDL.LU R39, [R1+0x1214] ;  /* 0x0012140001277983 */ /* 0x000ee80000300800 */
[----:B------:R-:W3:Y:S01]  /*4c870*/  LDL.LU R42, [R1+0x128c] ;  /* 0x00128c00012a7983 */ /* 0x000ee20000300800 */
[----:B------:R-:W-:-:S03]  /*4c880*/  IMAD.MOV.U32 R28, RZ, RZ, R32 ;  /* 0x000000ffff1c7224 */ /* 0x000fc600078e0020 */
[----:B------:R-:W3:Y:S04]  /*4c890*/  LDL.LU R2, [R1+0x1298] ;  /* 0x0012980001027983 */ /* 0x000ee80000300800 */
[----:B------:R-:W3:Y:S04]  /*4c8a0*/  LDL.LU R32, [R1+0x1310] ;  /* 0x0013100001207983 */ /* 0x000ee80000300800 */
[----:B------:R1:W-:Y:S01]  /*4c8b0*/  LDGSTS.E [R6+0x11900], desc[UR28][R28.64], P0 ;  /* 0x119000001c067fae */ /* 0x0003e200081a101c */
[----:B--2---:R-:W-:-:S05]  /*4c8c0*/  IADD3 R38, P2, PT, R38, UR14, RZ ;  /* 0x0000000e26267c10 */ /* 0x004fca000ff5e0ff */
[----:B------:R2:W-:Y:S01]  /*4c8d0*/  STL [R1+0x1118], R38 ;  /* 0x0011182601007387 */ /* 0x0005e20000100800 */
[----:B-1----:R-:W-:Y:S01]  /*4c8e0*/  IMAD.MOV.U32 R28, RZ, RZ, R38 ;  /* 0x000000ffff1c7224 */ /* 0x002fe200078e0026 */
[----:B----4-:R-:W-:Y:S02]  /*4c8f0*/  IADD3 R7, P3, PT, R7, UR14, RZ ;  /* 0x0000000e07077c10 */ /* 0x010fe4000ff7e0ff */
[----:B---3--:R-:W-:Y:S02]  /*4c900*/  IADD3.X R40, PT, PT, R40, UR9, RZ, P2, !PT ;  /* 0x0000000928287c10 */ /* 0x008fe400097fe4ff */
[----:B------:R-:W-:-:S03]  /*4c910*/  IADD3.X R36, PT, PT, R36, UR9, RZ, P3, !PT ;  /* 0x0000000924247c10 */ /* 0x000fc60009ffe4ff */
[----:B------:R1:W-:Y:S01]  /*4c920*/  STL [R1+0x1114], R40 ;  /* 0x0011142801007387 */ /* 0x0003e20000100800 */
[----:B------:R-:W-:-:S03]  /*4c930*/  MOV R29, R40 ;  /* 0x00000028001d7202 */ /* 0x000fc60000000f00 */
[----:B------:R3:W-:Y:S04]  /*4c940*/  STL [R1+0x1190], R7 ;  /* 0x0011900701007387 */ /* 0x0007e80000100800 */
[----:B--2---:R-:W2:Y:S04]  /*4c950*/  LDL.LU R38, [R1+0x1294] ;  /* 0x0012940001267983 */ /* 0x004ea80000300800 */
[----:B------:R4:W-:Y:S04]  /*4c960*/  STL [R1+0x118c], R36 ;  /* 0x00118c2401007387 */ /* 0x0009e80000100800 */
[----:B-1----:R-:W2:Y:S04]  /*4c970*/  LDL.LU R40, [R1+0x130c] ;  /* 0x00130c0001287983 */ /* 0x002ea80000300800 */
[----:B------:R1:W-:Y:S01]  /*4c980*/  LDGSTS.E [R6+0x11980], desc[UR28][R28.64], P1 ;  /* 0x119800001c067fae */ /* 0x0003e200089a101c */
[----:B------:R-:W-:Y:S01]  /*4c990*/  IADD3 R34, P2, PT, R34, UR14, RZ ;  /* 0x0000000e22227c10 */ /* 0x000fe2000ff5e0ff */
[----:B-1----:R-:W-:Y:S01]  /*4c9a0*/  IMAD.MOV.U32 R28, RZ, RZ, R7 ;  /* 0x000000ffff1c7224 */ /* 0x002fe200078e0007 */
[----:B------:R-:W-:Y:S01]  /*4c9b0*/  MOV R29, R36 ;  /* 0x00000024001d7202 */ /* 0x000fe20000000f00 */
[----:B---3--:R-:W3:Y:S01]  /*4c9c0*/  LDL.LU R7, [R1+0x1318] ;  /* 0x0013180001077983 */ /* 0x008ee20000300800 */
[----:B------:R-:W-:-:S03]  /*4c9d0*/  IADD3 R30, P3, PT, R30, UR14, RZ ;  /* 0x0000000e1e1e7c10 */ /* 0x000fc6000ff7e0ff */
[----:B----4-:R-:W4:Y:S01]  /*4c9e0*/  LDL.LU R36, [R1+0x1390] ;  /* 0x0013900001247983 */ /* 0x010f220000300800 */
[----:B------:R-:W-:-:S03]  /*4c9f0*/  IADD3.X R37, PT, PT, R37, UR9, RZ, P2, !PT ;  /* 0x0000000925257c10 */ /* 0x000fc600097fe4ff */
[----:B------:R1:W-:Y:S01]  /*4ca00*/  STL [R1+0x1198], R34 ;  /* 0x0011982201007387 */ /* 0x0003e20000100800 */
[----:B------:R-:W-:-:S03]  /*4ca10*/  IADD3.X R31, PT, PT, R31, UR9, RZ, P3, !PT ;  /* 0x000000091f1f7c10 */ /* 0x000fc60009ffe4ff */
[----:B------:R1:W-:Y:S04]  /*4ca20*/  LDGSTS.E [R6+0x12100], desc[UR28][R28.64], P0 ;  /* 0x121000001c067fae */ /* 0x0003e800081a101c */
[----:B------:R1:W-:Y:S04]  /*4ca30*/  STL [R1+0x1194], R37 ;  /* 0x0011942501007387 */ /* 0x0003e80000100800 */
[----:B------:R1:W-:Y:S02]  /*4ca40*/  STL [R1+0x1210], R30 ;  /* 0x0012101e01007387 */ /* 0x0003e40000100800 */
[----:B-1----:R-:W-:-:S02]  /*4ca50*/  IMAD.MOV.U32 R28, RZ, RZ, R34 ;  /* 0x000000ffff1c7224 */ /* 0x002fc400078e0022 */
[----:B------:R-:W4:Y:S01]  /*4ca60*/  LDL.LU R34, [R1+0x1314] ;  /* 0x0013140001227983 */ /* 0x000f220000300800 */
[----:B------:R-:W-:-:S03]  /*4ca70*/  MOV R29, R37 ;  /* 0x00000025001d7202 */ /* 0x000fc60000000f00 */
        /* <DEDUP_REMOVED lines=8> */
[----:B------:R-:W-:-:S05]  /*4cb00*/  IADD3 R35, P2, PT, R35, UR14, RZ ;  /* 0x0000000e23237c10 */ /* 0x000fca000ff5e0ff */
[----:B------:R-:W-:Y:S01]  /*4cb10*/  STL [R1+0x1218], R35 ;  /* 0x0012182301007387 */ /* 0x000fe20000100800 */
[----:B------:R-:W-:Y:S02]  /*4cb20*/  IADD3 R41, P3, PT, R41, UR14, RZ ;  /* 0x0000000e29297c10 */ /* 0x000fe4000ff7e0ff */
[----:B------:R-:W-:Y:S02]  /*4cb30*/  IADD3.X R39, PT, PT, R39, UR9, RZ, P2, !PT ;  /* 0x0000000927277c10 */ /* 0x000fe400097fe4ff */
[----:B------:R-:W-:-:S03]  /*4cb40*/  IADD3.X R42, PT, PT, R42, UR9, RZ, P3, !PT ;  /* 0x000000092a2a7c10 */ /* 0x000fc60009ffe4ff */
[----:B------:R1:W-:Y:S02]  /*4cb50*/  STL [R1+0x1214], R39 ;  /* 0x0012142701007387 */ /* 0x0003e40000100800 */
[----:B-1----:R-:W-:Y:S02]  /*4cb60*/  MOV R29, R39 ;  /* 0x00000027001d7202 */ /* 0x002fe40000000f00 */
[----:B------:R-:W-:Y:S01]  /*4cb70*/  STL [R1+0x1290], R41 ;  /* 0x0012902901007387 */ /* 0x000fe20000100800 */
[----:B------:R-:W-:-:S03]  /*4cb80*/  IMAD.MOV.U32 R28, RZ, RZ, R35 ;  /* 0x000000ffff1c7224 */ /* 0x000fc600078e0023 */
[----:B------:R-:W4:Y:S04]  /*4cb90*/  LDL.LU R39, [R1+0x1394] ;  /* 0x0013940001277983 */ /* 0x000f280000300800 */
[----:B------:R-:W-:Y:S04]  /*4cba0*/  STL [R1+0x128c], R42 ;  /* 0x00128c2a01007387 */ /* 0x000fe80000100800 */
[----:B------:R-:W4:Y:S01]  /*4cbb0*/  LDL.LU R35, [R1+0x140c] ;  /* 0x00140c0001237983 */ /* 0x000f220000300800 */
[----:B------:R-:W-:-:S03]  /*4cbc0*/  IADD3 R2, P2, PT, R2, UR14, RZ ;  /* 0x0000000e02027c10 */ /* 0x000fc6000ff5e0ff */
[----:B------:R1:W-:Y:S01]  /*4cbd0*/  LDGSTS.E [R6+0x12980], desc[UR28][R28.64], P1 ;  /* 0x129800001c067fae */ /* 0x0003e200089a101c */
[----:B------:R-:W-:-:S03]  /*4cbe0*/  IADD3 R32, P3, PT, R32, UR14, RZ ;  /* 0x0000000e20207c10 */ /* 0x000fc6000ff7e0ff */
[----:B------:R-:W-:Y:S01]  /*4cbf0*/  STL [R1+0x1298], R2 ;  /* 0x0012980201007387 */ /* 0x000fe20000100800 */
[----:B-1----:R-:W-:Y:S01]  /*4cc00*/  IMAD.MOV.U32 R28, RZ, RZ, R41 ;  /* 0x000000ffff1c7224 */ /* 0x002fe200078e0029 */
[----:B------:R-:W-:-:S05]  /*4cc10*/  MOV R29, R42 ;  /* 0x0000002a001d7202 */ /* 0x000fca0000000f00 */
[----:B------:R1:W-:Y:S02]  /*4cc20*/  LDGSTS.E [R6+0x13100], desc[UR28][R28.64], P0 ;  /* 0x131000001c067fae */ /* 0x0003e400081a101c */
[----:B-1----:R-:W-:Y:S01]  /*4cc30*/  IMAD.MOV.U32 R28, RZ, RZ, R2 ;  /* 0x000000ffff1c7224 */ /* 0x002fe200078e0002 */
[----:B--2---:R-:W-:-:S04]  /*4cc40*/  IADD3.X R38, PT, PT, R38, UR9, RZ, P2, !PT ;  /* 0x0000000926267c10 */ /* 0x004fc800097fe4ff */
        /* <DEDUP_REMOVED lines=8> */
[----:B--2---:R-:W-:-:S02]  /*4ccd0*/  MOV R29, R40 ;  /* 0x00000028001d7202 */ /* 0x004fc40000000f00 */
[----:B---3--:R-:W-:Y:S01]  /*4cce0*/  IADD3 R7, P2, PT, R7, UR14, RZ ;  /* 0x0000000e07077c10 */ /* 0x008fe2000ff5e0ff */
[----:B------:R-:W-:Y:S01]  /*4ccf0*/  IMAD.MOV.U32 R28, RZ, RZ, R32 ;  /* 0x000000ffff1c7224 */ /* 0x000fe200078e0020 */
[----:B-1----:R-:W2:Y:S01]  /*4cd00*/  LDL.LU R40, [R1+0x1414] ;  /* 0x0014140001287983 */ /* 0x002ea20000300800 */
[----:B----4-:R-:W-:-:S03]  /*4cd10*/  IADD3 R36, P3, PT, R36, UR14, RZ ;  /* 0x0000000e24247c10 */ /* 0x010fc6000ff7e0ff */
[----:B------:R-:W3:Y:S04]  /*4cd20*/  LDL.LU R32, [R1+0x148c] ;  /* 0x00148c0001207983 */ /* 0x000ee80000300800 */
[----:B------:R1:W-:Y:S04]  /*4cd30*/  LDGSTS.E [R6+0x13900], desc[UR28][R28.64], P0 ;  /* 0x139000001c067fae */ /* 0x0003e800081a101c */
[----:B------:R4:W-:Y:S01]  /*4cd40*/  STL [R1+0x1318], R7 ;  /* 0x0013180701007387 */ /* 0x0009e20000100800 */
[----:B------:R-:W-:Y:S01]  /*4cd50*/  IADD3.X R34, PT, PT, R34, UR9, RZ, P2, !PT ;  /* 0x0000000922227c10 */ /* 0x000fe200097fe4ff */
[----:B-1----:R-:W-:-:S03]  /*4cd60*/  IMAD.MOV.U32 R28, RZ, RZ, R7 ;  /* 0x000000ffff1c7224 */ /* 0x002fc600078e0007 */
[----:B------:R-:W-:Y:S01]  /*4cd70*/  MOV R29, R34 ;  /* 0x00000022001d7202 */ /* 0x000fe20000000f00 */
[----:B------:R1:W-:Y:S01]  /*4cd80*/  STL [R1+0x1314], R34 ;  /* 0x0013142201007387 */ /* 0x0003e20000100800 */
[----:B------:R-:W-:-:S03]  /*4cd90*/  IADD3.X R37, PT, PT, R37, UR9, RZ, P3, !PT ;  /* 0x0000000925257c10 */ /* 0x000fc60009ffe4ff */
[----:B------:R1:W-:Y:S04]  /*4cda0*/  STL [R1+0x1390], R36 ;  /* 0x0013902401007387 */ /* 0x0003e80000100800 */
[----:B----4-:R-:W4:Y:S04]  /*4cdb0*/  LDL.LU R7, [R1+0x1498] ;  /* 0x0014980001077983 */ /* 0x010f280000300800 */
[----:B------:R1:W-:Y:S04]  /*4cdc0*/  STL [R1+0x138c], R37 ;  /* 0x00138c2501007387 */ /* 0x0003e80000100800 */
[----:B------:R1:W-:Y:S04]  /*4cdd0*/  LDGSTS.E [R6+0x13980], desc[UR28][R28.64], P1 ;  /* 0x139800001c067fae */ /* 0x0003e800089a101c */
[----:B-1----:R-:W4:Y:S01]  /*4cde0*/  LDL.LU R34, [R1+0x1510] ;  /* 0x0015100001227983 */ /* 0x002f220000300800 */
[----:B------:R-:W-:-:S03]  /*4cdf0*/  IMAD.MOV.U32 R28, RZ, RZ, R36 ;  /* 0x000000ffff1c7224 */ /* 0x000fc600078e0024 */
[----:B------:R-:W4:Y:S01]  /*4ce00*/  LDL.LU R36, [R1+0x1494] ;  /* 0x0014940001247983 */ /* 0x000f220000300800 */
[----:B------:R-:W-:-:S03]  /*4ce10*/  MOV R29, R37 ;  /* 0x00000025001d7202 */ /* 0x000fc60000000f00 */
[----:B------:R-:W4:Y:S01]  /*4ce20*/  LDL.LU R37, [R1+0x150c] ;  /* 0x00150c0001257983 */ /* 0x000f220000300800 */
[----:B------:R-:W-:Y:S02]  /*4ce30*/  IADD3 R30, P2, PT, R30, UR14, RZ ;  /* 0x0000000e1e1e7c10 */ /* 0x000fe4000ff5e0ff */
[----:B------:R-:W-:Y:S01]  /*4ce40*/  IADD3 R31, P3, PT, R31, UR14, RZ ;  /* 0x0000000e1f1f7c10 */ /* 0x000fe2000ff7e0ff */
[----:B------:R1:W-:Y:S04]  /*4ce50*/  LDGSTS.E [R6+0x14100], desc[UR28][R28.64], P0 ;  /* 0x141000001c067fae */ /* 0x0003e800081a101c */
[----:B------:R1:W-:Y:S02]  /*4ce60*/  STL [R1+0x1398], R30 ;  /* 0x0013981e01007387 */ /* 0x0003e40000100800 */
[----:B-1----:R-:W-:Y:S01]  /*4ce70*/  IMAD.MOV.U32 R28, RZ, RZ, R30 ;  /* 0x000000ffff1c7224 */ /* 0x002fe200078e001e */
[----:B------:R-:W-:-:S04]  /*4ce80*/  IADD3.X R39, PT, PT, R39, UR9, RZ, P2, !PT ;  /* 0x0000000927277c10 */ /* 0x000fc800097fe4ff */
[----:B------:R-:W-:Y:S01]  /*4ce90*/  MOV R29, R39 ;  /* 0x00000027001d7202 */ /* 0x000fe20000000f00 */
[----:B------:R-:W-:Y:S01]  /*4cea0*/  STL [R1+0x1394], R39 ;  /* 0x0013942701007387 */ /* 0x000fe20000100800 */
[----:B------:R-:W-:-:S03]  /*4ceb0*/  IADD3.X R35, PT, PT, R35, UR9, RZ, P3, !PT ;  /* 0x0000000923237c10 */ /* 0x000fc60009ffe4ff */
[----:B------:R1:W-:Y:S04]  /*4cec0*/  STL [R1+0x1410], R31 ;  /* 0x0014101f01007387 */ /* 0x0003e80000100800 */
[----:B------:R-:W4:Y:S04]  /*4ced0*/  LDL.LU R30, [R1+0x1518] ;  /* 0x00151800011e7983 */ /* 0x000f280000300800 */
[----:B------:R1:W-:Y:S04]  /*4cee0*/  STL [R1+0x140c], R35 ;  /* 0x00140c2301007387 */ /* 0x0003e80000100800 */
[----:B------:R1:W-:Y:S04]  /*4cef0*/  LDGSTS.E [R6+0x14180], desc[UR28][R28.64], P1 ;  /* 0x141800001c067fae */ /* 0x0003e800089a101c */
[----:B------:R-:W4:Y:S01]  /*4cf00*/  LDL.LU R41, [R1+0x1590] ;  /* 0x0015900001297983 */ /* 0x000f220000300800 */
[----:B-1----:R-:W-:-:S03]  /*4cf10*/  IMAD.MOV.U32 R28, RZ, RZ, R31 ;  /* 0x000000ffff1c7224 */ /* 0x002fc600078e001f */
[----:B------:R-:W4:Y:S04]  /*4cf20*/  LDL.LU R31, [R1+0x1514] ;  /* 0x00151400011f7983 */ /* 0x000f280000300800 */
[----:B------:R-:W4:Y:S01]  /*4cf30*/  LDL.LU R42, [R1+0x158c] ;  /* 0x00158c00012a7983 */ /* 0x000f220000300800 */
[----:B------:R-:W-:-:S03]  /*4cf40*/  MOV R29, R35 ;  /* 0x00000023001d7202 */ /* 0x000fc60000000f00 */
[----:B------:R-:W4:Y:S04]  /*4cf50*/  LDL.LU R39, [R1+0x1598] ;  /* 0x0015980001277983 */ /* 0x000f280000300800 */
[----:B------:R-:W4:Y:S04]  /*4cf60*/  LDL.LU R35, [R1+0x1610] ;  /* 0x0016100001237983 */ /* 0x000f280000300800 */
[----:B------:R1:W-:Y:S01]  /*4cf70*/  LDGSTS.E [R6+0x14900], desc[UR28][R28.64], P0 ;  /* 0x149000001c067fae */ /* 0x0003e200081a101c */
[----:B------:R-:W-:-:S05]  /*4cf80*/  IADD3 R38, P2, PT, R38, UR14, RZ ;  /* 0x0000000e26267c10 */ /* 0x000fca000ff5e0ff */
[----:B------:R-:W-:Y:S01]  /*4cf90*/  STL [R1+0x1418], R38 ;  /* 0x0014182601007387 */ /* 0x000fe20000100800 */
[----:B------:R-:W-:Y:S02]  /*4cfa0*/  IADD3 R2, P3, PT, R2, UR14, RZ ;  /* 0x0000000e02027c10 */ /* 0x000fe4000ff7e0ff */
[----:B--2---:R-:W-:Y:S01]  /*4cfb0*/  IADD3.X R40, PT, PT, R40, UR9, RZ, P2, !PT ;  /* 0x0000000928287c10 */ /* 0x004fe200097fe4ff */
[----:B-1----:R-:W-:Y:S01]  /*4cfc0*/  IMAD.MOV.U32 R28, RZ, RZ, R38 ;  /* 0x000000ffff1c7224 */ /* 0x002fe200078e0026 */
[----:B---3--:R-:W-:-:S03]  /*4cfd0*/  IADD3.X R32, PT, PT, R32, UR9, RZ, P3, !PT ;  /* 0x0000000920207c10 */ /* 0x008fc60009ffe4ff */
[----:B------:R1:W-:Y:S01]  /*4cfe0*/  STL [R1+0x1414], R40 ;  /* 0x0014142801007387 */ /* 0x0003e20000100800 */
[----:B------:R-:W-:-:S03]  /*4cff0*/  MOV R29, R40 ;  /* 0x00000028001d7202 */ /* 0x000fc60000000f00 */
[----:B------:R-:W-:Y:S04]  /*4d000*/  STL [R1+0x1490], R2 ;  /* 0x0014900201007387 */ /* 0x000fe80000100800 */
[----:B------:R2:W-:Y:S04]  /*4d010*/  LDGSTS.E [R6+0x14980], desc[UR28][R28.64], P1 ;  /* 0x149800001c067fae */ /* 0x0005e800089a101c */
[----:B-1----:R-:W3:Y:S04]  /*4d020*/  LDL.LU R40, [R1+0x1594] ;  /* 0x0015940001287983 */ /* 0x002ee80000300800 */
[----:B------:R1:W-:Y:S04]  /*4d030*/  STL [R1+0x148c], R32 ;  /* 0x00148c2001007387 */ /* 0x0003e80000100800 */
[----:B------:R-:W3:Y:S01]  /*4d040*/  LDL.LU R38, [R1+0x160c] ;  /* 0x00160c0001267983 */ /* 0x000ee20000300800 */
[----:B--2---:R-:W-:Y:S01]  /*4d050*/  IMAD.MOV.U32 R28, RZ, RZ, R2 ;  /* 0x000000ffff1c7224 */ /* 0x004fe200078e0002 */
[----:B------:R-:W-:-:S02]  /*4d060*/  MOV R29, R32 ;  /* 0x00000020001d7202 */ /* 0x000fc40000000f00 */
[----:B-1----:R-:W2:Y:S04]  /*4d070*/  LDL.LU R32, [R1+0x1618] ;  /* 0x0016180001207983 */ /* 0x002ea80000300800 */
[----:B------:R-:W2:Y:S01]  /*4d080*/  LDL.LU R2, [R1+0x1690] ;  /* 0x0016900001027983 */ /* 0x000ea20000300800 */
[----:B----4-:R-:W-:-:S03]  /*4d090*/  IADD3 R7, P2, PT, R7, UR14, RZ ;  /* 0x0000000e07077c10 */ /* 0x010fc6000ff5e0ff */
[----:B------:R1:W-:Y:S04]  /*4d0a0*/  LDGSTS.E [R6+0x15100], desc[UR28][R28.64], P0 ;  /* 0x151000001c067fae */ /* 0x0003e800081a101c */
[----:B------:R-:W-:Y:S01]  /*4d0b0*/  STL [R1+0x1498], R7 ;  /* 0x0014980701007387 */ /* 0x000fe20000100800 */
[----:B------:R-:W-:Y:S02]  /*4d0c0*/  IADD3 R34, P3, PT, R34, UR14, RZ ;  /* 0x0000000e22227c10 */ /* 0x000fe4000ff7e0ff */
[----:B------:R-:W-:Y:S02]  /*4d0d0*/  IADD3.X R36, PT, PT, R36, UR9, RZ, P2, !PT ;  /* 0x0000000924247c10 */ /* 0x000fe400097fe4ff */
[----:B------:R-:W-:-:S03]  /*4d0e0*/  IADD3.X R37, PT, PT, R37, UR9, RZ, P3, !PT ;  /* 0x0000000925257c10 */ /* 0x000fc60009ffe4ff */
[----:B------:R4:W-:Y:S01]  /*4d0f0*/  STL [R1+0x1494], R36 ;  /* 0x0014942401007387 */ /* 0x0009e20000100800 */
[----:B-1----:R-:W-:Y:S01]  /*4d100*/  MOV R29, R36 ;  /* 0x00000024001d7202 */ /* 0x002fe20000000f00 */
[----:B------:R-:W-:Y:S02]  /*4d110*/  IMAD.MOV.U32 R28, RZ, RZ, R7 ;  /* 0x000000ffff1c7224 */ /* 0x000fe400078e0007 */
[----:B------:R1:W-:Y:S04]  /*4d120*/  STL [R1+0x1510], R34 ;  /* 0x0015102201007387 */ /* 0x0003e80000100800 */
[----:B------:R1:W-:Y:S04]  /*4d130*/  LDGSTS.E [R6+0x15180], desc[UR28][R28.64], P1 ;  /* 0x151800001c067fae */ /* 0x0003e800089a101c */
[----:B----4-:R-:W4:Y:S04]  /*4d140*/  LDL.LU R36, [R1+0x1614] ;  /* 0x0016140001247983 */ /* 0x010f280000300800 */
[----:B------:R-:W-:Y:S04]  /*4d150*/  STL [R1+0x150c], R37 ;  /* 0x00150c2501007387 */ /* 0x000fe80000100800 */
[----:B------:R-:W4:Y:S01]  /*4d160*/  LDL.LU R7, [R1+0x168c] ;  /* 0x00168c0001077983 */ /* 0x000f220000300800 */
[----:B-1----:R-:W-:Y:S01]  /*4d170*/  IMAD.MOV.U32 R28, RZ, RZ, R34 ;  /* 0x000000ffff1c7224 */ /* 0x002fe200078e0022 */
[----:B------:R-:W-:-:S02]  /*4d180*/  MOV R29, R37 ;  /* 0x00000025001d7202 */ /* 0x000fc40000000f00 */
[----:B------:R-:W4:Y:S04]  /*4d190*/  LDL.LU R34, [R1+0x1698] ;  /* 0x0016980001227983 */ /* 0x000f280000300800 */
[----:B------:R1:W-:Y:S01]  /*4d1a0*/  LDGSTS.E [R6+0x15900], desc[UR28][R28.64], P0 ;  /* 0x159000001c067fae */ /* 0x0003e200081a101c */
[----:B------:R-:W-:-:S05]  /*4d1b0*/  IADD3 R30, P2, PT, R30, UR14, RZ ;  /* 0x0000000e1e1e7c10 */ /* 0x000fca000ff5e0ff */
[----:B------:R-:W-:Y:S01]  /*4d1c0*/  STL [R1+0x1518], R30 ;  /* 0x0015181e01007387 */ /* 0x000fe20000100800 */
[----:B-1----:R-:W-:Y:S01]  /*4d1d0*/  IMAD.MOV.U32 R28, RZ, RZ, R30 ;  /* 0x000000ffff1c7224 */ /* 0x002fe200078e001e */
[----:B------:R-:W-:Y:S02]  /*4d1e0*/  IADD3 R41, P3, PT, R41, UR14, RZ ;  /* 0x0000000e29297c10 */ /* 0x000fe4000ff7e0ff */
[----:B------:R-:W-:Y:S02]  /*4d1f0*/  IADD3.X R31, PT, PT, R31, UR9, RZ, P2, !PT ;  /* 0x000000091f1f7c10 */ /* 0x000fe400097fe4ff */
[----:B------:R-:W-:-:S03]  /*4d200*/  IADD3.X R42, PT, PT, R42, UR9, RZ, P3, !PT ;  /* 0x000000092a2a7c10 */ /* 0x000fc60009ffe4ff */
[----:B------:R1:W-:Y:S01]  /*4d210*/  STL [R1+0x1514], R31 ;  /* 0x0015141f01007387 */ /* 0x0003e20000100800 */
[----:B------:R-:W-:-:S03]  /*4d220*/  MOV R29, R31 ;  /* 0x0000001f001d7202 */ /* 0x000fc60000000f00 */
[----:B------:R-:W-:Y:S01]  /*4d230*/  STL [R1+0x1590], R41 ;  /* 0x0015902901007387 */ /* 0x000fe20000100800 */
[----:B------:R-:W-:-:S03]  /*4d240*/  IADD3 R39, P2, PT, R39, UR14, RZ ;  /* 0x0000000e27277c10 */ /* 0x000fc6000ff5e0ff */
[----:B------:R1:W-:Y:S04]  /*4d250*/  LDGSTS.E [R6+0x15980], desc[UR28][R28.64], P1 ;  /* 0x159800001c067fae */ /* 0x0003e800089a101c */
[----:B-1----:R-:W4:Y:S04]  /*4d260*/  LDL.LU.64 R30, [R1+0x990] ;  /* 0x00099000011e7983 */ /* 0x002f280000300a00 */
[----:B------:R-:W-:Y:S04]  /*4d270*/  STL [R1+0x158c], R42 ;  /* 0x00158c2a01007387 */ /* 0x000fe80000100800 */
[----:B------:R-:W4:Y:S04]  /*4d280*/  LDL.LU R37, [R1+0x1694] ;  /* 0x0016940001257983 */ /* 0x000f280000300800 */
[----:B------:R-:W4:Y:S01]  /*4d290*/  LDL.LU.64 R46, [R1+0x988] ;  /* 0x00098800012e7983 */ /* 0x000f220000300a00 */
[----:B------:R-:W-:Y:S01]  /*4d2a0*/  IMAD.MOV.U32 R28, RZ, RZ, R41 ;  /* 0x000000ffff1c7224 */ /* 0x000fe200078e0029 */
[----:B------:R-:W-:-:S02]  /*4d2b0*/  MOV R29, R42 ;  /* 0x0000002a001d7202 */ /* 0x000fc40000000f00 */
[----:B------:R-:W-:-:S03]  /*4d2c0*/  IADD3 R35, P3, PT, R35, UR14, RZ ;  /* 0x0000000e23237c10 */ /* 0x000fc6000ff7e0ff */
[----:B------:R1:W-:Y:S04]  /*4d2d0*/  LDGSTS.E [R6+0x16100], desc[UR28][R28.64], P0 ;  /* 0x161000001c067fae */ /* 0x0003e800081a101c */
[----:B------:R-:W-:Y:S01]  /*4d2e0*/  STL [R1+0x1598], R39 ;  /* 0x0015982701007387 */ /* 0x000fe20000100800 */
[----:B-1----:R-:W-:Y:S01]  /*4d2f0*/  IMAD.MOV.U32 R28, RZ, RZ, R39 ;  /* 0x000000ffff1c7224 */ /* 0x002fe200078e0027 */
[----:B---3--:R-:W-:-:S04]  /*4d300*/  IADD3.X R40, PT, PT, R40, UR9, RZ, P2, !PT ;  /* 0x0000000928287c10 */ /* 0x008fc800097fe4ff */
[----:B------:R-:W-:Y:S01]  /*4d310*/  MOV R29, R40 ;  /* 0x00000028001d7202 */ /* 0x000fe20000000f00 */
[----:B------:R-:W-:Y:S01]  /*4d320*/  STL [R1+0x1594], R40 ;  /* 0x0015942801007387 */ /* 0x000fe20000100800 */
[----:B------:R-:W-:-:S03]  /*4d330*/  IADD3.X R38, PT, PT, R38, UR9, RZ, P3, !PT ;  /* 0x0000000926267c10 */ /* 0x000fc60009ffe4ff */
[----:B------:R1:W-:Y:S04]  /*4d340*/  STL [R1+0x1610], R35 ;  /* 0x0016102301007387 */ /* 0x0003e80000100800 */
[----:B------:R3:W-:Y:S01]  /*4d350*/  LDGSTS.E [R6+0x16180], desc[UR28][R28.64], P1 ;  /* 0x161800001c067fae */ /* 0x0007e200089a101c */
[----:B--2---:R-:W-:-:S03]  /*4d360*/  IADD3 R32, P2, PT, R32, UR14, RZ ;  /* 0x0000000e20207c10 */ /* 0x004fc6000ff5e0ff */
[----:B------:R2:W-:Y:S01]  /*4d370*/  STL [R1+0x160c], R38 ;  /* 0x00160c2601007387 */ /* 0x0005e20000100800 */
[----:B------:R-:W-:-:S03]  /*4d380*/  IADD3 R2, P3, PT, R2, UR14, RZ ;  /* 0x0000000e02027c10 */ /* 0x000fc6000ff7e0ff */
[----:B------:R-:W4:Y:S01]  /*4d390*/  LDL.LU R44, [R1+0xf9c] ;  /* 0x000f9c00012c7983 */ /* 0x000f220000300800 */
[----:B---3--:R-:W-:-:S03]  /*4d3a0*/  IMAD.MOV.U32 R28, RZ, RZ, R35 ;  /* 0x000000ffff1c7224 */ /* 0x008fc600078e0023 */
[----:B-1----:R-:W3:Y:S01]  /*4d3b0*/  LDL.LU R35, [R1+0xfa0] ;  /* 0x000fa00001237983 */ /* 0x002ee20000300800 */
[----:B------:R-:W-:-:S03]  /*4d3c0*/  MOV R29, R38 ;  /* 0x00000026001d7202 */ /* 0x000fc60000000f00 */
[----:B------:R-:W3:Y:S04]  /*4d3d0*/  LDL.LU R43, [R1+0xfa4] ;  /* 0x000fa400012b7983 */ /* 0x000ee80000300800 */
[----:B------:R-:W3:Y:S04]  /*4d3e0*/  LDL.LU R42, [R1+0xfa8] ;  /* 0x000fa800012a7983 */ /* 0x000ee80000300800 */
[----:B------:R1:W-:Y:S04]  /*4d3f0*/  STL [R1+0x1618], R32 ;  /* 0x0016182001007387 */ /* 0x0003e80000100800 */
[----:B------:R1:W-:Y:S01]  /*4d400*/  LDGSTS.E [R6+0x16900], desc[UR28][R28.64], P0 ;  /* 0x169000001c067fae */ /* 0x0003e200081a101c */
[----:B----4-:R-:W-:Y:S01]  /*4d410*/  IADD3.X R36, PT, PT, R36, UR9, RZ, P2, !PT ;  /* 0x0000000924247c10 */ /* 0x010fe200097fe4ff */
[----:B-1----:R-:W-:-:S04]  /*4d420*/  IMAD.MOV.U32 R28, RZ, RZ, R32 ;  /* 0x000000ffff1c7224 */ /* 0x002fc800078e0020 */
[----:B------:R1:W-:Y:S01]  /*4d430*/  STL [R1+0x1614], R36 ;  /* 0x0016142401007387 */ /* 0x0003e20000100800 */
[----:B------:R-:W-:-:S03]  /*4d440*/  IADD3.X R7, PT, PT, R7, UR9, RZ, P3, !PT ;  /* 0x0000000907077c10 */ /* 0x000fc60009ffe4ff */
[----:B------:R-:W-:Y:S04]  /*4d450*/  STL [R1+0x1690], R2 ;  /* 0x0016900201007387 */ /* 0x000fe80000100800 */
[----:B------:R4:W-:Y:S04]  /*4d460*/  STL [R1+0x168c], R7 ;  /* 0x00168c0701007387 */ /* 0x0009e80000100800 */
[----:B--2---:R-:W2:Y:S01]  /*4d470*/  LDL.LU R38, [R1+0x101c] ;  /* 0x00101c0001267983 */ /* 0x004ea20000300800 */
[----:B------:R-:W-:-:S03]  /*4d480*/  MOV R29, R36 ;  /* 0x00000024001d7202 */ /* 0x000fc60000000f00 */
[----:B------:R-:W2:Y:S04]  /*4d490*/  LDL.LU R32, [R1+0x1020] ;  /* 0x0010200001207983 */ /* 0x000ea80000300800 */
[----:B------:R-:W2:Y:S04]  /*4d4a0*/  LDL.LU R40, [R1+0x1024] ;  /* 0x0010240001287983 */ /* 0x000ea80000300800 */
[----:B-1----:R-:W2:Y:S01]  /*4d4b0*/  LDL.LU R36, [R1+0x1028] ;  /* 0x0010280001247983 */ /* 0x002ea20000300800 */
[----:B------:R-:W-:-:S03]  /*4d4c0*/  IADD3 R34, P2, PT, R34, UR14, RZ ;  /* 0x0000000e22227c10 */ /* 0x000fc6000ff5e0ff */
[----:B------:R1:W-:Y:S02]  /*4d4d0*/  LDGSTS.E [R6+0x16980], desc[UR28][R28.64], P1 ;  /* 0x169800001c067fae */ /* 0x0003e400089a101c */
[----:B-1----:R-:W-:Y:S01]  /*4d4e0*/  MOV R29, R7 ;  /* 0x00000007001d7202 */ /* 0x002fe20000000f00 */
[----:B------:R-:W-:Y:S01]  /*4d4f0*/  IMAD.MOV.U32 R28, RZ, RZ, R2 ;  /* 0x000000ffff1c7224 */ /* 0x000fe200078e0002 */
[----:B------:R1:W-:Y:S04]  /*4d500*/  STL [R1+0x1698], R34 ;  /* 0x0016982201007387 */ /* 0x0003e80000100800 */
[----:B------:R1:W-:Y:S02]  /*4d510*/  LDGSTS.E [R6+0x17100], desc[UR28][R28.64], P0 ;  /* 0x171000001c067fae */ /* 0x0003e400081a101c */
[----:B-1----:R-:W-:Y:S01]  /*4d520*/  IMAD.MOV.U32 R28, RZ, RZ, R34 ;  /* 0x000000ffff1c7224 */ /* 0x002fe200078e0022 */
[----:B----4-:R-:W-:-:S04]  /*4d530*/  IADD3 R7, P3, PT, R30, UR14, RZ ;  /* 0x0000000e1e077c10 */ /* 0x010fc8000ff7e0ff */
[----:B------:R-:W-:Y:S02]  /*4d540*/  IADD3.X R2, PT, PT, R31, UR9, RZ, P3, !PT ;  /* 0x000000091f027c10 */ /* 0x000fe40009ffe4ff */
[----:B------:R-:W-:Y:S02]  /*4d550*/  IADD3.X R37, PT, PT, R37, UR9, RZ, P2, !PT ;  /* 0x0000000925257c10 */ /* 0x000fe400097fe4ff */
[----:B------:R-:W-:-:S04]  /*4d560*/  IADD3 R31, P2, PT, R46, UR14, RZ ;  /* 0x0000000e2e1f7c10 */ /* 0x000fc8000ff5e0ff */
[----:B------:R-:W-:-:S04]  /*4d570*/  IADD3.X R30, PT, PT, R47, UR9, RZ, P2, !PT ;  /* 0x000000092f1e7c10 */ /* 0x000fc800097fe4ff */
[----:B------:R-:W-:Y:S01]  /*4d580*/  LOP3.LUT R31, R31, R30, RZ, 0x3c, !PT ;  /* 0x0000001e1f1f7212 */ /* 0x000fe200078e3cff */
[----:B------:R-:W-:-:S03]  /*4d590*/  IMAD.MOV.U32 R46, RZ, RZ, R7 ;  /* 0x000000ffff2e7224 */ /* 0x000fc600078e0007 */
[C---:B------:R-:W-:Y:S02]  /*4d5a0*/  LOP3.LUT R30, R31.reuse, R30, RZ, 0x3c, !PT ;  /* 0x0000001e1f1e7212 */ /* 0x040fe400078e3cff */
[----:B------:R-:W-:Y:S01]  /*4d5b0*/  MOV R47, R2 ;  /* 0x00000002002f7202 */ /* 0x000fe20000000f00 */
[----:B------:R1:W-:Y:S01]  /*4d5c0*/  STL [R1+0x1694], R37 ;  /* 0x0016942501007387 */ /* 0x0003e20000100800 */
[----:B------:R-:W-:-:S03]  /*4d5d0*/  LOP3.LUT R31, R31, R30, RZ, 0x3c, !PT ;  /* 0x0000001e1f1f7212 */ /* 0x000fc600078e3cff */
[----:B------:R-:W4:Y:S01]  /*4d5e0*/  LDL.LU R34, [R1+0x10a0] ;  /* 0x0010a00001227983 */ /* 0x000f220000300800 */
[----:B------:R-:W-:-:S03]  /*4d5f0*/  MOV R29, R37 ;  /* 0x00000025001d7202 */ /* 0x000fc60000000f00 */
[----:B------:R-:W4:Y:S04]  /*4d600*/  LDL.LU R39, [R1+0x10a8] ;  /* 0x0010a80001277983 */ /* 0x000f280000300800 */
[----:B------:R-:W-:Y:S04]  /*4d610*/  STL.64 [R1+0x990], R46 ;  /* 0x0009902e01007387 */ /* 0x000fe80000100a00 */
[----:B------:R-:W-:Y:S04]  /*4d620*/  STL.64 [R1+0x988], R30 ;  /* 0x0009881e01007387 */ /* 0x000fe80000100a00 */
[----:B-1----:R-:W4:Y:S04]  /*4d630*/  LDL.LU R37, [R1+0x109c] ;  /* 0x00109c0001257983 */ /* 0x002f280000300800 */
[----:B------:R-:W4:Y:S04]  /*4d640*/  LDL.LU R41, [R1+0x10a4] ;  /* 0x0010a40001297983 */ /* 0x000f280000300800 */
[----:B------:R-:W-:Y:S04]  /*4d650*/  LDGSTS.E [R6+0x17180], desc[UR28][R28.64], P1 ;  /* 0x171800001c067fae */ /* 0x000fe800089a101c */
[----:B------:R-:W-:Y:S04]  /*4d660*/  LDGSTS.E [R6+0x17900], desc[UR28][R46.64], P0 ;  /* 0x179000002e067fae */ /* 0x000fe800081a101c */
[----:B------:R1:W-:Y:S04]  /*4d670*/  LDGSTS.E [R6+0x17980], desc[UR28][R30.64], P1 ;  /* 0x179800001e067fae */ /* 0x0003e800089a101c */
[----:B------:R-:W4:Y:S04]  /*4d680*/  LDL.LU R29, [R1+0x1120] ;  /* 0x00112000011d7983 */ /* 0x000f280000300800 */
[----:B------:R-:W4:Y:S01]  /*4d690*/  LDL.LU R28, [R1+0x1128] ;  /* 0x00112800011c7983 */ /* 0x000f220000300800 */
[----:B---3--:R-:W-:-:S04]  /*4d6a0*/  IADD3 R35, P2, PT, R35, UR14, RZ ;  /* 0x0000000e23237c10 */ /* 0x008fc8000ff5e0ff */
[----:B------:R-:W-:Y:S01]  /*4d6b0*/  IADD3.X R44, PT, PT, R44, UR9, RZ, P2, !PT ;  /* 0x000000092c2c7c10 */ /* 0x000fe200097fe4ff */
[----:B------:R3:W-:Y:S01]  /*4d6c0*/  STL [R1+0xfa0], R35 ;  /* 0x000fa02301007387 */ /* 0x0007e20000100800 */
[----:B------:R-:W-:Y:S01]  /*4d6d0*/  IADD3 R42, P3, PT, R42, UR14, RZ ;  /* 0x0000000e2a2a7c10 */ /* 0x000fe2000ff7e0ff */
[----:B-1----:R-:W-:Y:S01]  /*4d6e0*/  IMAD.MOV.U32 R6, RZ, RZ, R35 ;  /* 0x000000ffff067224 */ /* 0x002fe200078e0023 */
[----:B------:R-:W-:Y:S01]  /*4d6f0*/  MOV R7, R44 ;  /* 0x0000002c00077202 */ /* 0x000fe20000000f00 */
[----:B------:R-:W-:Y:S01]  /*4d700*/  STL [R1+0xf9c], R44 ;  /* 0x000f9c2c01007387 */ /* 0x000fe20000100800 */
[----:B------:R-:W-:-:S03]  /*4d710*/  IADD3.X R43, PT, PT, R43, UR9, RZ, P3, !PT ;  /* 0x000000092b2b7c10 */ /* 0x000fc60009ffe4ff */
[----:B------:R-:W-:Y:S04]  /*4d720*/  STL [R1+0xfa8], R42 ;  /* 0x000fa82a01007387 */ /* 0x000fe80000100800 */
[----:B---3--:R-:W3:Y:S04]  /*4d730*/  LDL.LU R35, [R1+0x111c] ;  /* 0x00111c0001237983 */ /* 0x008ee80000300800 */
[----:B------:R1:W-:Y:S04]  /*4d740*/  LDGSTS.E [R3+0x10200], desc[UR28][R6.64], P0 ;  /* 0x1020000006037fae */ /* 0x0003e800081a101c */
[----:B------:R-:W-:Y:S04]  /*4d750*/  STL [R1+0xfa4], R43 ;  /* 0x000fa42b01007387 */ /* 0x000fe80000100800 */
[----:B------:R-:W3:Y:S01]  /*4d760*/  LDL.LU R30, [R1+0x1124] ;  /* 0x00112400011e7983 */ /* 0x000ee20000300800 */
[----:B-1----:R-:W-:Y:S01]  /*4d770*/  IMAD.MOV.U32 R6, RZ, RZ, R42 ;  /* 0x000000ffff067224 */ /* 0x002fe200078e002a */
[----:B------:R-:W-:-:S05]  /*4d780*/  MOV R7, R43 ;  /* 0x0000002b00077202 */ /* 0x000fca0000000f00 */
[----:B------:R1:W-:Y:S01]  /*4d790*/  LDGSTS.E [R3+0x10280], desc[UR28][R6.64], P1 ;  /* 0x1028000006037fae */ /* 0x0003e200089a101c */
[----:B--2---:R-:W-:-:S04]  /*4d7a0*/  IADD3 R32, P2, PT, R32, UR14, RZ ;  /* 0x0000000e20207c10 */ /* 0x004fc8000ff5e0ff */
[----:B------:R-:W-:Y:S02]  /*4d7b0*/  IADD3.X R38, PT, PT, R38, UR9, RZ, P2, !PT ;  /* 0x0000000926267c10 */ /* 0x000fe400097fe4ff */
[----:B------:R-:W-:Y:S01]  /*4d7c0*/  IADD3 R36, P3, PT, R36, UR14, RZ ;  /* 0x0000000e24247c10 */ /* 0x000fe2000ff7e0ff */
[----:B------:R2:W-:Y:S01]  /*4d7d0*/  STL [R1+0x1020], R32 ;  /* 0x0010202001007387 */ /* 0x0005e20000100800 */
[----:B-1----:R-:W-:Y:S01]  /*4d7e0*/  IMAD.MOV.U32 R6, RZ, RZ, R32 ;  /* 0x000000ffff067224 */ /* 0x002fe200078e0020 */
[----:B------:R-:W-:Y:S02]  /*4d7f0*/  MOV R7, R38 ;  /* 0x0000002600077202 */ /* 0x000fe40000000f00 */
[----:B------:R-:W-:Y:S01]  /*4d800*/  IADD3.X R40, PT, PT, R40, UR9, RZ, P3, !PT ;  /* 0x0000000928287c10 */ /* 0x000fe20009ffe4ff */
[----:B------:R1:W-:Y:S04]  /*4d810*/  STL [R1+0x101c], R38 ;  /* 0x00101c2601007387 */ /* 0x0003e80000100800 */
[----:B------:R1:W-:Y:S04]  /*4d820*/  STL [R1+0x1028], R36 ;  /* 0x0010282401007387 */ /* 0x0003e80000100800 */
[----:B--2---:R-:W2:Y:S04]  /*4d830*/  LDL.LU R32, [R1+0x11a0] ;  /* 0x0011a00001207983 */ /* 0x004ea80000300800 */
[----:B------:R1:W-:Y:S04]  /*4d840*/  STL [R1+0x1024], R40 ;  /* 0x0010242801007387 */ /* 0x0003e80000100800 */
[----:B------:R1:W-:Y:S04]  /*4d850*/  LDGSTS.E [R3+0x10a00], desc[UR28][R6.64], P0 ;  /* 0x10a0000006037fae */ /* 0x0003e800081a101c */
[----:B-1----:R-:W2:Y:S01]  /*4d860*/  LDL.LU R38, [R1+0x11a8] ;  /* 0x0011a80001267983 */ /* 0x002ea20000300800 */
[----:B------:R-:W-:-:S03]  /*4d870*/  IMAD.MOV.U32 R6, RZ, RZ, R36 ;  /* 0x000000ffff067224 */ /* 0x000fc600078e0024 */
[----:B------:R-:W2:Y:S01]  /*4d880*/  LDL.LU R36, [R1+0x119c] ;  /* 0x00119c0001247983 */ /* 0x000ea20000300800 */
[----:B------:R-:W-:-:S03]  /*4d890*/  MOV R7, R40 ;  /* 0x0000002800077202 */ /* 0x000fc60000000f00 */
[----:B------:R-:W2:Y:S04]  /*4d8a0*/  LDL.LU R40, [R1+0x11a4] ;  /* 0x0011a40001287983 */ /* 0x000ea80000300800 */
[----:B------:R-:W2:Y:S04]  /*4d8b0*/  LDL.LU R31, [R1+0x1220] ;  /* 0x00122000011f7983 */ /* 0x000ea80000300800 */
[----:B------:R-:W2:Y:S04]  /*4d8c0*/  LDL.LU R2, [R1+0x1228] ;  /* 0x0012280001027983 */ /* 0x000ea80000300800 */
[----:B------:R1:W-:Y:S01]  /*4d8d0*/  LDGSTS.E [R3+0x10a80], desc[UR28][R6.64], P1 ;  /* 0x10a8000006037fae */ /* 0x0003e200089a101c */
[----:B----4-:R-:W-:-:S02]  /*4d8e0*/  IADD3 R34, P2, PT, R34, UR14, RZ ;  /* 0x0000000e22227c10 */ /* 0x010fc4000ff5e0ff */
[----:B------:R-:W-:-:S03]  /*4d8f0*/  IADD3 R39, P3, PT, R39, UR14, RZ ;  /* 0x0000000e27277c10 */ /* 0x000fc6000ff7e0ff */
[----:B------:R-:W-:Y:S01]  /*4d900*/  STL [R1+0x10a0], R34 ;  /* 0x0010a02201007387 */ /* 0x000fe20000100800 */
[----:B-1----:R-:W-:Y:S01]  /*4d910*/  IMAD.MOV.U32 R6, RZ, RZ, R34 ;  /* 0x000000ffff067224 */ /* 0x002fe200078e0022 */
[----:B------:R-:W-:Y:S02]  /*4d920*/  IADD3.X R37, PT, PT, R37, UR9, RZ, P2, !PT ;  /* 0x0000000925257c10 */ /* 0x000fe400097fe4ff */
[----:B------:R-:W-:-:S03]  /*4d930*/  IADD3.X R41, PT, PT, R41, UR9, RZ, P3, !PT ;  /* 0x0000000929297c10 */ /* 0x000fc60009ffe4ff */
[----:B------:R1:W-:Y:S01]  /*4d940*/  STL [R1+0x109c], R37 ;  /* 0x00109c2501007387 */ /* 0x0003e20000100800 */
[----:B------:R-:W-:-:S03]  /*4d950*/  MOV R7, R37 ;  /* 0x0000002500077202 */ /* 0x000fc60000000f00 */
[----:B------:R-:W-:Y:S04]  /*4d960*/  STL [R1+0x10a8], R39 ;  /* 0x0010a82701007387 */ /* 0x000fe80000100800 */
[----:B------:R4:W-:Y:S04]  /*4d970*/  LDGSTS.E [R3+0x11200], desc[UR28][R6.64], P0 ;  /* 0x1120000006037fae */ /* 0x0009e800081a101c */
[----:B-1----:R-:W2:Y:S04]  /*4d980*/  LDL.LU R37, [R1+0x121c] ;  /* 0x00121c0001257983 */ /* 0x002ea80000300800 */
[----:B------:R-:W-:Y:S04]  /*4d990*/  STL [R1+0x10a4], R41 ;  /* 0x0010a42901007387 */ /* 0x000fe80000100800 */
[----:B------:R-:W2:Y:S01]  /*4d9a0*/  LDL.LU R34, [R1+0x1224] ;  /* 0x0012240001227983 */ /* 0x000ea20000300800 */
[----:B------:R-:W-:Y:S01]  /*4d9b0*/  IADD3 R29, P2, PT, R29, UR14, RZ ;  /* 0x0000000e1d1d7c10 */ /* 0x000fe2000ff5e0ff */
[----:B----4-:R-:W-:Y:S01]  /*4d9c0*/  IMAD.MOV.U32 R6, RZ, RZ, R39 ;  /* 0x000000ffff067224 */ /* 0x010fe200078e0027 */
[----:B------:R-:W-:-:S02]  /*4d9d0*/  MOV R7, R41 ;  /* 0x0000002900077202 */ /* 0x000fc40000000f00 */
[----:B------:R-:W-:Y:S01]  /*4d9e0*/  IADD3 R28, P3, PT, R28, UR14, RZ ;  /* 0x0000000e1c1c7c10 */ /* 0x000fe2000ff7e0ff */
[----:B------:R1:W-:Y:S04]  /*4d9f0*/  STL [R1+0x1120], R29 ;  /* 0x0011201d01007387 */ /* 0x0003e80000100800 */
[----:B------:R4:W-:Y:S02]  /*4da00*/  LDGSTS.E [R3+0x11280], desc[UR28][R6.64], P1 ;  /* 0x1128000006037fae */ /* 0x0009e400089a101c */
[----:B----4-:R-:W-:Y:S01]  /*4da10*/  IMAD.MOV.U32 R6, RZ, RZ, R29 ;  /* 0x000000ffff067224 */ /* 0x010fe200078e001d */
[----:B---3--:R-:W-:-:S05]  /*4da20*/  IADD3.X R35, PT, PT, R35, UR9, RZ, P2, !PT ;  /* 0x0000000923237c10 */ /* 0x008fca00097fe4ff */
[----:B------:R3:W-:Y:S04]  /*4da30*/  STL [R1+0x111c], R35 ;  /* 0x00111c2301007387 */ /* 0x0007e80000100800 */
[----:B------:R4:W-:Y:S01]  /*4da40*/  STL [R1+0x1128], R28 ;  /* 0x0011281c01007387 */ /* 0x0009e20000100800 */
[----:B------:R-:W-:-:S03]  /*4da50*/  IADD3.X R30, PT, PT, R30, UR9, RZ, P3, !PT ;  /* 0x000000091e1e7c10 */ /* 0x000fc60009ffe4ff */
[----:B-1----:R-:W2:Y:S01]  /*4da60*/  LDL.LU R29, [R1+0x12a0] ;  /* 0x0012a000011d7983 */ /* 0x002ea20000300800 */
[----:B------:R-:W-:-:S03]  /*4da70*/  MOV R7, R35 ;  /* 0x0000002300077202 */ /* 0x000fc60000000f00 */
[----:B------:R1:W-:Y:S04]  /*4da80*/  STL [R1+0x1124], R30 ;  /* 0x0011241e01007387 */ /* 0x0003e80000100800 */
[----:B------:R-:W2:Y:S04]  /*4da90*/  LDL.LU R39, [R1+0x12a8] ;  /* 0x0012a80001277983 */ /* 0x000ea80000300800 */
[----:B---3--:R-:W3:Y:S04]  /*4daa0*/  LDL.LU R35, [R1+0x129c] ;  /* 0x00129c0001237983 */ /* 0x008ee80000300800 */
[----:B------:R1:W-:Y:S04]  /*4dab0*/  LDGSTS.E [R3+0x11a00], desc[UR28][R6.64], P0 ;  /* 0x11a0000006037fae */ /* 0x0003e800081a101c */
[----:B------:R-:W3:Y:S01]  /*4dac0*/  LDL.LU R41, [R1+0x12a4] ;  /* 0x0012a40001297983 */ /* 0x000ee20000300800 */
[----:B-1----:R-:W-:Y:S01]  /*4dad0*/  IMAD.MOV.U32 R6, RZ, RZ, R28 ;  /* 0x000000ffff067224 */ /* 0x002fe200078e001c */
[----:B------:R-:W-:-:S02]  /*4dae0*/  MOV R7, R30 ;  /* 0x0000001e00077202 */ /* 0x000fc40000000f00 */
[----:B----4-:R-:W4:Y:S04]  /*4daf0*/  LDL.LU R28, [R1+0x1320] ;  /* 0x00132000011c7983 */ /* 0x010f280000300800 */
[----:B------:R-:W4:Y:S04]  /*4db00*/  LDL.LU R30, [R1+0x1328] ;  /* 0x00132800011e7983 */ /* 0x000f280000300800 */
[----:B------:R1:W-:Y:S01]  /*4db10*/  LDGSTS.E [R3+0x11a80], desc[UR28][R6.64], P1 ;  /* 0x11a8000006037fae */ /* 0x0003e200089a101c */
[----:B--2---:R-:W-:-:S05]  /*4db20*/  IADD3 R32, P2, PT, R32, UR14, RZ ;  /* 0x0000000e20207c10 */ /* 0x004fca000ff5e0ff */
        /* <DEDUP_REMOVED lines=8> */
[----:B--2---:R-:W2:Y:S04]  /*4dbb0*/  LDL.LU R36, [R1+0x131c] ;  /* 0x00131c0001247983 */ /* 0x004ea80000300800 */
[----:B------:R-:W-:Y:S04]  /*4dbc0*/  STL [R1+0x11a4], R40 ;  /* 0x0011a42801007387 */ /* 0x000fe80000100800 */
[----:B------:R-:W2:Y:S01]  /*4dbd0*/  LDL.LU R32, [R1+0x1324] ;  /* 0x0013240001207983 */ /* 0x000ea20000300800 */
[----:B------:R-:W-:Y:S02]  /*4dbe0*/  IADD3 R31, P2, PT, R31, UR14, RZ ;  /* 0x0000000e1f1f7c10 */ /* 0x000fe4000ff5e0ff */
[----:B------:R-:W-:Y:S01]  /*4dbf0*/  IADD3 R2, P3, PT, R2, UR14, RZ ;  /* 0x0000000e02027c10 */ /* 0x000fe2000ff7e0ff */
[----:B------:R1:W-:Y:S04]  /*4dc00*/  LDGSTS.E [R3+0x12200], desc[UR28][R6.64], P0 ;  /* 0x1220000006037fae */ /* 0x0003e800081a101c */
[----:B------:R1:W-:Y:S02]  /*4dc10*/  STL [R1+0x1220], R31 ;  /* 0x0012201f01007387 */ /* 0x0003e40000100800 */
[----:B-1----:R-:W-:Y:S01]  /*4dc20*/  IMAD.MOV.U32 R6, RZ, RZ, R38 ;  /* 0x000000ffff067224 */ /* 0x002fe200078e0026 */
[----:B------:R-:W-:-:S05]  /*4dc30*/  MOV R7, R40 ;  /* 0x0000002800077202 */ /* 0x000fca0000000f00 */
[----:B------:R1:W-:Y:S02]  /*4dc40*/  LDGSTS.E [R3+0x12280], desc[UR28][R6.64], P1 ;  /* 0x1228000006037fae */ /* 0x0003e400089a101c */
[----:B-1----:R-:W-:Y:S01]  /*4dc50*/  IMAD.MOV.U32 R6, RZ, RZ, R31 ;  /* 0x000000ffff067224 */ /* 0x002fe200078e001f */
[----:B------:R-:W-:-:S05]  /*4dc60*/  IADD3.X R37, PT, PT, R37, UR9, RZ, P2, !PT ;  /* 0x0000000925257c10 */ /* 0x000fca00097fe4ff */
[----:B------:R1:W-:Y:S01]  /*4dc70*/  STL [R1+0x121c], R37 ;  /* 0x00121c2501007387 */ /* 0x0003e20000100800 */
[----:B------:R-:W-:-:S03]  /*4dc80*/  IADD3.X R34, PT, PT, R34, UR9, RZ, P3, !PT ;  /* 0x0000000922227c10 */ /* 0x000fc60009ffe4ff */
[----:B------:R-:W-:Y:S01]  /*4dc90*/  STL [R1+0x1228], R2 ;  /* 0x0012280201007387 */ /* 0x000fe20000100800 */
[----:B------:R-:W-:-:S03]  /*4dca0*/  MOV R7, R37 ;  /* 0x0000002500077202 */ /* 0x000fc60000000f00 */
[----:B------:R-:W2:Y:S04]  /*4dcb0*/  LDL.LU R31, [R1+0x13a0] ;  /* 0x0013a000011f7983 */ /* 0x000ea80000300800 */
[----:B------:R1:W-:Y:S04]  /*4dcc0*/  STL [R1+0x1224], R34 ;  /* 0x0012242201007387 */ /* 0x0003e80000100800 */
[----:B-1----:R-:W2:Y:S04]  /*4dcd0*/  LDL.LU R37, [R1+0x13a8] ;  /* 0x0013a80001257983 */ /* 0x002ea80000300800 */
[----:B------:R-:W2:Y:S04]  /*4dce0*/  LDL.LU R40, [R1+0x139c] ;  /* 0x00139c0001287983 */ /* 0x000ea80000300800 */
[----:B------:R-:W2:Y:S04]  /*4dcf0*/  LDL.LU R38, [R1+0x13a4] ;  /* 0x0013a40001267983 */ /* 0x000ea80000300800 */
[----:B------:R1:W-:Y:S02]  /*4dd00*/  LDGSTS.E [R3+0x12a00], desc[UR28][R6.64], P0 ;  /* 0x12a0000006037fae */ /* 0x0003e400081a101c */
[----:B-1----:R-:W-:Y:S01]  /*4dd10*/  IMAD.MOV.U32 R6, RZ, RZ, R2 ;  /* 0x000000ffff067224 */ /* 0x002fe200078e0002 */
[----:B------:R-:W-:-:S02]  /*4dd20*/  MOV R7, R34 ;  /* 0x0000002200077202 */ /* 0x000fc40000000f00 */
[----:B------:R-:W2:Y:S04]  /*4dd30*/  LDL.LU R34, [R1+0x1420] ;  /* 0x0014200001227983 */ /* 0x000ea80000300800 */
[----:B------:R1:W-:Y:S04]  /*4dd40*/  LDGSTS.E [R3+0x12a80], desc[UR28][R6.64], P1 ;  /* 0x12a8000006037fae */ /* 0x0003e800089a101c */
[----:B------:R-:W2:Y:S01]  /*4dd50*/  LDL.LU R2, [R1+0x1428] ;  /* 0x0014280001027983 */ /* 0x000ea20000300800 */
[----:B------:R-:W-:-:S05]  /*4dd60*/  IADD3 R29, P2, PT, R29, UR14, RZ ;  /* 0x0000000e1d1d7c10 */ /* 0x000fca000ff5e0ff */
[----:B-1----:R-:W-:Y:S01]  /*4dd70*/  IMAD.MOV.U32 R6, RZ, RZ, R29 ;  /* 0x000000ffff067224 */ /* 0x002fe200078e001d */
[----:B------:R-:W-:Y:S02]  /*4dd80*/  IADD3 R39, P3, PT, R39, UR14, RZ ;  /* 0x0000000e27277c10 */ /* 0x000fe4000ff7e0ff */
[----:B---3--:R-:W-:-:S04]  /*4dd90*/  IADD3.X R35, PT, PT, R35, UR9, RZ, P2, !PT ;  /* 0x0000000923237c10 */ /* 0x008fc800097fe4ff */
[----:B------:R-:W-:Y:S01]  /*4dda0*/  MOV R7, R35 ;  /* 0x0000002300077202 */ /* 0x000fe20000000f00 */
[----:B------:R-:W-:Y:S01]  /*4ddb0*/  STL [R1+0x12a0], R29 ;  /* 0x0012a01d01007387 */ /* 0x000fe20000100800 */
[----:B------:R-:W-:-:S03]  /*4ddc0*/  IADD3.X R41, PT, PT, R41, UR9, RZ, P3, !PT ;  /* 0x0000000929297c10 */ /* 0x000fc60009ffe4ff */
[----:B------:R1:W-:Y:S04]  /*4ddd0*/  STL [R1+0x129c], R35 ;  /* 0x00129c2301007387 */ /* 0x0003e80000100800 */
[----:B------:R3:W-:Y:S01]  /*4dde0*/  LDGSTS.E [R3+0x13200], desc[UR28][R6.64], P0 ;  /* 0x1320000006037fae */ /* 0x0007e200081a101c */
[----:B----4-:R-:W-:-:S03]  /*4ddf0*/  IADD3 R28, P2, PT, R28, UR14, RZ ;  /* 0x0000000e1c1c7c10 */ /* 0x010fc6000ff5e0ff */
[----:B------:R-:W-:Y:S01]  /*4de00*/  STL [R1+0x12a8], R39 ;  /* 0x0012a82701007387 */ /* 0x000fe20000100800 */
[----:B------:R-:W-:-:S03]  /*4de10*/  IADD3 R30, P3, PT, R30, UR14, RZ ;  /* 0x0000000e1e1e7c10 */ /* 0x000fc6000ff7e0ff */
[----:B-1----:R-:W4:Y:S01]  /*4de20*/  LDL.LU R35, [R1+0x141c] ;  /* 0x00141c0001237983 */ /* 0x002f220000300800 */
[----:B---3--:R-:W-:Y:S01]  /*4de30*/  IMAD.MOV.U32 R6, RZ, RZ, R39 ;  /* 0x000000ffff067224 */ /* 0x008fe200078e0027 */
[----:B------:R-:W-:Y:S02]  /*4de40*/  MOV R7, R41 ;  /* 0x0000002900077202 */ /* 0x000fe40000000f00 */
[----:B------:R-:W-:Y:S04]  /*4de50*/  STL [R1+0x12a4], R41 ;  /* 0x0012a42901007387 */ /* 0x000fe80000100800 */
[----:B------:R-:W3:Y:S04]  /*4de60*/  LDL.LU R29, [R1+0x1424] ;  /* 0x00142400011d7983 */ /* 0x000ee80000300800 */
[----:B------:R1:W-:Y:S04]  /*4de70*/  LDGSTS.E [R3+0x13280], desc[UR28][R6.64], P1 ;  /* 0x1328000006037fae */ /* 0x0003e800089a101c */
[----:B------:R2:W-:Y:S01]  /*4de80*/  STL [R1+0x1320], R28 ;  /* 0x0013201c01007387 */ /* 0x0005e20000100800 */
[----:B-1----:R-:W-:Y:S01]  /*4de90*/  IMAD.MOV.U32 R6, RZ, RZ, R28 ;  /* 0x000000ffff067224 */ /* 0x002fe200078e001c */
[----:B--2---:R-:W-:-:S04]  /*4dea0*/  IADD3.X R36, PT, PT, R36, UR9, RZ, P2, !PT ;  /* 0x0000000924247c10 */ /* 0x004fc800097fe4ff */
[----:B------:R-:W-:Y:S01]  /*4deb0*/  MOV R7, R36 ;  /* 0x0000002400077202 */ /* 0x000fe20000000f00 */
[----:B------:R1:W-:Y:S01]  /*4dec0*/  STL [R1+0x131c], R36 ;  /* 0x00131c2401007387 */ /* 0x0003e20000100800 */
[----:B------:R-:W-:-:S03]  /*4ded0*/  IADD3.X R32, PT, PT, R32, UR9, RZ, P3, !PT ;  /* 0x0000000920207c10 */ /* 0x000fc60009ffe4ff */
[----:B------:R-:W-:Y:S04]  /*4dee0*/  STL [R1+0x1328], R30 ;  /* 0x0013281e01007387 */ /* 0x000fe80000100800 */
[----:B------:R-:W2:Y:S04]  /*4def0*/  LDL.LU R28, [R1+0x14a0] ;  /* 0x0014a000011c7983 */ /* 0x000ea80000300800 */
[----:B------:R1:W-:Y:S04]  /*4df00*/  STL [R1+0x1324], R32 ;  /* 0x0013242001007387 */ /* 0x0003e80000100800 */
[----:B------:R1:W-:Y:S04]  /*4df10*/  LDGSTS.E [R3+0x13a00], desc[UR28][R6.64], P0 ;  /* 0x13a0000006037fae */ /* 0x0003e800081a101c */
[----:B-1----:R-:W2:Y:S01]  /*4df20*/  LDL.LU R36, [R1+0x14a8] ;  /* 0x0014a80001247983 */ /* 0x002ea20000300800 */
[----:B------:R-:W-:-:S03]  /*4df30*/  MOV R7, R32 ;  /* 0x0000002000077202 */ /* 0x000fc60000000f00 */
[----:B------:R-:W2:Y:S04]  /*4df40*/  LDL.LU R32, [R1+0x149c] ;  /* 0x00149c0001207983 */ /* 0x000ea80000300800 */
[----:B------:R-:W2:Y:S01]  /*4df50*/  LDL.LU R41, [R1+0x14a4] ;  /* 0x0014a40001297983 */ /* 0x000ea20000300800 */
[----:B------:R-:W-:-:S03]  /*4df60*/  IMAD.MOV.U32 R6, RZ, RZ, R30 ;  /* 0x000000ffff067224 */ /* 0x000fc600078e001e */
[----:B------:R-:W2:Y:S04]  /*4df70*/  LDL.LU R30, [R1+0x1520] ;  /* 0x00152000011e7983 */ /* 0x000ea80000300800 */
[----:B------:R-:W2:Y:S04]  /*4df80*/  LDL.LU R39, [R1+0x1528] ;  /* 0x0015280001277983 */ /* 0x000ea80000300800 */
[----:B------:R1:W-:Y:S01]  /*4df90*/  LDGSTS.E [R3+0x13a80], desc[UR28][R6.64], P1 ;  /* 0x13a8000006037fae */ /* 0x0003e200089a101c */
[----:B------:R-:W-:-:S05]  /*4dfa0*/  IADD3 R31, P2, PT, R31, UR14, RZ ;  /* 0x0000000e1f1f7c10 */ /* 0x000fca000ff5e0ff */
[----:B------:R1:W-:Y:S01]  /*4dfb0*/  STL [R1+0x13a0], R31 ;  /* 0x0013a01f01007387 */ /* 0x0003e20000100800 */
[----:B------:R-:W-:Y:S02]  /*4dfc0*/  IADD3 R37, P3, PT, R37, UR14, RZ ;  /* 0x0000000e25257c10 */ /* 0x000fe4000ff7e0ff */
[----:B------:R-:W-:Y:S01]  /*4dfd0*/  IADD3.X R40, PT, PT, R40, UR9, RZ, P2, !PT ;  /* 0x0000000928287c10 */ /* 0x000fe200097fe4ff */
[----:B-1----:R-:W-:-:S04]  /*4dfe0*/  IMAD.MOV.U32 R6, RZ, RZ, R31 ;  /* 0x000000ffff067224 */ /* 0x002fc800078e001f */
[----:B------:R1:W-:Y:S01]  /*4dff0*/  STL [R1+0x139c], R40 ;  /* 0x00139c2801007387 */ /* 0x0003e20000100800 */
[----:B------:R-:W-:-:S03]  /*4e000*/  IADD3.X R38, PT, PT, R38, UR9, RZ, P3, !PT ;  /* 0x0000000926267c10 */ /* 0x000fc60009ffe4ff */
[----:B------:R1:W-:Y:S04]  /*4e010*/  STL [R1+0x13a8], R37 ;  /* 0x0013a82501007387 */ /* 0x0003e80000100800 */
[----:B------:R-:W2:Y:S01]  /*4e020*/  LDL.LU R31, [R1+0x151c] ;  /* 0x00151c00011f7983 */ /* 0x000ea20000300800 */
[----:B------:R-:W-:-:S03]  /*4e030*/  MOV R7, R40 ;  /* 0x0000002800077202 */ /* 0x000fc60000000f00 */
[----:B------:R-:W-:Y:S04]  /*4e040*/  STL [R1+0x13a4], R38 ;  /* 0x0013a42601007387 */ /* 0x000fe80000100800 */
[----:B-1----:R-:W2:Y:S01]  /*4e050*/  LDL.LU R40, [R1+0x1524] ;  /* 0x0015240001287983 */ /* 0x002ea20000300800 */
[----:B------:R-:W-:-:S03]  /*4e060*/  IADD3 R34, P2, PT, R34, UR14, RZ ;  /* 0x0000000e22227c10 */ /* 0x000fc6000ff5e0ff */
[----:B------:R1:W-:Y:S01]  /*4e070*/  LDGSTS.E [R3+0x14200], desc[UR28][R6.64], P0 ;  /* 0x1420000006037fae */ /* 0x0003e200081a101c */
[----:B------:R-:W-:-:S03]  /*4e080*/  IADD3 R2, P3, PT, R2, UR14, RZ ;  /* 0x0000000e02027c10 */ /* 0x000fc6000ff7e0ff */
[----:B------:R3:W-:Y:S01]  /*4e090*/  STL [R1+0x1420], R34 ;  /* 0x0014202201007387 */ /* 0x0007e20000100800 */
[----:B-1----:R-:W-:Y:S01]  /*4e0a0*/  IMAD.MOV.U32 R6, RZ, RZ, R37 ;  /* 0x000000ffff067224 */ /* 0x002fe200078e0025 */
[----:B------:R-:W-:-:S05]  /*4e0b0*/  MOV R7, R38 ;  /* 0x0000002600077202 */ /* 0x000fca0000000f00 */
[----:B------:R1:W-:Y:S02]  /*4e0c0*/  LDGSTS.E [R3+0x14280], desc[UR28][R6.64], P1 ;  /* 0x1428000006037fae */ /* 0x0003e400089a101c */
[----:B-1----:R-:W-:Y:S01]  /*4e0d0*/  IMAD.MOV.U32 R6, RZ, RZ, R34 ;  /* 0x000000ffff067224 */ /* 0x002fe200078e0022 */
[----:B----4-:R-:W-:-:S04]  /*4e0e0*/  IADD3.X R35, PT, PT, R35, UR9, RZ, P2, !PT ;  /* 0x0000000923237c10 */ /* 0x010fc800097fe4ff */
[----:B------:R-:W-:Y:S01]  /*4e0f0*/  MOV R7, R35 ;  /* 0x0000002300077202 */ /* 0x000fe20000000f00 */
[----:B------:R1:W-:Y:S01]  /*4e100*/  STL [R1+0x141c], R35 ;  /* 0x00141c2301007387 */ /* 0x0003e20000100800 */
[----:B---3--:R-:W-:-:S03]  /*4e110*/  IADD3.X R29, PT, PT, R29, UR9, RZ, P3, !PT ;  /* 0x000000091d1d7c10 */ /* 0x008fc60009ffe4ff */
[----:B------:R-:W-:Y:S04]  /*4e120*/  STL [R1+0x1428], R2 ;  /* 0x0014280201007387 */ /* 0x000fe80000100800 */
[----:B------:R-:W3:Y:S04]  /*4e130*/  LDL.LU R37, [R1+0x15a0] ;  /* 0x0015a00001257983 */ /* 0x000ee80000300800 */
[----:B------:R4:W-:Y:S04]  /*4e140*/  STL [R1+0x1424], R29 ;  /* 0x0014241d01007387 */ /* 0x0009e80000100800 */
[----:B------:R-:W3:Y:S04]  /*4e150*/  LDL.LU R34, [R1+0x15a8] ;  /* 0x0015a80001227983 */ /* 0x000ee80000300800 */
[----:B------:R4:W-:Y:S04]  /*4e160*/  LDGSTS.E [R3+0x14a00], desc[UR28][R6.64], P0 ;  /* 0x14a0000006037fae */ /* 0x0009e800081a101c */
[----:B------:R-:W3:Y:S04]  /*4e170*/  LDL.LU R38, [R1+0x159c] ;  /* 0x00159c0001267983 */ /* 0x000ee80000300800 */
[----:B-1----:R-:W3:Y:S01]  /*4e180*/  LDL.LU R35, [R1+0x15a4] ;  /* 0x0015a40001237983 */ /* 0x002ee20000300800 */
[----:B----4-:R-:W-:Y:S01]  /*4e190*/  IMAD.MOV.U32 R6, RZ, RZ, R2 ;  /* 0x000000ffff067224 */ /* 0x010fe200078e0002 */
[----:B------:R-:W-:-:S02]  /*4e1a0*/  MOV R7, R29 ;  /* 0x0000001d00077202 */ /* 0x000fc40000000f00 */
[----:B------:R-:W4:Y:S04]  /*4e1b0*/  LDL.LU R29, [R1+0x1620] ;  /* 0x00162000011d7983 */ /* 0x000f280000300800 */
[----:B------:R-:W4:Y:S04]  /*4e1c0*/  LDL.LU R2, [R1+0x1628] ;  /* 0x0016280001027983 */ /* 0x000f280000300800 */
[----:B------:R1:W-:Y:S01]  /*4e1d0*/  LDGSTS.E [R3+0x14a80], desc[UR28][R6.64], P1 ;  /* 0x14a8000006037fae */ /* 0x0003e200089a101c */
[----:B--2---:R-:W-:-:S05]  /*4e1e0*/  IADD3 R28, P2, PT, R28, UR14, RZ ;  /* 0x0000000e1c1c7c10 */ /* 0x004fca000ff5e0ff */
[----:B------:R-:W-:Y:S01]  /*4e1f0*/  STL [R1+0x14a0], R28 ;  /* 0x0014a01c01007387 */ /* 0x000fe20000100800 */
[----:B------:R-:W-:Y:S01]  /*4e200*/  IADD3 R36, P3, PT, R36, UR14, RZ ;  /* 0x0000000e24247c10 */ /* 0x000fe2000ff7e0ff */
[----:B-1----:R-:W-:Y:S01]  /*4e210*/  IMAD.MOV.U32 R6, RZ, RZ, R28 ;  /* 0x000000ffff067224 */ /* 0x002fe200078e001c */
[----:B------:R-:W-:Y:S02]  /*4e220*/  IADD3.X R32, PT, PT, R32, UR9, RZ, P2, !PT ;  /* 0x0000000920207c10 */ /* 0x000fe400097fe4ff */
[----:B------:R-:W-:-:S03]  /*4e230*/  IADD3.X R41, PT, PT, R41, UR9, RZ, P3, !PT ;  /* 0x0000000929297c10 */ /* 0x000fc60009ffe4ff */
[----:B------:R1:W-:Y:S01]  /*4e240*/  STL [R1+0x149c], R32 ;  /* 0x00149c2001007387 */ /* 0x0003e20000100800 */
[----:B------:R-:W-:-:S03]  /*4e250*/  MOV R7, R32 ;  /* 0x0000002000077202 */ /* 0x000fc60000000f00 */
[----:B------:R-:W-:Y:S01]  /*4e260*/  STL [R1+0x14a8], R36 ;  /* 0x0014a82401007387 */ /* 0x000fe20000100800 */
[----:B------:R-:W-:-:S03]  /*4e270*/  IADD3 R30, P2, PT, R30, UR14, RZ ;  /* 0x0000000e1e1e7c10 */ /* 0x000fc6000ff5e0ff */
[----:B------:R2:W-:Y:S04]  /*4e280*/  LDGSTS.E [R3+0x15200], desc[UR28][R6.64], P0 ;  /* 0x1520000006037fae */ /* 0x0005e800081a101c */
[----:B-1----:R-:W4:Y:S04]  /*4e290*/  LDL.LU R32, [R1+0x161c] ;  /* 0x00161c0001207983 */ /* 0x002f280000300800 */
[----:B------:R-:W-:Y:S04]  /*4e2a0*/  STL [R1+0x14a4], R41 ;  /* 0x0014a42901007387 */ /* 0x000fe80000100800 */
[----:B------:R-:W4:Y:S01]  /*4e2b0*/  LDL.LU R28, [R1+0x1624] ;  /* 0x00162400011c7983 */ /* 0x000f220000300800 */
[----:B--2---:R-:W-:Y:S01]  /*4e2c0*/  IMAD.MOV.U32 R6, RZ, RZ, R36 ;  /* 0x000000ffff067224 */ /* 0x004fe200078e0024 */
[----:B------:R-:W-:-:S02]  /*4e2d0*/  MOV R7, R41 ;  /* 0x0000002900077202 */ /* 0x000fc40000000f00 */
[----:B------:R-:W-:Y:S01]  /*4e2e0*/  IADD3 R39, P3, PT, R39, UR14, RZ ;  /* 0x0000000e27277c10 */ /* 0x000fe2000ff7e0ff */
[----:B------:R-:W-:Y:S04]  /*4e2f0*/  STL [R1+0x1520], R30 ;  /* 0x0015201e01007387 */ /* 0x000fe80000100800 */
[----:B------:R1:W-:Y:S02]  /*4e300*/  LDGSTS.E [R3+0x15280], desc[UR28][R6.64], P1 ;  /* 0x1528000006037fae */ /* 0x0003e400089a101c */
[----:B-1----:R-:W-:Y:S01]  /*4e310*/  IMAD.MOV.U32 R6, RZ, RZ, R30 ;  /* 0x000000ffff067224 */ /* 0x002fe200078e001e */
[----:B------:R-:W-:-:S04]  /*4e320*/  IADD3.X R31, PT, PT, R31, UR9, RZ, P2, !PT ;  /* 0x000000091f1f7c10 */ /* 0x000fc800097fe4ff */
[----:B------:R-:W-:Y:S01]  /*4e330*/  MOV R7, R31 ;  /* 0x0000001f00077202 */ /* 0x000fe20000000f00 */
[----:B------:R1:W-:Y:S01]  /*4e340*/  STL [R1+0x151c], R31 ;  /* 0x00151c1f01007387 */ /* 0x0003e20000100800 */
[----:B------:R-:W-:-:S03]  /*4e350*/  IADD3.X R40, PT, PT, R40, UR9, RZ, P3, !PT ;  /* 0x0000000928287c10 */ /* 0x000fc60009ffe4ff */
[----:B------:R2:W-:Y:S04]  /*4e360*/  STL [R1+0x1528], R39 ;  /* 0x0015282701007387 */ /* 0x0005e80000100800 */
[----:B------:R2:W-:Y:S04]  /*4e370*/  LDGSTS.E [R3+0x15a00], desc[UR28][R6.64], P0 ;  /* 0x15a0000006037fae */ /* 0x0005e800081a101c */
[----:B-1----:R-:W4:Y:S04]  /*4e380*/  LDL.LU.64 R30, [R1+0x9a0] ;  /* 0x0009a000011e7983 */ /* 0x002f280000300a00 */
[----:B------:R-:W-:Y:S04]  /*4e390*/  STL [R1+0x1524], R40 ;  /* 0x0015242801007387 */ /* 0x000fe80000100800 */
[----:B------:R-:W4:Y:S01]  /*4e3a0*/  LDL.LU R36, [R1+0x16a0] ;  /* 0x0016a00001247983 */ /* 0x000f220000300800 */
[----:B--2---:R-:W-:-:S03]  /*4e3b0*/  IMAD.MOV.U32 R6, RZ, RZ, R39 ;  /* 0x000000ffff067224 */ /* 0x004fc600078e0027 */
[----:B------:R-:W2:Y:S04]  /*4e3c0*/  LDL.LU.64 R48, [R1+0x980] ;  /* 0x0009800001307983 */ /* 0x000ea80000300a00 */
[----:B------:R-:W2:Y:S04]  /*4e3d0*/  LDL.LU.64 R46, [R1+0x978] ;  /* 0x00097800012e7983 */ /* 0x000ea80000300a00 */
[----:B------:R-:W2:Y:S01]  /*4e3e0*/  LDL.LU R39, [R1+0x169c] ;  /* 0x00169c0001277983 */ /* 0x000ea20000300800 */
[----:B------:R-:W-:-:S05]  /*4e3f0*/  MOV R7, R40 ;  /* 0x0000002800077202 */ /* 0x000fca0000000f00 */
[----:B------:R1:W-:Y:S01]  /*4e400*/  LDGSTS.E [R3+0x15a80], desc[UR28][R6.64], P1 ;  /* 0x15a8000006037fae */ /* 0x0003e200089a101c */
[----:B---3--:R-:W-:Y:S02]  /*4e410*/  IADD3 R37, P2, PT, R37, UR14, RZ ;  /* 0x0000000e25257c10 */ /* 0x008fe4000ff5e0ff */
[----:B------:R-:W-:-:S03]  /*4e420*/  IADD3 R34, P3, PT, R34, UR14, RZ ;  /* 0x0000000e22227c10 */ /* 0x000fc6000ff7e0ff */
[----:B-1----:R-:W-:Y:S01]  /*4e430*/  IMAD.MOV.U32 R6, RZ, RZ, R37 ;  /* 0x000000ffff067224 */ /* 0x002fe200078e0025 */
[----:B------:R1:W-:Y:S01]  /*4e440*/  STL [R1+0x15a0], R37 ;  /* 0x0015a02501007387 */ /* 0x0003e20000100800 */
[----:B------:R-:W-:Y:S02]  /*4e450*/  IADD3.X R38, PT, PT, R38, UR9, RZ, P2, !PT ;  /* 0x0000000926267c10 */ /* 0x000fe400097fe4ff */
[----:B------:R-:W-:Y:S02]  /*4e460*/  IADD3.X R35, PT, PT, R35, UR9, RZ, P3, !PT ;  /* 0x0000000923237c10 */ /* 0x000fe40009ffe4ff */
[----:B------:R-:W-:Y:S01]  /*4e470*/  MOV R7, R38 ;  /* 0x0000002600077202 */ /* 0x000fe20000000f00 */
[----:B------:R-:W-:Y:S01]  /*4e480*/  STL [R1+0x159c], R38 ;  /* 0x00159c2601007387 */ /* 0x000fe20000100800 */
[----:B----4-:R-:W-:-:S03]  /*4e490*/  IADD3 R29, P2, PT, R29, UR14, RZ ;  /* 0x0000000e1d1d7c10 */ /* 0x010fc6000ff5e0ff */
[----:B------:R3:W-:Y:S01]  /*4e4a0*/  STL [R1+0x15a8], R34 ;  /* 0x0015a82201007387 */ /* 0x0007e20000100800 */
[----:B------:R-:W-:-:S03]  /*4e4b0*/  IADD3 R2, P3, PT, R2, UR14, RZ ;  /* 0x0000000e02027c10 */ /* 0x000fc6000ff7e0ff */
[----:B------:R4:W-:Y:S04]  /*4e4c0*/  LDGSTS.E [R3+0x16200], desc[UR28][R6.64], P0 ;  /* 0x1620000006037fae */ /* 0x0009e800081a101c */
[----:B------:R3:W-:Y:S04]  /*4e4d0*/  STL [R1+0x15a4], R35 ;  /* 0x0015a42301007387 */ /* 0x0007e80000100800 */
[----:B-1----:R-:W2:Y:S01]  /*4e4e0*/  LDL.LU R37, [R1+0xfb0] ;  /* 0x000fb00001257983 */ /* 0x002ea20000300800 */
[----:B----4-:R-:W-:-:S03]  /*4e4f0*/  IMAD.MOV.U32 R6, RZ, RZ, R34 ;  /* 0x000000ffff067224 */ /* 0x010fc600078e0022 */
[----:B---3--:R-:W3:Y:S04]  /*4e500*/  LDL.LU R34, [R1+0xfb8] ;  /* 0x000fb80001227983 */ /* 0x008ee80000300800 */
[----:B------:R-:W-:Y:S01]  /*4e510*/  STL [R1+0x1620], R29 ;  /* 0x0016201d01007387 */ /* 0x000fe20000100800 */
[----:B------:R-:W-:-:S05]  /*4e520*/  IADD3.X R32, PT, PT, R32, UR9, RZ, P2, !PT ;  /* 0x0000000920207c10 */ /* 0x000fca00097fe4ff */
[----:B------:R-:W-:Y:S01]  /*4e530*/  STL [R1+0x161c], R32 ;  /* 0x00161c2001007387 */ /* 0x000fe20000100800 */
[----:B------:R-:W-:-:S03]  /*4e540*/  IADD3.X R28, PT, PT, R28, UR9, RZ, P3, !PT ;  /* 0x000000091c1c7c10 */ /* 0x000fc60009ffe4ff */
[----:B------:R-:W-:Y:S04]  /*4e550*/  STL [R1+0x1628], R2 ;  /* 0x0016280201007387 */ /* 0x000fe80000100800 */
[----:B------:R1:W-:Y:S04]  /*4e560*/  STL [R1+0x1624], R28 ;  /* 0x0016241c01007387 */ /* 0x0003e80000100800 */
[----:B------:R-:W4:Y:S04]  /*4e570*/  LDL.LU R44, [R1+0xfac] ;  /* 0x000fac00012c7983 */ /* 0x000f280000300800 */
[----:B------:R-:W4:Y:S01]  /*4e580*/  LDL.LU R38, [R1+0xfb4] ;  /* 0x000fb40001267983 */ /* 0x000f220000300800 */
[----:B------:R-:W-:-:S03]  /*4e590*/  MOV R7, R35 ;  /* 0x0000002300077202 */ /* 0x000fc60000000f00 */
[----:B------:R-:W4:Y:S04]  /*4e5a0*/  LDL.LU R43, [R1+0x102c] ;  /* 0x00102c00012b7983 */ /* 0x000f280000300800 */
[----:B------:R1:W-:Y:S04]  /*4e5b0*/  LDGSTS.E [R3+0x16280], desc[UR28][R6.64], P1 ;  /* 0x1628000006037fae */ /* 0x0003e800089a101c */
[----:B------:R-:W4:Y:S04]  /*4e5c0*/  LDL.LU R40, [R1+0x1030] ;  /* 0x0010300001287983 */ /* 0x000f280000300800 */
[----:B------:R-:W4:Y:S01]  /*4e5d0*/  LDL.LU R41, [R1+0x1034] ;  /* 0x0010340001297983 */ /* 0x000f220000300800 */
[----:B-1----:R-:W-:Y:S01]  /*4e5e0*/  IMAD.MOV.U32 R6, RZ, RZ, R29 ;  /* 0x000000ffff067224 */ /* 0x002fe200078e001d */
[----:B------:R-:W-:-:S02]  /*4e5f0*/  MOV R7, R32 ;  /* 0x0000002000077202 */ /* 0x000fc40000000f00 */
[----:B------:R-:W4:Y:S04]  /*4e600*/  LDL.LU R35, [R1+0x1038] ;  /* 0x0010380001237983 */ /* 0x000f280000300800 */
[----:B------:R1:W-:Y:S02]  /*4e610*/  LDGSTS.E [R3+0x16a00], desc[UR28][R6.64], P0 ;  /* 0x16a0000006037fae */ /* 0x0003e400081a101c */
[----:B-1----:R-:W-:Y:S01]  /*4e620*/  MOV R7, R28 ;  /* 0x0000001c00077202 */ /* 0x002fe20000000f00 */
[----:B------:R-:W-:-:S05]  /*4e630*/  IMAD.MOV.U32 R6, RZ, RZ, R2 ;  /* 0x000000ffff067224 */ /* 0x000fca00078e0002 */
[----:B------:R1:W-:Y:S01]  /*4e640*/  LDGSTS.E [R3+0x16a80], desc[UR28][R6.64], P1 ;  /* 0x16a8000006037fae */ /* 0x0003e200089a101c */
[----:B------:R-:W-:-:S04]  /*4e650*/  IADD3 R28, P2, PT, R30, UR14, RZ ;  /* 0x0000000e1e1c7c10 */ /* 0x000fc8000ff5e0ff */
[----:B------:R-:W-:Y:S02]  /*4e660*/  IADD3.X R2, PT, PT, R31, UR9, RZ, P2, !PT ;  /* 0x000000091f027c10 */ /* 0x000fe400097fe4ff */
[----:B------:R-:W-:Y:S02]  /*4e670*/  IADD3 R36, P2, PT, R36, UR14, RZ ;  /* 0x0000000e24247c10 */ /* 0x000fe4000ff5e0ff */
[----:B--2---:R-:W-:Y:S01]  /*4e680*/  IADD3 R30, P3, PT, R48, UR14, RZ ;  /* 0x0000000e301e7c10 */ /* 0x004fe2000ff7e0ff */
[----:B------:R-:W-:-:S03]  /*4e690*/  IMAD.MOV.U32 R50, RZ, RZ, R28 ;  /* 0x000000ffff327224 */ /* 0x000fc600078e001c */
[----:B------:R-:W-:Y:S02]  /*4e6a0*/  IADD3.X R29, PT, PT, R49, UR9, RZ, P3, !PT ;  /* 0x00000009311d7c10 */ /* 0x000fe40009ffe4ff */
[----:B------:R-:W-:Y:S02]  /*4e6b0*/  IADD3.X R39, PT, PT, R39, UR9, RZ, P2, !PT ;  /* 0x0000000927277c10 */ /* 0x000fe400097fe4ff */
[----:B------:R-:W-:Y:S01]  /*4e6c0*/  IADD3 R32, P2, PT, R46, UR14, RZ ;  /* 0x0000000e2e207c10 */ /* 0x000fe2000ff5e0ff */
[----:B------:R-:W-:Y:S01]  /*4e6d0*/  IMAD.MOV.U32 R48, RZ, RZ, R30 ;  /* 0x000000ffff307224 */ /* 0x000fe200078e001e */
[----:B------:R-:W-:Y:S02]  /*4e6e0*/  MOV R51, R2 ;  /* 0x0000000200337202 */ /* 0x000fe40000000f00 */
[----:B------:R-:W-:Y:S01]  /*4e6f0*/  IADD3.X R31, PT, PT, R47, UR9, RZ, P2, !PT ;  /* 0x000000092f1f7c10 */ /* 0x000fe200097fe4ff */
[----:B------:R-:W-:Y:S01]  /*4e700*/  IMAD.MOV.U32 R46, RZ, RZ, R32 ;  /* 0x000000ffff2e7224 */ /* 0x000fe200078e0020 */
[----:B------:R-:W-:Y:S01]  /*4e710*/  MOV R49, R29 ;  /* 0x0000001d00317202 */ /* 0x000fe20000000f00 */
[----:B------:R-:W-:Y:S01]  /*4e720*/  STL [R1+0x16a0], R36 ;  /* 0x0016a02401007387 */ /* 0x000fe20000100800 */
[----:B------:R-:W-:-:S03]  /*4e730*/  MOV R47, R31 ;  /* 0x0000001f002f7202 */ /* 0x000fc60000000f00 */
[----:B------:R2:W-:Y:S01]  /*4e740*/  STL [R1+0x169c], R39 ;  /* 0x00169c2701007387 */ /* 0x0005e20000100800 */
[----:B-1----:R-:W-:-:S03]  /*4e750*/  MOV R7, R39 ;  /* 0x0000002700077202 */ /* 0x002fc60000000f00 */
[----:B------:R-:W-:Y:S01]  /*4e760*/  STL.64 [R1+0x9a0], R50 ;  /* 0x0009a03201007387 */ /* 0x000fe20000100a00 */
[----:B------:R-:W-:-:S03]  /*4e770*/  IMAD.MOV.U32 R6, RZ, RZ, R36 ;  /* 0x000000ffff067224 */ /* 0x000fc600078e0024 */
[----:B------:R-:W-:Y:S04]  /*4e780*/  STL.64 [R1+0x980], R48 ;  /* 0x0009803001007387 */ /* 0x000fe80000100a00 */
[----:B------:R-:W-:Y:S04]  /*4e790*/  STL.64 [R1+0x978], R46 ;  /* 0x0009782e01007387 */ /* 0x000fe80000100a00 */
[----:B--2---:R-:W2:Y:S04]  /*4e7a0*/  LDL.LU R39, [R1+0x10ac] ;  /* 0x0010ac0001277983 */ /* 0x004ea80000300800 */
[----:B------:R-:W2:Y:S04]  /*4e7b0*/  LDL.LU R36, [R1+0x10b0] ;  /* 0x0010b00001247983 */ /* 0x000ea80000300800 */
[----:B------:R-:W2:Y:S04]  /*4e7c0*/  LDL.LU R42, [R1+0x10b4] ;  /* 0x0010b400012a7983 */ /* 0x000ea80000300800 */
[----:B------:R-:W2:Y:S01]  /*4e7d0*/  LDL.LU R32, [R1+0x10b8] ;  /* 0x0010b80001207983 */ /* 0x000ea20000300800 */
[----:B------:R-:W-:-:S03]  /*4e7e0*/  LOP3.LUT R2, R33, 0x30, RZ, 0x3c, !PT ;  /* 0x0000003021027812 */ /* 0x000fc600078e3cff */
[----:B------:R1:W-:Y:S02]  /*4e7f0*/  LDGSTS.E [R3+0x17200], desc[UR28][R6.64], P0 ;  /* 0x1720000006037fae */ /* 0x0003e400081a101c */
[----:B------:R-:W-:Y:S02]  /*4e800*/  VIADD R2, R2, UR16 ;  /* 0x0000001002027c36 */ /* 0x000fe40008000000 */
[----:B------:R-:W-:Y:S04]  /*4e810*/  LDGSTS.E [R3+0x17280], desc[UR28][R50.64], P1 ;  /* 0x1728000032037fae */ /* 0x000fe800089a101c */
[----:B------:R-:W-:Y:S04]  /*4e820*/  LDGSTS.E [R3+0x17a00], desc[UR28][R48.64], P0 ;  /* 0x17a0000030037fae */ /* 0x000fe800081a101c */
[----:B------:R-:W-:Y:S01]  /*4e830*/  LDGSTS.E [R3+0x17a80], desc[UR28][R46.64], P1 ;  /* 0x17a800002e037fae */ /* 0x000fe200089a101c */
[----:B------:R-:W-:-:S02]  /*4e840*/  IADD3 R37, P2, PT, R37, UR14, RZ ;  /* 0x0000000e25257c10 */ /* 0x000fc4000ff5e0ff */
[----:B---3--:R-:W-:-:S03]  /*4e850*/  IADD3 R34, P3, PT, R34, UR14, RZ ;  /* 0x0000000e22227c10 */ /* 0x008fc6000ff7e0ff */
[----:B------:R3:W-:Y:S01]  /*4e860*/  STL [R1+0xfb0], R37 ;  /* 0x000fb02501007387 */ /* 0x0007e20000100800 */
[----:B-1----:R-:W-:-:S03]  /*4e870*/  MOV R6, R37 ;  /* 0x0000002500067202 */ /* 0x002fc60000000f00 */
[----:B------:R-:W-:Y:S01]  /*4e880*/  STL [R1+0xfb8], R34 ;  /* 0x000fb82201007387 */ /* 0x000fe20000100800 */
[----:B----4-:R-:W-:Y:S02]  /*4e890*/  IADD3.X R44, PT, PT, R44, UR9, RZ, P2, !PT ;  /* 0x000000092c2c7c10 */ /* 0x010fe400097fe4ff */
[----:B------:R-:W-:-:S03]  /*4e8a0*/  IADD3.X R38, PT, PT, R38, UR9, RZ, P3, !PT ;  /* 0x0000000926267c10 */ /* 0x000fc60009ffe4ff */
[----:B------:R-:W-:Y:S01]  /*4e8b0*/  IMAD.MOV.U32 R7, RZ, RZ, R44 ;  /* 0x000000ffff077224 */ /* 0x000fe200078e002c */
[----:B------:R-:W-:Y:S04]  /*4e8c0*/  STL [R1+0xfac], R44 ;  /* 0x000fac2c01007387 */ /* 0x000fe80000100800 */
[----:B---3--:R-:W3:Y:S04]  /*4e8d0*/  LDL.LU R37, [R1+0x1130] ;  /* 0x0011300001257983 */ /* 0x008ee80000300800 */
[----:B------:R-:W4:Y:S04]  /*4e8e0*/  LDL.LU R28, [R1+0x1138] ;  /* 0x00113800011c7983 */ /* 0x000f280000300800 */
[----:B------:R1:W-:Y:S04]  /*4e8f0*/  LDGSTS.E [R2+0x10300], desc[UR28][R6.64], P0 ;  /* 0x1030000006027fae */ /* 0x0003e800081a101c */
[----:B------:R1:W-:Y:S02]  /*4e900*/  STL [R1+0xfb4], R38 ;  /* 0x000fb42601007387 */ /* 0x0003e40000100800 */
[----:B-1----:R-:W-:-:S02]  /*4e910*/  IMAD.MOV.U32 R7, RZ, RZ, R38 ;  /* 0x000000ffff077224 */ /* 0x002fc400078e0026 */
[----:B------:R-:W4:Y:S01]  /*4e920*/  LDL.LU R38, [R1+0x112c] ;  /* 0x00112c0001267983 */ /* 0x000f220000300800 */
[----:B------:R-:W-:-:S03]  /*4e930*/  MOV R6, R34 ;  /* 0x0000002200067202 */ /* 0x000fc60000000f00 */
[----:B------:R-:W4:Y:S01]  /*4e940*/  LDL.LU R34, [R1+0x1134] ;  /* 0x0011340001227983 */ /* 0x000f220000300800 */
[----:B------:R-:W-:Y:S02]  /*4e950*/  IADD3 R40, P2, PT, R40, UR14, RZ ;  /* 0x0000000e28287c10 */ /* 0x000fe4000ff5e0ff */
[----:B------:R-:W-:Y:S01]  /*4e960*/  IADD3 R35, P3, PT, R35, UR14, RZ ;  /* 0x0000000e23237c10 */ /* 0x000fe2000ff7e0ff */
[----:B------:R1:W-:Y:S01]  /*4e970*/  LDGSTS.E [R2+0x10380], desc[UR28][R6.64], P1 ;  /* 0x1038000006027fae */ /* 0x0003e200089a101c */
[----:B------:R-:W-:Y:S02]  /*4e980*/  IADD3.X R43, PT, PT, R43, UR9, RZ, P2, !PT ;  /* 0x000000092b2b7c10 */ /* 0x000fe400097fe4ff */
[----:B------:R-:W-:Y:S01]  /*4e990*/  IADD3.X R41, PT, PT, R41, UR9, RZ, P3, !PT ;  /* 0x0000000929297c10 */ /* 0x000fe20009ffe4ff */
[----:B------:R1:W-:Y:S04]  /*4e9a0*/  STL [R1+0x1030], R40 ;  /* 0x0010302801007387 */ /* 0x0003e80000100800 */
[----:B------:R-:W-:Y:S01]  /*4e9b0*/  STL [R1+0x102c], R43 ;  /* 0x00102c2b01007387 */ /* 0x000fe20000100800 */
[----:B-1----:R-:W-:Y:S01]  /*4e9c0*/  MOV R6, R40 ;  /* 0x0000002800067202 */ /* 0x002fe20000000f00 */
[----:B------:R-:W-:-:S02]  /*4e9d0*/  IMAD.MOV.U32 R7, RZ, RZ, R43 ;  /* 0x000000ffff077224 */ /* 0x000fc400078e002b */
[----:B------:R1:W-:Y:S04]  /*4e9e0*/  STL [R1+0x1038], R35 ;  /* 0x0010382301007387 */ /* 0x0003e80000100800 */
[----:B------:R-:W4:Y:S04]  /*4e9f0*/  LDL.LU R30, [R1+0x11b0] ;  /* 0x0011b000011e7983 */ /* 0x000f280000300800 */
[----:B------:R1:W-:Y:S04]  /*4ea00*/  STL [R1+0x1034], R41 ;  /* 0x0010342901007387 */ /* 0x0003e80000100800 */
[----:B------:R1:W-:Y:S04]  /*4ea10*/  LDGSTS.E [R2+0x10b00], desc[UR28][R6.64], P0 ;  /* 0x10b0000006027fae */ /* 0x0003e800081a101c */
[----:B------:R-:W4:Y:S01]  /*4ea20*/  LDL.LU R40, [R1+0x11b8] ;  /* 0x0011b80001287983 */ /* 0x000f220000300800 */
[----:B-1----:R-:W-:-:S03]  /*4ea30*/  MOV R6, R35 ;  /* 0x0000002300067202 */ /* 0x002fc60000000f00 */
[----:B------:R-:W4:Y:S01]  /*4ea40*/  LDL.LU R35, [R1+0x11ac] ;  /* 0x0011ac0001237983 */ /* 0x000f220000300800 */
[----:B------:R-:W-:-:S03]  /*4ea50*/  IMAD.MOV.U32 R7, RZ, RZ, R41 ;  /* 0x000000ffff077224 */ /* 0x000fc600078e0029 */
[----:B------:R-:W4:Y:S04]  /*4ea60*/  LDL.LU R41, [R1+0x11b4] ;  /* 0x0011b40001297983 */ /* 0x000f280000300800 */
[----:B------:R-:W4:Y:S04]  /*4ea70*/  LDL.LU R29, [R1+0x1230] ;  /* 0x00123000011d7983 */ /* 0x000f280000300800 */
[----:B------:R-:W4:Y:S04]  /*4ea80*/  LDL.LU R31, [R1+0x1238] ;  /* 0x00123800011f7983 */ /* 0x000f280000300800 */
[----:B------:R1:W-:Y:S01]  /*4ea90*/  LDGSTS.E [R2+0x10b80], desc[UR28][R6.64], P1 ;  /* 0x10b8000006027fae */ /* 0x0003e200089a101c */
[----:B--2---:R-:W-:-:S04]  /*4eaa0*/  IADD3 R36, P2, PT, R36, UR14, RZ ;  /* 0x0000000e24247c10 */ /* 0x004fc8000ff5e0ff */
[----:B------:R-:W-:Y:S01]  /*4eab0*/  IADD3.X R39, PT, PT, R39, UR9, RZ, P2, !PT ;  /* 0x0000000927277c10 */ /* 0x000fe200097fe4ff */
[----:B------:R2:W-:Y:S01]  /*4eac0*/  STL [R1+0x10b0], R36 ;  /* 0x0010b02401007387 */ /* 0x0005e20000100800 */
[----:B------:R-:W-:-:S03]  /*4ead0*/  IADD3 R32, P3, PT, R32, UR14, RZ ;  /* 0x0000000e20207c10 */ /* 0x000fc6000ff7e0ff */
[----:B------:R2:W-:Y:S01]  /*4eae0*/  STL [R1+0x10ac], R39 ;  /* 0x0010ac2701007387 */ /* 0x0005e20000100800 */
[----:B-1----:R-:W-:Y:S02]  /*4eaf0*/  MOV R6, R36 ;  /* 0x0000002400067202 */ /* 0x002fe40000000f00 */
[----:B------:R-:W-:Y:S01]  /*4eb00*/  IADD3.X R42, PT, PT, R42, UR9, RZ, P3, !PT ;  /* 0x000000092a2a7c10 */ /* 0x000fe20009ffe4ff */
[----:B------:R1:W-:Y:S04]  /*4eb10*/  STL [R1+0x10b8], R32 ;  /* 0x0010b82001007387 */ /* 0x0003e80000100800 */
[----:B--2---:R-:W2:Y:S01]  /*4eb20*/  LDL.LU R36, [R1+0x122c] ;  /* 0x00122c0001247983 */ /* 0x004ea20000300800 */
[----:B------:R-:W-:-:S03]  /*4eb30*/  IMAD.MOV.U32 R7, RZ, RZ, R39 ;  /* 0x000000ffff077224 */ /* 0x000fc600078e0027 */
[----:B------:R-:W-:Y:S04]  /*4eb40*/  STL [R1+0x10b4], R42 ;  /* 0x0010b42a01007387 */ /* 0x000fe80000100800 */
[----:B------:R-:W2:Y:S04]  /*4eb50*/  LDL.LU R39, [R1+0x1234] ;  /* 0x0012340001277983 */ /* 0x000ea80000300800 */
[----:B------:R1:W-:Y:S04]  /*4eb60*/  LDGSTS.E [R2+0x11300], desc[UR28][R6.64], P0 ;  /* 0x1130000006027fae */ /* 0x0003e800081a101c */
[----:B------:R-:W2:Y:S01]  /*4eb70*/  LDL.LU R3, [R1+0x12b0] ;  /* 0x0012b00001037983 */ /* 0x000ea20000300800 */
[----:B-1----:R-:W-:Y:S01]  /*4eb80*/  MOV R6, R32 ;  /* 0x0000002000067202 */ /* 0x002fe20000000f00 */
[----:B------:R-:W-:-:S02]  /*4eb90*/  IMAD.MOV.U32 R7, RZ, RZ, R42 ;  /* 0x000000ffff077224 */ /* 0x000fc400078e002a */
[----:B------:R-:W2:Y:S04]  /*4eba0*/  LDL.LU R32, [R1+0x12b8] ;  /* 0x0012b80001207983 */ /* 0x000ea80000300800 */
[----:B------:R1:W-:Y:S01]  /*4ebb0*/  LDGSTS.E [R2+0x11380], desc[UR28][R6.64], P1 ;  /* 0x1138000006027fae */ /* 0x0003e200089a101c */
[----:B---3--:R-:W-:Y:S02]  /*4ebc0*/  IADD3 R37, P2, PT, R37, UR14, RZ ;  /* 0x0000000e25257c10 */ /* 0x008fe4000ff5e0ff */
[----:B----4-:R-:W-:-:S03]  /*4ebd0*/  IADD3 R28, P3, PT, R28, UR14, RZ ;  /* 0x0000000e1c1c7c10 */ /* 0x010fc6000ff7e0ff */
[----:B------:R3:W-:Y:S01]  /*4ebe0*/  STL [R1+0x1130], R37 ;  /* 0x0011302501007387 */ /* 0x0007e20000100800 */
[----:B-1----:R-:W-:Y:S02]  /*4ebf0*/  MOV R6, R37 ;  /* 0x0000002500067202 */ /* 0x002fe40000000f00 */
[----:B------:R-:W-:Y:S02]  /*4ec00*/  IADD3.X R38, PT, PT, R38, UR9, RZ, P2, !PT ;  /* 0x0000000926267c10 */ /* 0x000fe400097fe4ff */
[----:B------:R-:W-:-:S03]  /*4ec10*/  IADD3.X R34, PT, PT, R34, UR9, RZ, P3, !PT ;  /* 0x0000000922227c10 */ /* 0x000fc60009ffe4ff */
[----:B------:R1:W-:Y:S04]  /*4ec20*/  STL [R1+0x112c], R38 ;  /* 0x00112c2601007387 */ /* 0x0003e80000100800 */
[----:B------:R-:W-:Y:S04]  /*4ec30*/  STL [R1+0x1138], R28 ;  /* 0x0011381c01007387 */ /* 0x000fe80000100800 */
[----:B---3--:R-:W3:Y:S01]  /*4ec40*/  LDL.LU R37, [R1+0x12ac] ;  /* 0x0012ac0001257983 */ /* 0x008ee20000300800 */
[----:B------:R-:W-:-:S03]  /*4ec50*/  IMAD.MOV.U32 R7, RZ, RZ, R38 ;  /* 0x000000ffff077224 */ /* 0x000fc600078e0026 */
[----:B------:R4:W-:Y:S04]  /*4ec60*/  STL [R1+0x1134], R34 ;  /* 0x0011342201007387 */ /* 0x0009e80000100800 */
[----:B-1----:R-:W3:Y:S04]  /*4ec70*/  LDL.LU R38, [R1+0x12b4] ;  /* 0x0012b40001267983 */ /* 0x002ee80000300800 */
[----:B------:R1:W-:Y:S01]  /*4ec80*/  LDGSTS.E [R2+0x11b00], desc[UR28][R6.64], P0 ;  /* 0x11b0000006027fae */ /* 0x0003e200081a101c */
[----:B------:R-:W-:Y:S02]  /*4ec90*/  IADD3 R30, P2, PT, R30, UR14, RZ ;  /* 0x0000000e1e1e7c10 */ /* 0x000fe4000ff5e0ff */
[----:B-1----:R-:W-:Y:S01]  /*4eca0*/  MOV R6, R28 ;  /* 0x0000001c00067202 */ /* 0x002fe20000000f00 */
[----:B------:R-:W-:Y:S01]  /*4ecb0*/  IMAD.MOV.U32 R7, RZ, RZ, R34 ;  /* 0x000000ffff077224 */ /* 0x000fe200078e0022 */
[----:B------:R-:W-:Y:S01]  /*4ecc0*/  IADD3 R40, P3, PT, R40, UR14, RZ ;  /* 0x0000000e28287c10 */ /* 0x000fe2000ff7e0ff */
[----:B----4-:R-:W4:Y:S04]  /*4ecd0*/  LDL.LU R34, [R1+0x1330] ;  /* 0x0013300001227983 */ /* 0x010f280000300800 */
[----:B------:R-:W4:Y:S01]  /*4ece0*/  LDL.LU R28, [R1+0x1338] ;  /* 0x00133800011c7983 */ /* 0x000f220000300800 */
[----:B------:R-:W-:-:S03]  /*4ecf0*/  IADD3.X R35, PT, PT, R35, UR9, RZ, P2, !PT ;  /* 0x0000000923237c10 */ /* 0x000fc600097fe4ff */
[----:B------:R-:W-:Y:S01]  /*4ed00*/  STL [R1+0x11b0], R30 ;  /* 0x0011b01e01007387 */ /* 0x000fe20000100800 */
[----:B------:R-:W-:-:S03]  /*4ed10*/  IADD3.X R41, PT, PT, R41, UR9, RZ, P3, !PT ;  /* 0x0000000929297c10 */ /* 0x000fc60009ffe4ff */
[----:B------:R1:W-:Y:S04]  /*4ed20*/  LDGSTS.E [R2+0x11b80], desc[UR28][R6.64], P1 ;  /* 0x11b8000006027fae */ /* 0x0003e800089a101c */
[----:B------:R1:W-:Y:S01]  /*4ed30*/  STL [R1+0x11ac], R35 ;  /* 0x0011ac2301007387 */ /* 0x0003e20000100800 */
[----:B------:R-:W-:-:S03]  /*4ed40*/  IADD3 R29, P2, PT, R29, UR14, RZ ;  /* 0x0000000e1d1d7c10 */ /* 0x000fc6000ff5e0ff */
[----:B------:R-:W-:Y:S01]  /*4ed50*/  STL [R1+0x11b8], R40 ;  /* 0x0011b82801007387 */ /* 0x000fe20000100800 */
[----:B-1----:R-:W-:Y:S01]  /*4ed60*/  MOV R6, R30 ;  /* 0x0000001e00067202 */ /* 0x002fe20000000f00 */
[----:B------:R-:W-:Y:S02]  /*4ed70*/  IMAD.MOV.U32 R7, RZ, RZ, R35 ;  /* 0x000000ffff077224 */ /* 0x000fe400078e0023 */
[----:B------:R-:W4:Y:S04]  /*4ed80*/  LDL.LU R35, [R1+0x132c] ;  /* 0x00132c0001237983 */ /* 0x000f280000300800 */
[----:B------:R-:W-:Y:S04]  /*4ed90*/  STL [R1+0x11b4], R41 ;  /* 0x0011b42901007387 */ /* 0x000fe80000100800 */
[----:B------:R-:W4:Y:S01]  /*4eda0*/  LDL.LU R30, [R1+0x1334] ;  /* 0x00133400011e7983 */ /* 0x000f220000300800 */
[----:B------:R-:W-:-:S03]  /*4edb0*/  IADD3 R31, P3, PT, R31, UR14, RZ ;  /* 0x0000000e1f1f7c10 */ /* 0x000fc6000ff7e0ff */
[----:B------:R1:W-:Y:S04]  /*4edc0*/  LDGSTS.E [R2+0x12300], desc[UR28][R6.64], P0 ;  /* 0x1230000006027fae */ /* 0x0003e800081a101c */
[----:B------:R2:W-:Y:S01]  /*4edd0*/  STL [R1+0x1230], R29 ;  /* 0x0012301d01007387 */ /* 0x0005e20000100800 */
[----:B-1----:R-:W-:Y:S01]  /*4ede0*/  MOV R6, R40 ;  /* 0x0000002800067202 */ /* 0x002fe20000000f00 */
[----:B------:R-:W-:Y:S01]  /*4edf0*/  IMAD.MOV.U32 R7, RZ, RZ, R41 ;  /* 0x000000ffff077224 */ /* 0x000fe200078e0029 */
[----:B--2---:R-:W-:-:S04]  /*4ee00*/  IADD3.X R36, PT, PT, R36, UR9, RZ, P2, !PT ;  /* 0x0000000924247c10 */ /* 0x004fc800097fe4ff */
[----:B------:R1:W-:Y:S01]  /*4ee10*/  LDGSTS.E [R2+0x12380], desc[UR28][R6.64], P1 ;  /* 0x1238000006027fae */ /* 0x0003e200089a101c */
[----:B------:R-:W-:-:S03]  /*4ee20*/  IADD3.X R39, PT, PT, R39, UR9, RZ, P3, !PT ;  /* 0x0000000927277c10 */ /* 0x000fc60009ffe4ff */
[----:B------:R2:W-:Y:S04]  /*4ee30*/  STL [R1+0x122c], R36 ;  /* 0x00122c2401007387 */ /* 0x0005e80000100800 */
[----:B------:R2:W-:Y:S01]  /*4ee40*/  STL [R1+0x1238], R31 ;  /* 0x0012381f01007387 */ /* 0x0005e20000100800 */
[----:B-1----:R-:W-:Y:S01]  /*4ee50*/  MOV R6, R29 ;  /* 0x0000001d00067202 */ /* 0x002fe20000000f00 */
[----:B------:R-:W-:Y:S02]  /*4ee60*/  IMAD.MOV.U32 R7, RZ, RZ, R36 ;  /* 0x000000ffff077224 */ /* 0x000fe400078e0024 */
[----:B------:R-:W4:Y:S04]  /*4ee70*/  LDL.LU R29, [R1+0x13b0] ;  /* 0x0013b000011d7983 */ /* 0x000f280000300800 */
[----:B------:R1:W-:Y:S04]  /*4ee80*/  STL [R1+0x1234], R39 ;  /* 0x0012342701007387 */ /* 0x0003e80000100800 */
[----:B------:R1:W-:Y:S04]  /*4ee90*/  LDGSTS.E [R2+0x12b00], desc[UR28][R6.64], P0 ;  /* 0x12b0000006027fae */ /* 0x0003e800081a101c */
[----:B--2---:R-:W2:Y:S01]  /*4eea0*/  LDL.LU R36, [R1+0x13b8] ;  /* 0x0013b80001247983 */ /* 0x004ea20000300800 */
[----:B-1----:R-:W-:-:S03]  /*4eeb0*/  MOV R6, R31 ;  /* 0x0000001f00067202 */ /* 0x002fc60000000f00 */
[----:B------:R-:W2:Y:S01]  /*4eec0*/  LDL.LU R31, [R1+0x13ac] ;  /* 0x0013ac00011f7983 */ /* 0x000ea20000300800 */
[----:B------:R-:W-:-:S03]  /*4eed0*/  IMAD.MOV.U32 R7, RZ, RZ, R39 ;  /* 0x000000ffff077224 */ /* 0x000fc600078e0027 */
[----:B------:R-:W2:Y:S01]  /*4eee0*/  LDL.LU R39, [R1+0x13b4] ;  /* 0x0013b40001277983 */ /* 0x000ea20000300800 */
[----:B------:R-:W-:Y:S02]  /*4eef0*/  IADD3 R3, P2, PT, R3, UR14, RZ ;  /* 0x0000000e03037c10 */ /* 0x000fe4000ff5e0ff */
[----:B------:R-:W-:Y:S01]  /*4ef00*/  IADD3 R32, P3, PT, R32, UR14, RZ ;  /* 0x0000000e20207c10 */ /* 0x000fe2000ff7e0ff */
[----:B------:R1:W-:Y:S04]  /*4ef10*/  LDGSTS.E [R2+0x12b80], desc[UR28][R6.64], P1 ;  /* 0x12b8000006027fae */ /* 0x0003e800089a101c */
[----:B------:R-:W-:Y:S01]  /*4ef20*/  STL [R1+0x12b0], R3 ;  /* 0x0012b00301007387 */ /* 0x000fe20000100800 */
[----:B-1----:R-:W-:Y:S02]  /*4ef30*/  MOV R6, R3 ;  /* 0x0000000300067202 */ /* 0x002fe40000000f00 */
[----:B---3--:R-:W-:-:S05]  /*4ef40*/  IADD3.X R37, PT, PT, R37, UR9, RZ, P2, !PT ;  /* 0x0000000925257c10 */ /* 0x008fca00097fe4ff */
[----:B------:R-:W-:Y:S01]  /*4ef50*/  IMAD.MOV.U32 R7, RZ, RZ, R37 ;  /* 0x000000ffff077224 */ /* 0x000fe200078e0025 */
[----:B------:R1:W-:Y:S01]  /*4ef60*/  STL [R1+0x12ac], R37 ;  /* 0x0012ac2501007387 */ /* 0x0003e20000100800 */
[----:B------:R-:W-:-:S03]  /*4ef70*/  IADD3.X R38, PT, PT, R38, UR9, RZ, P3, !PT ;  /* 0x0000000926267c10 */ /* 0x000fc60009ffe4ff */
[----:B------:R-:W-:Y:S04]  /*4ef80*/  STL [R1+0x12b8], R32 ;  /* 0x0012b82001007387 */ /* 0x000fe80000100800 */
[----:B------:R3:W-:Y:S04]  /*4ef90*/  LDGSTS.E [R2+0x13300], desc[UR28][R6.64], P0 ;  /* 0x1330000006027fae */ /* 0x0007e800081a101c */
[----:B-1----:R-:W2:Y:S04]  /*4efa0*/  LDL.LU R37, [R1+0x1430] ;  /* 0x0014300001257983 */ /* 0x002ea80000300800 */
[----:B------:R1:W-:Y:S04]  /*4efb0*/  STL [R1+0x12b4], R38 ;  /* 0x0012b42601007387 */ /* 0x0003e80000100800 */
[----:B------:R-:W2:Y:S01]  /*4efc0*/  LDL.LU R3, [R1+0x1438] ;  /* 0x0014380001037983 */ /* 0x000ea20000300800 */
[----:B---3--:R-:W-:Y:S01]  /*4efd0*/  IMAD.MOV.U32 R7, RZ, RZ, R38 ;  /* 0x000000ffff077224 */ /* 0x008fe200078e0026 */
[----:B------:R-:W-:-:S02]  /*4efe0*/  MOV R6, R32 ;  /* 0x0000002000067202 */ /* 0x000fc40000000f00 */
[----:B-1----:R-:W3:Y:S04]  /*4eff0*/  LDL.LU R38, [R1+0x142c] ;  /* 0x00142c0001267983 */ /* 0x002ee80000300800 */
[----:B------:R-:W3:Y:S01]  /*4f000*/  LDL.LU R32, [R1+0x1434] ;  /* 0x0014340001207983 */ /* 0x000ee20000300800 */
[----:B----4-:R-:W-:Y:S02]  /*4f010*/  IADD3 R34, P2, PT, R34, UR14, RZ ;  /* 0x0000000e22227c10 */ /* 0x010fe4000ff5e0ff */
[----:B------:R-:W-:Y:S01]  /*4f020*/  IADD3 R28, P3, PT, R28, UR14, RZ ;  /* 0x0000000e1c1c7c10 */ /* 0x000fe2000ff7e0ff */
[----:B------:R1:W-:Y:S04]  /*4f030*/  LDGSTS.E [R2+0x13380], desc[UR28][R6.64], P1 ;  /* 0x1338000006027fae */ /* 0x0003e800089a101c */
[----:B------:R-:W-:Y:S01]  /*4f040*/  STL [R1+0x1330], R34 ;  /* 0x0013302201007387 */ /* 0x000fe20000100800 */
[----:B------:R-:W-:-:S05]  /*4f050*/  IADD3.X R35, PT, PT, R35, UR9, RZ, P2, !PT ;  /* 0x0000000923237c10 */ /* 0x000fca00097fe4ff */
[----:B------:R4:W-:Y:S01]  /*4f060*/  STL [R1+0x132c], R35 ;  /* 0x00132c2301007387 */ /* 0x0009e20000100800 */
[----:B------:R-:W-:-:S03]  /*4f070*/  IADD3.X R30, PT, PT, R30, UR9, RZ, P3, !PT ;  /* 0x000000091e1e7c10 */ /* 0x000fc60009ffe4ff */
[----:B------:R4:W-:Y:S04]  /*4f080*/  STL [R1+0x1338], R28 ;  /* 0x0013381c01007387 */ /* 0x0009e80000100800 */
[----:B------:R4:W-:Y:S04]  /*4f090*/  STL [R1+0x1334], R30 ;  /* 0x0013341e01007387 */ /* 0x0009e80000100800 */
[----:B------:R-:W3:Y:S01]  /*4f0a0*/  LDL.LU R43, [R1+0x14ac] ;  /* 0x0014ac00012b7983 */ /* 0x000ee20000300800 */
[----:B-1----:R-:W-:-:S03]  /*4f0b0*/  MOV R6, R34 ;  /* 0x0000002200067202 */ /* 0x002fc60000000f00 */
[----:B------:R-:W3:Y:S01]  /*4f0c0*/  LDL.LU R42, [R1+0x14b0] ;  /* 0x0014b000012a7983 */ /* 0x000ee20000300800 */
[----:B------:R-:W-:-:S03]  /*4f0d0*/  IMAD.MOV.U32 R7, RZ, RZ, R35 ;  /* 0x000000ffff077224 */ /* 0x000fc600078e0023 */
[----:B----4-:R-:W4:Y:S04]  /*4f0e0*/  LDL.LU R35, [R1+0x14b4] ;  /* 0x0014b40001237983 */ /* 0x010f280000300800 */
[----:B------:R-:W4:Y:S04]  /*4f0f0*/  LDL.LU R34, [R1+0x14b8] ;  /* 0x0014b80001227983 */ /* 0x000f280000300800 */
[----:B------:R1:W-:Y:S01]  /*4f100*/  LDGSTS.E [R2+0x13b00], desc[UR28][R6.64], P0 ;  /* 0x13b0000006027fae */ /* 0x0003e200081a101c */
[----:B------:R-:W-:Y:S01]  /*4f110*/  IADD3 R29, P2, PT, R29, UR14, RZ ;  /* 0x0000000e1d1d7c10 */ /* 0x000fe2000ff5e0ff */
[----:B-1----:R-:W-:Y:S01]  /*4f120*/  IMAD.MOV.U32 R7, RZ, RZ, R30 ;  /* 0x000000ffff077224 */ /* 0x002fe200078e001e */
[----:B------:R-:W-:-:S02]  /*4f130*/  MOV R6, R28 ;  /* 0x0000001c00067202 */ /* 0x000fc40000000f00 */
[----:B------:R-:W4:Y:S04]  /*4f140*/  LDL.LU R28, [R1+0x1530] ;  /* 0x00153000011c7983 */ /* 0x000f280000300800 */
[----:B------:R-:W4:Y:S01]  /*4f150*/  LDL.LU R30, [R1+0x1538] ;  /* 0x00153800011e7983 */ /* 0x000f220000300800 */
[----:B--2---:R-:W-:-:S03]  /*4f160*/  IADD3 R36, P3, PT, R36, UR14, RZ ;  /* 0x0000000e24247c10 */ /* 0x004fc6000ff7e0ff */
[----:B------:R1:W-:Y:S04]  /*4f170*/  STL [R1+0x13b0], R29 ;  /* 0x0013b01d01007387 */ /* 0x0003e80000100800 */
[----:B------:R2:W-:Y:S01]  /*4f180*/  LDGSTS.E [R2+0x13b80], desc[UR28][R6.64], P1 ;  /* 0x13b8000006027fae */ /* 0x0005e200089a101c */
[----:B------:R-:W-:-:S05]  /*4f190*/  IADD3.X R31, PT, PT, R31, UR9, RZ, P2, !PT ;  /* 0x000000091f1f7c10 */ /* 0x000fca00097fe4ff */
[----:B------:R2:W-:Y:S01]  /*4f1a0*/  STL [R1+0x13ac], R31 ;  /* 0x0013ac1f01007387 */ /* 0x0005e20000100800 */
[----:B------:R-:W-:Y:S02]  /*4f1b0*/  IADD3.X R39, PT, PT, R39, UR9, RZ, P3, !PT ;  /* 0x0000000927277c10 */ /* 0x000fe40009ffe4ff */
[----:B--2---:R-:W-:Y:S01]  /*4f1c0*/  MOV R6, R29 ;  /* 0x0000001d00067202 */ /* 0x004fe20000000f00 */
[----:B------:R2:W-:Y:S04]  /*4f1d0*/  STL [R1+0x13b8], R36 ;  /* 0x0013b82401007387 */ /* 0x0005e80000100800 */
[----:B-1----:R-:W4:Y:S01]  /*4f1e0*/  LDL.LU R29, [R1+0x152c] ;  /* 0x00152c00011d7983 */ /* 0x002f220000300800 */
[----:B------:R-:W-:-:S03]  /*4f1f0*/  IMAD.MOV.U32 R7, RZ, RZ, R31 ;  /* 0x000000ffff077224 */ /* 0x000fc600078e001f */
[----:B------:R-:W-:Y:S04]  /*4f200*/  STL [R1+0x13b4], R39 ;  /* 0x0013b42701007387 */ /* 0x000fe80000100800 */
[----:B------:R-:W4:Y:S04]  /*4f210*/  LDL.LU R31, [R1+0x1534] ;  /* 0x00153400011f7983 */ /* 0x000f280000300800 */
[----:B------:R1:W-:Y:S04]  /*4f220*/  LDGSTS.E [R2+0x14300], desc[UR28][R6.64], P0 ;  /* 0x1430000006027fae */ /* 0x0003e800081a101c */
[----:B------:R-:W4:Y:S01]  /*4f230*/  LDL.LU R40, [R1+0x15b0] ;  /* 0x0015b00001287983 */ /* 0x000f220000300800 */
[----:B-1----:R-:W-:Y:S01]  /*4f240*/  MOV R6, R36 ;  /* 0x0000002400067202 */ /* 0x002fe20000000f00 */
[----:B------:R-:W-:-:S02]  /*4f250*/  IMAD.MOV.U32 R7, RZ, RZ, R39 ;  /* 0x000000ffff077224 */ /* 0x000fc400078e0027 */
[----:B--2---:R-:W2:Y:S04]  /*4f260*/  LDL.LU R36, [R1+0x15b8] ;  /* 0x0015b80001247983 */ /* 0x004ea80000300800 */
[----:B------:R1:W-:Y:S01]  /*4f270*/  LDGSTS.E [R2+0x14380], desc[UR28][R6.64], P1 ;  /* 0x1438000006027fae */ /* 0x0003e200089a101c */
[----:B------:R-:W-:-:S05]  /*4f280*/  IADD3 R37, P2, PT, R37, UR14, RZ ;  /* 0x0000000e25257c10 */ /* 0x000fca000ff5e0ff */
[----:B------:R1:W-:Y:S01]  /*4f290*/  STL [R1+0x1430], R37 ;  /* 0x0014302501007387 */ /* 0x0003e20000100800 */
[----:B------:R-:W-:Y:S02]  /*4f2a0*/  IADD3 R3, P3, PT, R3, UR14, RZ ;  /* 0x0000000e03037c10 */ /* 0x000fe4000ff7e0ff */
[----:B---3--:R-:W-:Y:S02]  /*4f2b0*/  IADD3.X R38, PT, PT, R38, UR9, RZ, P2, !PT ;  /* 0x0000000926267c10 */ /* 0x008fe400097fe4ff */
[----:B------:R-:W-:-:S03]  /*4f2c0*/  IADD3.X R32, PT, PT, R32, UR9, RZ, P3, !PT ;  /* 0x0000000920207c10 */ /* 0x000fc60009ffe4ff */
[----:B------:R3:W-:Y:S04]  /*4f2d0*/  STL [R1+0x142c], R38 ;  /* 0x00142c2601007387 */ /* 0x0007e80000100800 */
[----:B------:R-:W-:Y:S01]  /*4f2e0*/  STL [R1+0x1438], R3 ;  /* 0x0014380301007387 */ /* 0x000fe20000100800 */
[----:B-1----:R-:W-:-:S03]  /*4f2f0*/  MOV R6, R37 ;  /* 0x0000002500067202 */ /* 0x002fc60000000f00 */
[----:B------:R-:W2:Y:S01]  /*4f300*/  LDL.LU R41, [R1+0x15ac] ;  /* 0x0015ac0001297983 */ /* 0x000ea20000300800 */
[----:B------:R-:W-:-:S03]  /*4f310*/  IMAD.MOV.U32 R7, RZ, RZ, R38 ;  /* 0x000000ffff077224 */ /* 0x000fc600078e0026 */
[----:B------:R1:W-:Y:S04]  /*4f320*/  STL [R1+0x1434], R32 ;  /* 0x0014342001007387 */ /* 0x0003e80000100800 */
[----:B------:R-:W2:Y:S04]  /*4f330*/  LDL.LU R37, [R1+0x15b4] ;  /* 0x0015b40001257983 */ /* 0x000ea80000300800 */
[----:B------:R-:W2:Y:S04]  /*4f340*/  LDL.LU R39, [R1+0x162c] ;  /* 0x00162c0001277983 */ /* 0x000ea80000300800 */
[----:B---3--:R-:W3:Y:S04]  /*4f350*/  LDL.LU R38, [R1+0x1630] ;  /* 0x0016300001267983 */ /* 0x008ee80000300800 */
[----:B------:R1:W-:Y:S02]  /*4f360*/  LDGSTS.E [R2+0x14b00], desc[UR28][R6.64], P0 ;  /* 0x14b0000006027fae */ /* 0x0003e400081a101c */
[----:B-1----:R-:W-:Y:S01]  /*4f370*/  IMAD.MOV.U32 R7, RZ, RZ, R32 ;  /* 0x000000ffff077224 */ /* 0x002fe200078e0020 */
[----:B------:R-:W-:Y:S01]  /*4f380*/  MOV R6, R3 ;  /* 0x0000000300067202 */ /* 0x000fe20000000f00 */
[----:B------:R-:W3:Y:S04]  /*4f390*/  LDL.LU R32, [R1+0x1634] ;  /* 0x0016340001207983 */ /* 0x000ee80000300800 */
[----:B------:R-:W3:Y:S01]  /*4f3a0*/  LDL.LU R3, [R1+0x1638] ;  /* 0x0016380001037983 */ /* 0x000ee20000300800 */
[----:B------:R-:W-:-:S02]  /*4f3b0*/  IADD3 R42, P2, PT, R42, UR14, RZ ;  /* 0x0000000e2a2a7c10 */ /* 0x000fc4000ff5e0ff */
[----:B----4-:R-:W-:Y:S01]  /*4f3c0*/  IADD3 R34, P3, PT, R34, UR14, RZ ;  /* 0x0000000e22227c10 */ /* 0x010fe2000ff7e0ff */
[----:B------:R1:W-:Y:S01]  /*4f3d0*/  LDGSTS.E [R2+0x14b80], desc[UR28][R6.64], P1 ;  /* 0x14b8000006027fae */ /* 0x0003e200089a101c */
[----:B------:R-:W-:Y:S02]  /*4f3e0*/  IADD3.X R43, PT, PT, R43, UR9, RZ, P2, !PT ;  /* 0x000000092b2b7c10 */ /* 0x000fe400097fe4ff */
[----:B------:R-:W-:Y:S01]  /*4f3f0*/  IADD3.X R35, PT, PT, R35, UR9, RZ, P3, !PT ;  /* 0x0000000923237c10 */ /* 0x000fe20009ffe4ff */
[----:B------:R-:W-:Y:S01]  /*4f400*/  STL [R1+0x14b0], R42 ;  /* 0x0014b02a01007387 */ /* 0x000fe20000100800 */
[----:B-1----:R-:W-:Y:S01]  /*4f410*/  MOV R6, R42 ;  /* 0x0000002a00067202 */ /* 0x002fe20000000f00 */
[----:B------:R-:W-:Y:S01]  /*4f420*/  IMAD.MOV.U32 R7, RZ, RZ, R43 ;  /* 0x000000ffff077224 */ /* 0x000fe200078e002b */
[----:B------:R-:W-:-:S04]  /*4f430*/  IADD3 R28, P2, PT, R28, UR14, RZ ;  /* 0x0000000e1c1c7c10 */ /* 0x000fc8000ff5e0ff */
[----:B------:R1:W-:Y:S01]  /*4f440*/  LDGSTS.E [R2+0x15300], desc[UR28][R6.64], P0 ;  /* 0x1530000006027fae */ /* 0x0003e200081a101c */
[----:B------:R-:W-:-:S03]  /*4f450*/  IADD3 R30, P3, PT, R30, UR14, RZ ;  /* 0x0000000e1e1e7c10 */ /* 0x000fc6000ff7e0ff */
[----:B------:R-:W-:Y:S04]  /*4f460*/  STL [R1+0x14ac], R43 ;  /* 0x0014ac2b01007387 */ /* 0x000fe80000100800 */
[----:B------:R-:W-:Y:S01]  /*4f470*/  STL [R1+0x14b8], R34 ;  /* 0x0014b82201007387 */ /* 0x000fe20000100800 */
[----:B-1----:R-:W-:Y:S01]  /*4f480*/  MOV R6, R34 ;  /* 0x0000002200067202 */ /* 0x002fe20000000f00 */
[----:B------:R-:W-:Y:S02]  /*4f490*/  IMAD.MOV.U32 R7, RZ, RZ, R35 ;  /* 0x000000ffff077224 */ /* 0x000fe400078e0023 */
[----:B------:R-:W-:Y:S04]  /*4f4a0*/  STL [R1+0x14b4], R35 ;  /* 0x0014b42301007387 */ /* 0x000fe80000100800 */
[----:B------:R1:W-:Y:S04]  /*4f4b0*/  LDGSTS.E [R2+0x15380], desc[UR28][R6.64], P1 ;  /* 0x1538000006027fae */ /* 0x0003e800089a101c */
[----:B------:R-:W-:Y:S01]  /*4f4c0*/  STL [R1+0x1530], R28 ;  /* 0x0015301c01007387 */ /* 0x000fe20000100800 */
[----:B------:R-:W-:-:S02]  /*4f4d0*/  IADD3.X R29, PT, PT, R29, UR9, RZ, P2, !PT ;  /* 0x000000091d1d7c10 */ /* 0x000fc400097fe4ff */
[----:B-1----:R-:W-:-:S03]  /*4f4e0*/  MOV R6, R28 ;  /* 0x0000001c00067202 */ /* 0x002fc60000000f00 */
[----:B------:R1:W-:Y:S01]  /*4f4f0*/  STL [R1+0x152c], R29 ;  /* 0x00152c1d01007387 */ /* 0x0003e20000100800 */
[----:B------:R-:W-:Y:S01]  /*4f500*/  IMAD.MOV.U32 R7, RZ, RZ, R29 ;  /* 0x000000ffff077224 */ /* 0x000fe200078e001d */
[----:B------:R-:W-:Y:S02]  /*4f510*/  IADD3.X R31, PT, PT, R31, UR9, RZ, P3, !PT ;  /* 0x000000091f1f7c10 */ /* 0x000fe40009ffe4ff */
[----:B------:R-:W-:Y:S04]  /*4f520*/  STL [R1+0x1538], R30 ;  /* 0x0015381e01007387 */ /* 0x000fe80000100800 */
[----:B------:R4:W-:Y:S04]  /*4f530*/  LDGSTS.E [R2+0x15b00], desc[UR28][R6.64], P0 ;  /* 0x15b0000006027fae */ /* 0x0009e800081a101c */
[----:B-1----:R-:W3:Y:S04]  /*4f540*/  LDL.LU.64 R28, [R1+0xa48] ;  /* 0x000a4800011c7983 */ /* 0x002ee80000300a00 */
[----:B------:R1:W-:Y:S01]  /*4f550*/  STL [R1+0x1534], R31 ;  /* 0x0015341f01007387 */ /* 0x0003e20000100800 */
[----:B----4-:R-:W-:Y:S01]  /*4f560*/  MOV R6, R30 ;  /* 0x0000001e00067202 */ /* 0x010fe20000000f00 */
[----:B------:R-:W-:-:S02]  /*4f570*/  IMAD.MOV.U32 R7, RZ, RZ, R31 ;  /* 0x000000ffff077224 */ /* 0x000fc400078e001f */
[----:B-1----:R-:W4:Y:S04]  /*4f580*/  LDL.LU.64 R30, [R1+0xa40] ;  /* 0x000a4000011e7983 */ /* 0x002f280000300a00 */
[----:B------:R-:W4:Y:S04]  /*4f590*/  LDL.LU.64 R46, [R1+0x9f0] ;  /* 0x0009f000012e7983 */ /* 0x000f280000300a00 */
[----:B------:R-:W4:Y:S01]  /*4f5a0*/  LDL.LU.64 R34, [R1+0x9e8] ;  /* 0x0009e80001227983 */ /* 0x000f220000300a00 */
[----:B------:R-:W-:Y:S02]  /*4f5b0*/  IADD3 R40, P2, PT, R40, UR14, RZ ;  /* 0x0000000e28287c10 */ /* 0x000fe4000ff5e0ff */
[----:B--2---:R-:W-:Y:S01]  /*4f5c0*/  IADD3 R36, P3, PT, R36, UR14, RZ ;  /* 0x0000000e24247c10 */ /* 0x004fe2000ff7e0ff */
[----:B------:R1:W-:Y:S04]  /*4f5d0*/  LDGSTS.E [R2+0x15b80], desc[UR28][R6.64], P1 ;  /* 0x15b8000006027fae */ /* 0x0003e800089a101c */
[----:B------:R-:W-:Y:S01]  /*4f5e0*/  STL [R1+0x15b0], R40 ;  /* 0x0015b02801007387 */ /* 0x000fe20000100800 */
[----:B-1----:R-:W-:-:S02]  /*4f5f0*/  MOV R6, R40 ;  /* 0x0000002800067202 */ /* 0x002fc40000000f00 */
[----:B------:R-:W-:-:S05]  /*4f600*/  IADD3.X R41, PT, PT, R41, UR9, RZ, P2, !PT ;  /* 0x0000000929297c10 */ /* 0x000fca00097fe4ff */
[----:B------:R-:W-:Y:S01]  /*4f610*/  IMAD.MOV.U32 R7, RZ, RZ, R41 ;  /* 0x000000ffff077224 */ /* 0x000fe200078e0029 */
[----:B------:R-:W-:Y:S01]  /*4f620*/  IADD3.X R37, PT, PT, R37, UR9, RZ, P3, !PT ;  /* 0x0000000925257c10 */ /* 0x000fe20009ffe4ff */
[----:B------:R-:W-:Y:S01]  /*4f630*/  STL [R1+0x15ac], R41 ;  /* 0x0015ac2901007387 */ /* 0x000fe20000100800 */
[----:B---3--:R-:W-:-:S03]  /*4f640*/  IADD3 R38, P2, PT, R38, UR14, RZ ;  /* 0x0000000e26267c10 */ /* 0x008fc6000ff5e0ff */
[----:B------:R1:W-:Y:S01]  /*4f650*/  STL [R1+0x15b8], R36 ;  /* 0x0015b82401007387 */ /* 0x0003e20000100800 */
[----:B------:R-:W-:-:S03]  /*4f660*/  IADD3.X R39, PT, PT, R39, UR9, RZ, P2, !PT ;  /* 0x0000000927277c10 */ /* 0x000fc600097fe4ff */
[----:B------:R2:W-:Y:S04]  /*4f670*/  LDGSTS.E [R2+0x16300], desc[UR28][R6.64], P0 ;  /* 0x1630000006027fae */ /* 0x0005e800081a101c */
[----:B------:R3:W-:Y:S01]  /*4f680*/  STL [R1+0x15b4], R37 ;  /* 0x0015b42501007387 */ /* 0x0007e20000100800 */
[----:B--2---:R-:W-:Y:S01]  /*4f690*/  MOV R6, R36 ;  /* 0x0000002400067202 */ /* 0x004fe20000000f00 */
[----:B------:R-:W-:Y:S02]  /*4f6a0*/  IMAD.MOV.U32 R7, RZ, RZ, R37 ;  /* 0x000000ffff077224 */ /* 0x000fe400078e0025 */
[----:B-1----:R-:W2:Y:S01]  /*4f6b0*/  LDL.LU R36, [R1+0xfc0] ;  /* 0x000fc00001247983 */ /* 0x002ea20000300800 */
[----:B------:R-:W-:-:S03]  /*4f6c0*/  IADD3 R3, P3, PT, R3, UR14, RZ ;  /* 0x0000000e03037c10 */ /* 0x000fc6000ff7e0ff */
[----:B---3--:R-:W3:Y:S04]  /*4f6d0*/  LDL.LU R37, [R1+0xfc8] ;  /* 0x000fc80001257983 */ /* 0x008ee80000300800 */
[----:B------:R-:W-:Y:S01]  /*4f6e0*/  STL [R1+0x1630], R38 ;  /* 0x0016302601007387 */ /* 0x000fe20000100800 */
[----:B------:R-:W-:-:S03]  /*4f6f0*/  IADD3.X R32, PT, PT, R32, UR9, RZ, P3, !PT ;  /* 0x0000000920207c10 */ /* 0x000fc60009ffe4ff */
[----:B------:R1:W-:Y:S04]  /*4f700*/  STL [R1+0x162c], R39 ;  /* 0x00162c2701007387 */ /* 0x0003e80000100800 */
[----:B------:R1:W-:Y:S04]  /*4f710*/  STL [R1+0x1638], R3 ;  /* 0x0016380301007387 */ /* 0x0003e80000100800 */
[----:B------:R-:W3:Y:S04]  /*4f720*/  LDL.LU R44, [R1+0xfbc] ;  /* 0x000fbc00012c7983 */ /* 0x000ee80000300800 */
[----:B------:R1:W-:Y:S04]  /*4f730*/  STL [R1+0x1634], R32 ;  /* 0x0016342001007387 */ /* 0x0003e80000100800 */
[----:B------:R-:W3:Y:S04]  /*4f740*/  LDL.LU R43, [R1+0xfc4] ;  /* 0x000fc400012b7983 */ /* 0x000ee80000300800 */
[----:B------:R1:W-:Y:S04]  /*4f750*/  LDGSTS.E [R2+0x16380], desc[UR28][R6.64], P1 ;  /* 0x1638000006027fae */ /* 0x0003e800089a101c */
[----:B------:R-:W3:Y:S01]  /*4f760*/  LDL.LU R42, [R1+0x103c] ;  /* 0x00103c00012a7983 */ /* 0x000ee20000300800 */
[----:B-1----:R-:W-:Y:S01]  /*4f770*/  MOV R6, R38 ;  /* 0x0000002600067202 */ /* 0x002fe20000000f00 */
[----:B------:R-:W-:-:S02]  /*4f780*/  IMAD.MOV.U32 R7, RZ, RZ, R39 ;  /* 0x000000ffff077224 */ /* 0x000fc400078e0027 */
[----:B------:R-:W3:Y:S04]  /*4f790*/  LDL.LU R39, [R1+0x1040] ;  /* 0x0010400001277983 */ /* 0x000ee80000300800 */
[----:B------:R1:W-:Y:S04]  /*4f7a0*/  LDGSTS.E [R2+0x16b00], desc[UR28][R6.64], P0 ;  /* 0x16b0000006027fae */ /* 0x0003e800081a101c */
[----:B------:R-:W3:Y:S04]  /*4f7b0*/  LDL.LU R41, [R1+0x1044] ;  /* 0x0010440001297983 */ /* 0x000ee80000300800 */
[----:B------:R-:W3:Y:S01]  /*4f7c0*/  LDL.LU R40, [R1+0x1048] ;  /* 0x0010480001287983 */ /* 0x000ee20000300800 */
[----:B-1----:R-:W-:Y:S01]  /*4f7d0*/  MOV R6, R3 ;  /* 0x0000000300067202 */ /* 0x002fe20000000f00 */
[----:B------:R-:W-:-:S05]  /*4f7e0*/  IMAD.MOV.U32 R7, RZ, RZ, R32 ;  /* 0x000000ffff077224 */ /* 0x000fca00078e0020 */
[----:B------:R1:W-:Y:S02]  /*4f7f0*/  LDGSTS.E [R2+0x16b80], desc[UR28][R6.64], P1 ;  /* 0x16b8000006027fae */ /* 0x0003e400089a101c */
[----:B-1----:R-:W-:-:S04]  /*4f800*/  IADD3 R6, P2, PT, R28, UR14, RZ ;  /* 0x0000000e1c067c10 */ /* 0x002fc8000ff5e0ff */
[----:B------:R-:W-:Y:S02]  /*4f810*/  IADD3.X R3, PT, PT, R29, UR9, RZ, P2, !PT ;  /* 0x000000091d037c10 */ /* 0x000fe400097fe4ff */
[----:B----4-:R-:W-:-:S04]  /*4f820*/  IADD3 R28, P2, PT, R30, UR14, RZ ;  /* 0x0000000e1e1c7c10 */ /* 0x010fc8000ff5e0ff */
[----:B------:R-:W-:Y:S02]  /*4f830*/  IADD3.X R7, PT, PT, R31, UR9, RZ, P2, !PT ;  /* 0x000000091f077c10 */ /* 0x000fe400097fe4ff */
[----:B------:R-:W-:-:S04]  /*4f840*/  IADD3 R30, P2, PT, R46, UR14, RZ ;  /* 0x0000000e2e1e7c10 */ /* 0x000fc8000ff5e0ff */
[----:B------:R-:W-:Y:S02]  /*4f850*/  IADD3.X R29, PT, PT, R47, UR9, RZ, P2, !PT ;  /* 0x000000092f1d7c10 */ /* 0x000fe400097fe4ff */
[----:B------:R-:W-:Y:S01]  /*4f860*/  IADD3 R32, P2, PT, R34, UR14, RZ ;  /* 0x0000000e22207c10 */ /* 0x000fe2000ff5e0ff */
[----:B------:R-:W-:Y:S01]  /*4f870*/  IMAD.MOV.U32 R51, RZ, RZ, R3 ;  /* 0x000000ffff337224 */ /* 0x000fe200078e0003 */
[----:B------:R-:W-:Y:S02]  /*4f880*/  MOV R50, R6 ;  /* 0x0000000600327202 */ /* 0x000fe40000000f00 */
[----:B------:R-:W-:Y:S01]  /*4f890*/  IADD3.X R31, PT, PT, R35, UR9, RZ, P2, !PT ;  /* 0x00000009231f7c10 */ /* 0x000fe200097fe4ff */
[----:B------:R-:W-:Y:S01]  /*4f8a0*/  IMAD.MOV.U32 R35, RZ, RZ, R7 ;  /* 0x000000ffff237224 */ /* 0x000fe200078e0007 */
[----:B------:R-:W-:Y:S01]  /*4f8b0*/  MOV R34, R28 ;  /* 0x0000001c00227202 */ /* 0x000fe20000000f00 */
[----:B------:R-:W-:Y:S01]  /*4f8c0*/  IMAD.MOV.U32 R49, RZ, RZ, R29 ;  /* 0x000000ffff317224 */ /* 0x000fe200078e001d */
[----:B------:R-:W-:Y:S01]  /*4f8d0*/  MOV R48, R30 ;  /* 0x0000001e00307202 */ /* 0x000fe20000000f00 */
[----:B------:R-:W-:Y:S01]  /*4f8e0*/  IMAD.MOV.U32 R47, RZ, RZ, R31 ;  /* 0x000000ffff2f7224 */ /* 0x000fe200078e001f */
[----:B------:R-:W-:Y:S01]  /*4f8f0*/  MOV R46, R32 ;  /* 0x00000020002e7202 */ /* 0x000fe20000000f00 */
[----:B------:R-:W-:Y:S04]  /*4f900*/  STL.64 [R1+0xa48], R50 ;  /* 0x000a483201007387 */ /* 0x000fe80000100a00 */
[----:B------:R-:W-:Y:S04]  /*4f910*/  LDGSTS.E [R2+0x17300], desc[UR28][R50.64], P0 ;  /* 0x1730000032027fae */ /* 0x000fe800081a101c */
[----:B------:R1:W-:Y:S04]  /*4f920*/  STL.64 [R1+0xa40], R34 ;  /* 0x000a402201007387 */ /* 0x0003e80000100a00 */
[----:B------:R-:W-:Y:S04]  /*4f930*/  LDGSTS.E [R2+0x17380], desc[UR28][R34.64], P1 ;  /* 0x1738000022027fae */ /* 0x000fe800089a101c */
[----:B------:R-:W-:Y:S04]  /*4f940*/  STL.64 [R1+0x9f0], R48 ;  /* 0x0009f03001007387 */ /* 0x000fe80000100a00 */
[----:B------:R-:W-:Y:S04]  /*4f950*/  LDGSTS.E [R2+0x17b00], desc[UR28][R48.64], P0 ;  /* 0x17b0000030027fae */ /* 0x000fe800081a101c */
[----:B-1----:R-:W4:Y:S04]  /*4f960*/  LDL.LU R34, [R1+0x10c0] ;  /* 0x0010c00001227983 */ /* 0x002f280000300800 */
[----:B------:R-:W-:Y:S04]  /*4f970*/  STL.64 [R1+0x9e8], R46 ;  /* 0x0009e82e01007387 */ /* 0x000fe80000100a00 */
[----:B------:R-:W4:Y:S04]  /*4f980*/  LDL.LU R32, [R1+0x10c8] ;  /* 0x0010c80001207983 */ /* 0x000f280000300800 */
[----:B------:R-:W4:Y:S04]  /*4f990*/  LDL.LU R38, [R1+0x10bc] ;  /* 0x0010bc0001267983 */ /* 0x000f280000300800 */
[----:B------:R-:W4:Y:S04]  /*4f9a0*/  LDL.LU R35, [R1+0x10c4] ;  /* 0x0010c40001237983 */ /* 0x000f280000300800 */
[----:B------:R1:W-:Y:S01]  /*4f9b0*/  LDGSTS.E [R2+0x17b80], desc[UR28][R46.64], P1 ;  /* 0x17b800002e027fae */ /* 0x0003e200089a101c */
[----:B--2---:R-:W-:-:S02]  /*4f9c0*/  IADD3 R36, P2, PT, R36, UR14, RZ ;  /* 0x0000000e24247c10 */ /* 0x004fc4000ff5e0ff */
[----:B---3--:R-:W-:-:S03]  /*4f9d0*/  IADD3 R37, P3, PT, R37, UR14, RZ ;  /* 0x0000000e25257c10 */ /* 0x008fc6000ff7e0ff */
[----:B------:R2:W-:Y:S01]  /*4f9e0*/  STL [R1+0xfc0], R36 ;  /* 0x000fc02401007387 */ /* 0x0005e20000100800 */
[----:B-1----:R-:W-:Y:S02]  /*4f9f0*/  MOV R2, R36 ;  /* 0x0000002400027202 */ /* 0x002fe40000000f00 */
[----:B------:R-:W-:-:S05]  /*4fa00*/  IADD3.X R44, PT, PT, R44, UR9, RZ, P2, !PT ;  /* 0x000000092c2c7c10 */ /* 0x000fca00097fe4ff */
[----:B------:R-:W-:Y:S01]  /*4fa10*/  IMAD.MOV.U32 R3, RZ, RZ, R44 ;  /* 0x000000ffff037224 */ /* 0x000fe200078e002c */
[----:B------:R-:W-:Y:S01]  /*4fa20*/  STL [R1+0xfbc], R44 ;  /* 0x000fbc2c01007387 */ /* 0x000fe20000100800 */
[----:B------:R-:W-:-:S03]  /*4fa30*/  IADD3.X R43, PT, PT, R43, UR9, RZ, P3, !PT ;  /* 0x000000092b2b7c10 */ /* 0x000fc60009ffe4ff */
[----:B------:R1:W-:Y:S04]  /*4fa40*/  STL [R1+0xfc8], R37 ;  /* 0x000fc82501007387 */ /* 0x0003e80000100800 */
[----:B--2---:R-:W2:Y:S04]  /*4fa50*/  LDL.LU R36, [R1+0x1140] ;  /* 0x0011400001247983 */ /* 0x004ea80000300800 */
[----:B------:R-:W-:Y:S04]  /*4fa60*/  STL [R1+0xfc4], R43 ;  /* 0x000fc42b01007387 */ /* 0x000fe80000100800 */
[----:B------:R3:W-:Y:S04]  /*4fa70*/  LDGSTS.E [R4+0x10400], desc[UR28][R2.64], P0 ;  /* 0x1040000002047fae */ /* 0x0007e800081a101c */
[----:B------:R-:W2:Y:S01]  /*4fa80*/  LDL.LU R6, [R1+0x1148] ;  /* 0x0011480001067983 */ /* 0x000ea20000300800 */
[----:B---3--:R-:W-:-:S03]  /*4fa90*/  MOV R2, R37 ;  /* 0x0000002500027202 */ /* 0x008fc60000000f00 */
[----:B-1----:R-:W3:Y:S04]  /*4faa0*/  LDL.LU R37, [R1+0x113c] ;  /* 0x00113c0001257983 */ /* 0x002ee80000300800 */
[----:B------:R-:W3:Y:S01]  /*4fab0*/  LDL.LU R30, [R1+0x1144] ;  /* 0x00114400011e7983 */ /* 0x000ee20000300800 */
[----:B------:R-:W-:Y:S01]  /*4fac0*/  IADD3 R39, P2, PT, R39, UR14, RZ ;  /* 0x0000000e27277c10 */ /* 0x000fe2000ff5e0ff */
[----:B------:R-:W-:Y:S01]  /*4fad0*/  IMAD.MOV.U32 R3, RZ, RZ, R43 ;  /* 0x000000ffff037224 */ /* 0x000fe200078e002b */
[----:B------:R-:W-:Y:S02]  /*4fae0*/  IADD3 R40, P3, PT, R40, UR14, RZ ;  /* 0x0000000e28287c10 */ /* 0x000fe4000ff7e0ff */
[----:B------:R-:W-:Y:S01]  /*4faf0*/  IADD3.X R42, PT, PT, R42, UR9, RZ, P2, !PT ;  /* 0x000000092a2a7c10 */ /* 0x000fe200097fe4ff */
[----:B------:R1:W-:Y:S01]  /*4fb00*/  STL [R1+0x1040], R39 ;  /* 0x0010402701007387 */ /* 0x0003e20000100800 */
[----:B------:R-:W-:-:S03]  /*4fb10*/  IADD3.X R41, PT, PT, R41, UR9, RZ, P3, !PT ;  /* 0x0000000929297c10 */ /* 0x000fc60009ffe4ff */
[----:B------:R-:W-:Y:S04]  /*4fb20*/  STL [R1+0x103c], R42 ;  /* 0x00103c2a01007387 */ /* 0x000fe80000100800 */
[----:B------:R1:W-:Y:S04]  /*4fb30*/  LDGSTS.E [R4+0x10480], desc[UR28][R2.64], P1 ;  /* 0x1048000002047fae */ /* 0x0003e800089a101c */
[----:B------:R1:W-:Y:S04]  /*4fb40*/  STL [R1+0x1048], R40 ;  /* 0x0010482801007387 */ /* 0x0003e80000100800 */
[----:B------:R-:W3:Y:S01]  /*4fb50*/  LDL.LU R28, [R1+0x11c0] ;  /* 0x0011c000011c7983 */ /* 0x000ee20000300800 */
[----:B-1----:R-:W-:Y:S01]  /*4fb60*/  MOV R2, R39 ;  /* 0x0000002700027202 */ /* 0x002fe20000000f00 */
[----:B------:R-:W-:-:S02]  /*4fb70*/  IMAD.MOV.U32 R3, RZ, RZ, R42 ;  /* 0x000000ffff037224 */ /* 0x000fc400078e002a */
[----:B------:R-:W-:Y:S04]  /*4fb80*/  STL [R1+0x1044], R41 ;  /* 0x0010442901007387 */ /* 0x000fe80000100800 */
[----:B------:R-:W3:Y:S04]  /*4fb90*/  LDL.LU R39, [R1+0x11c8] ;  /* 0x0011c80001277983 */ /* 0x000ee80000300800 */
[----:B------:R-:W3:Y:S04]  /*4fba0*/  LDL.LU R31, [R1+0x11bc] ;  /* 0x0011bc00011f7983 */ /* 0x000ee80000300800 */
[----:B------:R1:W-:Y:S02]  /*4fbb0*/  LDGSTS.E [R4+0x10c00], desc[UR28][R2.64], P0 ;  /* 0x10c0000002047fae */ /* 0x0003e400081a101c */
[----:B-1----:R-:W-:-:S02]  /*4fbc0*/  MOV R2, R40 ;  /* 0x0000002800027202 */ /* 0x002fc40000000f00 */
[----:B------:R-:W3:Y:S01]  /*4fbd0*/  LDL.LU R40, [R1+0x11c4] ;  /* 0x0011c40001287983 */ /* 0x000ee20000300800 */
[----:B------:R-:W-:-:S03]  /*4fbe0*/  IMAD.MOV.U32 R3, RZ, RZ, R41 ;  /* 0x000000ffff037224 */ /* 0x000fc600078e0029 */
[----:B------:R-:W3:Y:S04]  /*4fbf0*/  LDL.LU R7, [R1+0x1240] ;  /* 0x0012400001077983 */ /* 0x000ee80000300800 */
[----:B------:R-:W3:Y:S04]  /*4fc00*/  LDL.LU R29, [R1+0x1248] ;  /* 0x00124800011d7983 */ /* 0x000ee80000300800 */
[----:B------:R1:W-:Y:S01]  /*4fc10*/  LDGSTS.E [R4+0x10c80], desc[UR28][R2.64], P1 ;  /* 0x10c8000002047fae */ /* 0x0003e200089a101c */
[----:B----4-:R-:W-:-:S05]  /*4fc20*/  IADD3 R34, P2, PT, R34, UR14, RZ ;  /* 0x0000000e22227c10 */ /* 0x010fca000ff5e0ff */
[----:B------:R4:W-:Y:S01]  /*4fc30*/  STL [R1+0x10c0], R34 ;  /* 0x0010c02201007387 */ /* 0x0009e20000100800 */
[----:B------:R-:W-:Y:S02]  /*4fc40*/  IADD3 R32, P3, PT, R32, UR14, RZ ;  /* 0x0000000e20207c10 */ /* 0x000fe4000ff7e0ff */
[----:B------:R-:W-:Y:S02]  /*4fc50*/  IADD3.X R38, PT, PT, R38, UR9, RZ, P2, !PT ;  /* 0x0000000926267c10 */ /* 0x000fe400097fe4ff */
[----:B-1----:R-:W-:Y:S02]  /*4fc60*/  MOV R2, R34 ;  /* 0x0000002200027202 */ /* 0x002fe40000000f00 */
[----:B------:R-:W-:Y:S01]  /*4fc70*/  IADD3.X R35, PT, PT, R35, UR9, RZ, P3, !PT ;  /* 0x0000000923237c10 */ /* 0x000fe20009ffe4ff */
[----:B------:R1:W-:Y:S04]  /*4fc80*/  STL [R1+0x10bc], R38 ;  /* 0x0010bc2601007387 */ /* 0x0003e80000100800 */
[----:B------:R1:W-:Y:S04]  /*4fc90*/  STL [R1+0x10c8], R32 ;  /* 0x0010c82001007387 */ /* 0x0003e80000100800 */
[----:B----4-:R-:W4:Y:S01]  /*4fca0*/  LDL.LU R34, [R1+0x123c] ;  /* 0x00123c0001227983 */ /* 0x010f220000300800 */
[----:B------:R-:W-:-:S03]  /*4fcb0*/  IMAD.MOV.U32 R3, RZ, RZ, R38 ;  /* 0x000000ffff037224 */ /* 0x000fc600078e0026 */
[----:B------:R1:W-:Y:S04]  /*4fcc0*/  STL [R1+0x10c4], R35 ;  /* 0x0010c42301007387 */ /* 0x0003e80000100800 */
[----:B-1----:R-:W4:Y:S04]  /*4fcd0*/  LDL.LU R38, [R1+0x1244] ;  /* 0x0012440001267983 */ /* 0x002f280000300800 */
[----:B------:R1:W-:Y:S02]  /*4fce0*/  LDGSTS.E [R4+0x11400], desc[UR28][R2.64], P0 ;  /* 0x1140000002047fae */ /* 0x0003e400081a101c */
[----:B-1----:R-:W-:Y:S01]  /*4fcf0*/  MOV R2, R32 ;  /* 0x0000002000027202 */ /* 0x002fe20000000f00 */
[----:B------:R-:W-:Y:S01]  /*4fd00*/  IMAD.MOV.U32 R3, RZ, RZ, R35 ;  /* 0x000000ffff037224 */ /* 0x000fe200078e0023 */
[----:B------:R-:W4:Y:S04]  /*4fd10*/  LDL.LU R32, [R1+0x12c0] ;  /* 0x0012c00001207983 */ /* 0x000f280000300800 */
[----:B------:R-:W4:Y:S04]  /*4fd20*/  LDL.LU R35, [R1+0x12c8] ;  /* 0x0012c80001237983 */ /* 0x000f280000300800 */
[----:B------:R1:W-:Y:S01]  /*4fd30*/  LDGSTS.E [R4+0x11480], desc[UR28][R2.64], P1 ;  /* 0x1148000002047fae */ /* 0x0003e200089a101c */
[----:B--2---:R-:W-:-:S05]  /*4fd40*/  IADD3 R36, P2, PT, R36, UR14, RZ ;  /* 0x0000000e24247c10 */ /* 0x004fca000ff5e0ff */
[----:B------:R2:W-:Y:S01]  /*4fd50*/  STL [R1+0x1140], R36 ;  /* 0x0011402401007387 */ /* 0x0005e20000100800 */
[----:B-1----:R-:W-:Y:S02]  /*4fd60*/  MOV R2, R36 ;  /* 0x0000002400027202 */ /* 0x002fe40000000f00 */
[----:B------:R-:W-:Y:S02]  /*4fd70*/  IADD3 R6, P3, PT, R6, UR14, RZ ;  /* 0x0000000e06067c10 */ /* 0x000fe4000ff7e0ff */
[----:B---3--:R-:W-:Y:S02]  /*4fd80*/  IADD3.X R37, PT, PT, R37, UR9, RZ, P2, !PT ;  /* 0x0000000925257c10 */ /* 0x008fe400097fe4ff */
[----:B------:R-:W-:-:S03]  /*4fd90*/  IADD3.X R30, PT, PT, R30, UR9, RZ, P3, !PT ;  /* 0x000000091e1e7c10 */ /* 0x000fc60009ffe4ff */
[----:B------:R1:W-:Y:S04]  /*4fda0*/  STL [R1+0x113c], R37 ;  /* 0x00113c2501007387 */ /* 0x0003e80000100800 */
[----:B------:R-:W-:Y:S04]  /*4fdb0*/  STL [R1+0x1148], R6 ;  /* 0x0011480601007387 */ /* 0x000fe80000100800 */
[----:B--2---:R-:W2:Y:S01]  /*4fdc0*/  LDL.LU R36, [R1+0x12bc] ;  /* 0x0012bc0001247983 */ /* 0x004ea20000300800 */
[----:B------:R-:W-:-:S03]  /*4fdd0*/  IMAD.MOV.U32 R3, RZ, RZ, R37 ;  /* 0x000000ffff037224 */ /* 0x000fc600078e0025 */
[----:B------:R3:W-:Y:S04]  /*4fde0*/  STL [R1+0x1144], R30 ;  /* 0x0011441e01007387 */ /* 0x0007e80000100800 */
[----:B-1----:R-:W2:Y:S04]  /*4fdf0*/  LDL.LU R37, [R1+0x12c4] ;  /* 0x0012c40001257983 */ /* 0x002ea80000300800 */
[----:B------:R1:W-:Y:S01]  /*4fe00*/  LDGSTS.E [R4+0x11c00], desc[UR28][R2.64], P0 ;  /* 0x11c0000002047fae */ /* 0x0003e200081a101c */
[----:B------:R-:W-:Y:S02]  /*4fe10*/  IADD3 R28, P2, PT, R28, UR14, RZ ;  /* 0x0000000e1c1c7c10 */ /* 0x000fe4000ff5e0ff */
[----:B------:R-:W-:Y:S01]  /*4fe20*/  IADD3 R39, P3, PT, R39, UR14, RZ ;  /* 0x0000000e27277c10 */ /* 0x000fe2000ff7e0ff */
[----:B-1----:R-:W-:Y:S01]  /*4fe30*/  IMAD.MOV.U32 R3, RZ, RZ, R30 ;  /* 0x000000ffff037224 */ /* 0x002fe200078e001e */
[----:B------:R-:W-:Y:S01]  /*4fe40*/  MOV R2, R6 ;  /* 0x0000000600027202 */ /* 0x000fe20000000f00 */
[----:B---3--:R-:W3:Y:S01]  /*4fe50*/  LDL.LU R30, [R1+0x1340] ;  /* 0x00134000011e7983 */ /* 0x008ee20000300800 */
[----:B------:R-:W-:-:S03]  /*4fe60*/  IADD3.X R31, PT, PT, R31, UR9, RZ, P2, !PT ;  /* 0x000000091f1f7c10 */ /* 0x000fc600097fe4ff */
[----:B------:R-:W3:Y:S04]  /*4fe70*/  LDL.LU R6, [R1+0x1348] ;  /* 0x0013480001067983 */ /* 0x000ee80000300800 */
[----:B------:R-:W-:Y:S04]  /*4fe80*/  STL [R1+0x11c0], R28 ;  /* 0x0011c01c01007387 */ /* 0x000fe80000100800 */
[----:B------:R1:W-:Y:S04]  /*4fe90*/  LDGSTS.E [R4+0x11c80], desc[UR28][R2.64], P1 ;  /* 0x11c8000002047fae */ /* 0x0003e800089a101c */
[----:B------:R1:W-:Y:S01]  /*4fea0*/  STL [R1+0x11bc], R31 ;  /* 0x0011bc1f01007387 */ /* 0x0003e20000100800 */
[----:B------:R-:W-:-:S03]  /*4feb0*/  IADD3.X R40, PT, PT, R40, UR9, RZ, P3, !PT ;  /* 0x0000000928287c10 */ /* 0x000fc60009ffe4ff */
[----:B------:R-:W-:Y:S01]  /*4fec0*/  STL [R1+0x11c8], R39 ;  /* 0x0011c82701007387 */ /* 0x000fe20000100800 */
[----:B-1----:R-:W-:Y:S01]  /*4fed0*/  MOV R2, R28 ;  /* 0x0000001c00027202 */ /* 0x002fe20000000f00 */
[----:B------:R-:W-:Y:S02]  /*4fee0*/  IMAD.MOV.U32 R3, RZ, RZ, R31 ;  /* 0x000000ffff037224 */ /* 0x000fe400078e001f */
[----:B------:R-:W3:Y:S01]  /*4fef0*/  LDL.LU R31, [R1+0x133c] ;  /* 0x00133c00011f7983 */ /* 0x000ee20000300800 */
[----:B------:R-:W-:-:S03]  /*4ff00*/  IADD3 R7, P2, PT, R7, UR14, RZ ;  /* 0x0000000e07077c10 */ /* 0x000fc6000ff5e0ff */
[----:B------:R-:W-:Y:S04]  /*4ff10*/  STL [R1+0x11c4], R40 ;  /* 0x0011c42801007387 */ /* 0x000fe80000100800 */
[----:B------:R-:W3:Y:S01]  /*4ff20*/  LDL.LU R28, [R1+0x1344] ;  /* 0x00134400011c7983 */ /* 0x000ee20000300800 */
[----:B------:R-:W-:-:S03]  /*4ff30*/  IADD3 R29, P3, PT, R29, UR14, RZ ;  /* 0x0000000e1d1d7c10 */ /* 0x000fc6000ff7e0ff */
[----:B------:R1:W-:Y:S04]  /*4ff40*/  LDGSTS.E [R4+0x12400], desc[UR28][R2.64], P0 ;  /* 0x1240000002047fae */ /* 0x0003e800081a101c */
[----:B------:R4:W-:Y:S01]  /*4ff50*/  STL [R1+0x1240], R7 ;  /* 0x0012400701007387 */ /* 0x0009e20000100800 */
[----:B-1----:R-:W-:Y:S01]  /*4ff60*/  MOV R2, R39 ;  /* 0x0000002700027202 */ /* 0x002fe20000000f00 */
[----:B------:R-:W-:-:S05]  /*4ff70*/  IMAD.MOV.U32 R3, RZ, RZ, R40 ;  /* 0x000000ffff037224 */ /* 0x000fca00078e0028 */
[----:B------:R1:W-:Y:S01]  /*4ff80*/  LDGSTS.E [R4+0x12480], desc[UR28][R2.64], P1 ;  /* 0x1248000002047fae */ /* 0x0003e200089a101c */
[----:B----4-:R-:W-:Y:S02]  /*4ff90*/  IADD3.X R34, PT, PT, R34, UR9, RZ, P2, !PT ;  /* 0x0000000922227c10 */ /* 0x010fe400097fe4ff */
[----:B-1----:R-:W-:-:S03]  /*4ffa0*/  MOV R2, R7 ;  /* 0x0000000700027202 */ /* 0x002fc60000000f00 */
[----:B------:R-:W-:Y:S01]  /*4ffb0*/  IMAD.MOV.U32 R3, RZ, RZ, R34 ;  /* 0x000000ffff037224 */ /* 0x000fe200078e0022 */
[----:B------:R1:W-:Y:S01]  /*4ffc0*/  STL [R1+0x123c], R34 ;  /* 0x00123c2201007387 */ /* 0x0003e20000100800 */
[----:B------:R-:W-:-:S03]  /*4ffd0*/  IADD3.X R38, PT, PT, R38, UR9, RZ, P3, !PT ;  /* 0x0000000926267c10 */ /* 0x000fc60009ffe4ff */
[----:B------:R4:W-:Y:S04]  /*4ffe0*/  STL [R1+0x1248], R29 ;  /* 0x0012481d01007387 */ /* 0x0009e80000100800 */
[----:B------:R-:W3:Y:S04]  /*4fff0*/  LDL.LU R7, [R1+0x13c0] ;  /* 0x0013c00001077983 */ /* 0x000ee80000300800 */
[----:B------:R4:W-:Y:S04]  /*50000*/  STL [R1+0x1244], R38 ;  /* 0x0012442601007387 */ /* 0x0009e80000100800 */
[----:B------:R4:W-:Y:S04]  /*50010*/  LDGSTS.E [R4+0x12c00], desc[UR28][R2.64], P0 ;  /* 0x12c0000002047fae */ /* 0x0009e800081a101c */
[----:B-1----:R-:W3:Y:S01]  /*50020*/  LDL.LU R34, [R1+0x13c8] ;  /* 0x0013c80001227983 */ /* 0x002ee20000300800 */
[----:B----4-:R-:W-:-:S03]  /*50030*/  MOV R2, R29 ;  /* 0x0000001d00027202 */ /* 0x010fc60000000f00 */
[----:B------:R-:W4:Y:S01]  /*50040*/  LDL.LU R29, [R1+0x13bc] ;  /* 0x0013bc00011d7983 */ /* 0x000f220000300800 */
[----:B------:R-:W-:-:S03]  /*50050*/  IMAD.MOV.U32 R3, RZ, RZ, R38 ;  /* 0x000000ffff037224 */ /* 0x000fc600078e0026 */
[----:B------:R-:W4:Y:S01]  /*50060*/  LDL.LU R38, [R1+0x13c4] ;  /* 0x0013c40001267983 */ /* 0x000f220000300800 */
[----:B------:R-:W-:Y:S02]  /*50070*/  IADD3 R32, P2, PT, R32, UR14, RZ ;  /* 0x0000000e20207c10 */ /* 0x000fe4000ff5e0ff */
[----:B------:R-:W-:Y:S01]  /*50080*/  IADD3 R35, P3, PT, R35, UR14, RZ ;  /* 0x0000000e23237c10 */ /* 0x000fe2000ff7e0ff */
[----:B------:R1:W-:Y:S04]  /*50090*/  LDGSTS.E [R4+0x12c80], desc[UR28][R2.64], P1 ;  /* 0x12c8000002047fae */ /* 0x0003e800089a101c */
[----:B------:R-:W-:Y:S01]  /*500a0*/  STL [R1+0x12c0], R32 ;  /* 0x0012c02001007387 */ /* 0x000fe20000100800 */
[----:B-1----:R-:W-:Y:S02]  /*500b0*/  MOV R2, R32 ;  /* 0x0000002000027202 */ /* 0x002fe40000000f00 */
[----:B--2---:R-:W-:-:S05]  /*500c0*/  IADD3.X R36, PT, PT, R36, UR9, RZ, P2, !PT ;  /* 0x0000000924247c10 */ /* 0x004fca00097fe4ff */
[----:B------:R-:W-:Y:S01]  /*500d0*/  IMAD.MOV.U32 R3, RZ, RZ, R36 ;  /* 0x000000ffff037224 */ /* 0x000fe200078e0024 */
[----:B------:R1:W-:Y:S01]  /*500e0*/  STL [R1+0x12bc], R36 ;  /* 0x0012bc2401007387 */ /* 0x0003e20000100800 */
[----:B------:R-:W-:-:S03]  /*500f0*/  IADD3.X R37, PT, PT, R37, UR9, RZ, P3, !PT ;  /* 0x0000000925257c10 */ /* 0x000fc60009ffe4ff */
[----:B------:R-:W-:Y:S04]  /*50100*/  STL [R1+0x12c8], R35 ;  /* 0x0012c82301007387 */ /* 0x000fe80000100800 */
[----:B------:R2:W-:Y:S04]  /*50110*/  LDGSTS.E [R4+0x13400], desc[UR28][R2.64], P0 ;  /* 0x1340000002047fae */ /* 0x0005e800081a101c */
[----:B-1----:R-:W4:Y:S04]  /*50120*/  LDL.LU R36, [R1+0x1440] ;  /* 0x0014400001247983 */ /* 0x002f280000300800 */
[----:B------:R1:W-:Y:S04]  /*50130*/  STL [R1+0x12c4], R37 ;  /* 0x0012c42501007387 */ /* 0x0003e80000100800 */
[----:B------:R-:W4:Y:S01]  /*50140*/  LDL.LU R32, [R1+0x1448] ;  /* 0x0014480001207983 */ /* 0x000f220000300800 */
[----:B--2---:R-:W-:Y:S01]  /*50150*/  IMAD.MOV.U32 R3, RZ, RZ, R37 ;  /* 0x000000ffff037224 */ /* 0x004fe200078e0025 */
[----:B------:R-:W-:-:S02]  /*50160*/  MOV R2, R35 ;  /* 0x0000002300027202 */ /* 0x000fc40000000f00 */
[----:B-1----:R-:W2:Y:S04]  /*50170*/  LDL.LU R37, [R1+0x143c] ;  /* 0x00143c0001257983 */ /* 0x002ea80000300800 */
[----:B------:R-:W2:Y:S01]  /*50180*/  LDL.LU R35, [R1+0x1444] ;  /* 0x0014440001237983 */ /* 0x000ea20000300800 */
[----:B---3--:R-:W-:Y:S02]  /*50190*/  IADD3 R30, P2, PT, R30, UR14, RZ ;  /* 0x0000000e1e1e7c10 */ /* 0x008fe4000ff5e0ff */
        /* <DEDUP_REMOVED lines=8> */
[----:B------:R-:W2:Y:S01]  /*50220*/  LDL.LU R42, [R1+0x14bc] ;  /* 0x0014bc00012a7983 */ /* 0x000ea20000300800 */
[----:B-1----:R-:W-:-:S03]  /*50230*/  MOV R2, R30 ;  /* 0x0000001e00027202 */ /* 0x002fc60000000f00 */
[----:B------:R-:W2:Y:S01]  /*50240*/  LDL.LU R41, [R1+0x14c0] ;  /* 0x0014c00001297983 */ /* 0x000ea20000300800 */
[----:B------:R-:W-:-:S03]  /*50250*/  IMAD.MOV.U32 R3, RZ, RZ, R31 ;  /* 0x000000ffff037224 */ /* 0x000fc600078e001f */
[----:B---3--:R-:W3:Y:S04]  /*50260*/  LDL.LU R31, [R1+0x14c4] ;  /* 0x0014c400011f7983 */ /* 0x008ee80000300800 */
[----:B------:R-:W3:Y:S04]  /*50270*/  LDL.LU R30, [R1+0x14c8] ;  /* 0x0014c800011e7983 */ /* 0x000ee80000300800 */
[----:B------:R1:W-:Y:S02]  /*50280*/  LDGSTS.E [R4+0x13c00], desc[UR28][R2.64], P0 ;  /* 0x13c0000002047fae */ /* 0x0003e400081a101c */
[----:B-1----:R-:W-:Y:S01]  /*50290*/  MOV R2, R6 ;  /* 0x0000000600027202 */ /* 0x002fe20000000f00 */
[----:B------:R-:W-:Y:S01]  /*502a0*/  IMAD.MOV.U32 R3, RZ, RZ, R28 ;  /* 0x000000ffff037224 */ /* 0x000fe200078e001c */
[----:B------:R-:W3:Y:S04]  /*502b0*/  LDL.LU R6, [R1+0x1540] ;  /* 0x0015400001067983 */ /* 0x000ee80000300800 */
[----:B------:R-:W3:Y:S01]  /*502c0*/  LDL.LU R28, [R1+0x1548] ;  /* 0x00154800011c7983 */ /* 0x000ee20000300800 */
[----:B------:R-:W-:-:S03]  /*502d0*/  IADD3 R7, P2, PT, R7, UR14, RZ ;  /* 0x0000000e07077c10 */ /* 0x000fc6000ff5e0ff */
[----:B------:R1:W-:Y:S04]  /*502e0*/  LDGSTS.E [R4+0x13c80], desc[UR28][R2.64], P1 ;  /* 0x13c8000002047fae */ /* 0x0003e800089a101c */
[----:B------:R4:W-:Y:S01]  /*502f0*/  STL [R1+0x13c0], R7 ;  /* 0x0013c00701007387 */ /* 0x0009e20000100800 */
[----:B------:R-:W-:Y:S02]  /*50300*/  IADD3 R34, P3, PT, R34, UR14, RZ ;  /* 0x0000000e22227c10 */ /* 0x000fe4000ff7e0ff */
[----:B-1----:R-:W-:Y:S02]  /*50310*/  MOV R2, R7 ;  /* 0x0000000700027202 */ /* 0x002fe40000000f00 */
[----:B----4-:R-:W-:-:S05]  /*50320*/  IADD3.X R29, PT, PT, R29, UR9, RZ, P2, !PT ;  /* 0x000000091d1d7c10 */ /* 0x010fca00097fe4ff */
[----:B------:R1:W-:Y:S01]  /*50330*/  STL [R1+0x13bc], R29 ;  /* 0x0013bc1d01007387 */ /* 0x0003e20000100800 */
[----:B------:R-:W-:-:S03]  /*50340*/  IADD3.X R38, PT, PT, R38, UR9, RZ, P3, !PT ;  /* 0x0000000926267c10 */ /* 0x000fc60009ffe4ff */
[----:B------:R4:W-:Y:S04]  /*50350*/  STL [R1+0x13c8], R34 ;  /* 0x0013c82201007387 */ /* 0x0009e80000100800 */
[----:B------:R-:W3:Y:S01]  /*50360*/  LDL.LU R7, [R1+0x153c] ;  /* 0x00153c0001077983 */ /* 0x000ee20000300800 */
[----:B------:R-:W-:-:S03]  /*50370*/  IMAD.MOV.U32 R3, RZ, RZ, R29 ;  /* 0x000000ffff037224 */ /* 0x000fc600078e001d */
[----:B------:R-:W-:Y:S04]  /*50380*/  STL [R1+0x13c4], R38 ;  /* 0x0013c42601007387 */ /* 0x000fe80000100800 */
[----:B-1----:R-:W3:Y:S04]  /*50390*/  LDL.LU R29, [R1+0x1544] ;  /* 0x00154400011d7983 */ /* 0x002ee80000300800 */
[----:B------:R1:W-:Y:S04]  /*503a0*/  LDGSTS.E [R4+0x14400], desc[UR28][R2.64], P0 ;  /* 0x1440000002047fae */ /* 0x0003e800081a101c */
[----:B------:R-:W3:Y:S01]  /*503b0*/  LDL.LU R39, [R1+0x15c0] ;  /* 0x0015c00001277983 */ /* 0x000ee20000300800 */
[----:B-1----:R-:W-:Y:S01]  /*503c0*/  MOV R2, R34 ;  /* 0x0000002200027202 */ /* 0x002fe20000000f00 */
[----:B------:R-:W-:-:S02]  /*503d0*/  IMAD.MOV.U32 R3, RZ, RZ, R38 ;  /* 0x000000ffff037224 */ /* 0x000fc400078e0026 */
[----:B----4-:R-:W4:Y:S04]  /*503e0*/  LDL.LU R34, [R1+0x15c8] ;  /* 0x0015c80001227983 */ /* 0x010f280000300800 */
[----:B------:R1:W-:Y:S01]  /*503f0*/  LDGSTS.E [R4+0x14480], desc[UR28][R2.64], P1 ;  /* 0x1448000002047fae */ /* 0x0003e200089a101c */
[----:B------:R-:W-:-:S05]  /*50400*/  IADD3 R36, P2, PT, R36, UR14, RZ ;  /* 0x0000000e24247c10 */ /* 0x000fca000ff5e0ff */
[----:B------:R2:W-:Y:S01]  /*50410*/  STL [R1+0x1440], R36 ;  /* 0x0014402401007387 */ /* 0x0005e20000100800 */
[----:B------:R-:W-:Y:S02]  /*50420*/  IADD3 R32, P3, PT, R32, UR14, RZ ;  /* 0x0000000e20207c10 */ /* 0x000fe4000ff7e0ff */
[----:B--2---:R-:W-:Y:S02]  /*50430*/  IADD3.X R37, PT, PT, R37, UR9, RZ, P2, !PT ;  /* 0x0000000925257c10 */ /* 0x004fe400097fe4ff */
[----:B-1----:R-:W-:Y:S02]  /*50440*/  MOV R2, R36 ;  /* 0x0000002400027202 */ /* 0x002fe40000000f00 */
[----:B------:R-:W-:Y:S01]  /*50450*/  IADD3.X R35, PT, PT, R35, UR9, RZ, P3, !PT ;  /* 0x0000000923237c10 */ /* 0x000fe20009ffe4ff */
[----:B------:R1:W-:Y:S01]  /*50460*/  STL [R1+0x143c], R37 ;  /* 0x00143c2501007387 */ /* 0x0003e20000100800 */
[----:B------:R-:W-:-:S03]  /*50470*/  IMAD.MOV.U32 R3, RZ, RZ, R37 ;  /* 0x000000ffff037224 */ /* 0x000fc600078e0025 */
[----:B------:R-:W-:Y:S04]  /*50480*/  STL [R1+0x1448], R32 ;  /* 0x0014482001007387 */ /* 0x000fe80000100800 */
[----:B------:R-:W2:Y:S04]  /*50490*/  LDL.LU R40, [R1+0x15bc] ;  /* 0x0015bc0001287983 */ /* 0x000ea80000300800 */
[----:B------:R1:W-:Y:S04]  /*504a0*/  STL [R1+0x1444], R35 ;  /* 0x0014442301007387 */ /* 0x0003e80000100800 */
[----:B------:R-:W2:Y:S04]  /*504b0*/  LDL.LU R36, [R1+0x15c4] ;  /* 0x0015c40001247983 */ /* 0x000ea80000300800 */
[----:B------:R1:W-:Y:S04]  /*504c0*/  LDGSTS.E [R4+0x14c00], desc[UR28][R2.64], P0 ;  /* 0x14c0000002047fae */ /* 0x0003e800081a101c */
[----:B------:R-:W2:Y:S04]  /*504d0*/  LDL.LU R38, [R1+0x163c] ;  /* 0x00163c0001267983 */ /* 0x000ea80000300800 */
[----:B-1----:R-:W2:Y:S01]  /*504e0*/  LDL.LU R37, [R1+0x1640] ;  /* 0x0016400001257983 */ /* 0x002ea20000300800 */
[----:B------:R-:W-:Y:S01]  /*504f0*/  IMAD.MOV.U32 R3, RZ, RZ, R35 ;  /* 0x000000ffff037224 */ /* 0x000fe200078e0023 */
[----:B------:R-:W-:-:S02]  /*50500*/  MOV R2, R32 ;  /* 0x0000002000027202 */ /* 0x000fc40000000f00 */
[----:B------:R-:W2:Y:S04]  /*50510*/  LDL.LU R35, [R1+0x1644] ;  /* 0x0016440001237983 */ /* 0x000ea80000300800 */
[----:B------:R-:W2:Y:S01]  /*50520*/  LDL.LU R32, [R1+0x1648] ;  /* 0x0016480001207983 */ /* 0x000ea20000300800 */
[----:B------:R-:W-:-:S03]  /*50530*/  IADD3 R41, P2, PT, R41, UR14, RZ ;  /* 0x0000000e29297c10 */ /* 0x000fc6000ff5e0ff */
[----:B------:R1:W-:Y:S01]  /*50540*/  LDGSTS.E [R4+0x14c80], desc[UR28][R2.64], P1 ;  /* 0x14c8000002047fae */ /* 0x0003e200089a101c */
[----:B------:R-:W-:Y:S02]  /*50550*/  IADD3.X R42, PT, PT, R42, UR9, RZ, P2, !PT ;  /* 0x000000092a2a7c10 */ /* 0x000fe400097fe4ff */
[----:B---3--:R-:W-:-:S04]  /*50560*/  IADD3 R30, P3, PT, R30, UR14, RZ ;  /* 0x0000000e1e1e7c10 */ /* 0x008fc8000ff7e0ff */
[----:B------:R-:W-:Y:S02]  /*50570*/  IADD3.X R31, PT, PT, R31, UR9, RZ, P3, !PT ;  /* 0x000000091f1f7c10 */ /* 0x000fe40009ffe4ff */
[----:B-1----:R-:W-:Y:S01]  /*50580*/  MOV R2, R41 ;  /* 0x0000002900027202 */ /* 0x002fe20000000f00 */
[----:B------:R-:W-:Y:S01]  /*50590*/  IMAD.MOV.U32 R3, RZ, RZ, R42 ;  /* 0x000000ffff037224 */ /* 0x000fe200078e002a */
[----:B------:R-:W-:Y:S04]  /*505a0*/  STL [R1+0x14c0], R41 ;  /* 0x0014c02901007387 */ /* 0x000fe80000100800 */
[----:B------:R1:W-:Y:S01]  /*505b0*/  LDGSTS.E [R4+0x15400], desc[UR28][R2.64], P0 ;  /* 0x1540000002047fae */ /* 0x0003e200081a101c */
[----:B------:R-:W-:-:S03]  /*505c0*/  IADD3 R6, P2, PT, R6, UR14, RZ ;  /* 0x0000000e06067c10 */ /* 0x000fc6000ff5e0ff */
[----:B------:R-:W-:Y:S01]  /*505d0*/  STL [R1+0x14bc], R42 ;  /* 0x0014bc2a01007387 */ /* 0x000fe20000100800 */
[----:B------:R-:W-:-:S03]  /*505e0*/  IADD3 R28, P3, PT, R28, UR14, RZ ;  /* 0x0000000e1c1c7c10 */ /* 0x000fc6000ff7e0ff */
[----:B------:R-:W-:Y:S01]  /*505f0*/  STL [R1+0x14c8], R30 ;  /* 0x0014c81e01007387 */ /* 0x000fe20000100800 */
[----:B-1----:R-:W-:Y:S01]  /*50600*/  MOV R2, R30 ;  /* 0x0000001e00027202 */ /* 0x002fe20000000f00 */
[----:B------:R-:W-:Y:S02]  /*50610*/  IMAD.MOV.U32 R3, RZ, RZ, R31 ;  /* 0x000000ffff037224 */ /* 0x000fe400078e001f */
[----:B------:R-:W-:Y:S04]  /*50620*/  STL [R1+0x14c4], R31 ;  /* 0x0014c41f01007387 */ /* 0x000fe80000100800 */
[----:B------:R1:W-:Y:S04]  /*50630*/  LDGSTS.E [R4+0x15480], desc[UR28][R2.64], P1 ;  /* 0x1548000002047fae */ /* 0x0003e800089a101c */
[----:B------:R-:W-:Y:S01]  /*50640*/  STL [R1+0x1540], R6 ;  /* 0x0015400601007387 */ /* 0x000fe20000100800 */
[----:B-1----:R-:W-:-:S02]  /*50650*/  MOV R2, R6 ;  /* 0x0000000600027202 */ /* 0x002fc40000000f00 */
[----:B------:R-:W-:-:S05]  /*50660*/  IADD3.X R7, PT, PT, R7, UR9, RZ, P2, !PT ;  /* 0x0000000907077c10 */ /* 0x000fca00097fe4ff */
[----:B------:R1:W-:Y:S01]  /*50670*/  STL [R1+0x153c], R7 ;  /* 0x00153c0701007387 */ /* 0x0003e20000100800 */
[----:B------:R-:W-:Y:S01]  /*50680*/  IMAD.MOV.U32 R3, RZ, RZ, R7 ;  /* 0x000000ffff037224 */ /* 0x000fe200078e0007 */
[----:B------:R-:W-:Y:S02]  /*50690*/  IADD3.X R29, PT, PT, R29, UR9, RZ, P3, !PT ;  /* 0x000000091d1d7c10 */ /* 0x000fe40009ffe4ff */
[----:B------:R-:W-:Y:S04]  /*506a0*/  STL [R1+0x1548], R28 ;  /* 0x0015481c01007387 */ /* 0x000fe80000100800 */
[----:B------:R3:W-:Y:S04]  /*506b0*/  LDGSTS.E [R4+0x15c00], desc[UR28][R2.64], P0 ;  /* 0x15c0000002047fae */ /* 0x0007e800081a101c */
[----:B-1----:R-:W2:Y:S04]  /*506c0*/  LDL.LU.64 R6, [R1+0x9d8] ;  /* 0x0009d80001067983 */ /* 0x002ea80000300a00 */
[----:B------:R1:W-:Y:S01]  /*506d0*/  STL [R1+0x1544], R29 ;  /* 0x0015441d01007387 */ /* 0x0003e20000100800 */
[----:B---3--:R-:W-:Y:S01]  /*506e0*/  MOV R2, R28 ;  /* 0x0000001c00027202 */ /* 0x008fe20000000f00 */
[----:B------:R-:W-:-:S02]  /*506f0*/  IMAD.MOV.U32 R3, RZ, RZ, R29 ;  /* 0x000000ffff037224 */ /* 0x000fc400078e001d */
[----:B-1----:R-:W3:Y:S04]  /*50700*/  LDL.LU.64 R28, [R1+0xa38] ;  /* 0x000a3800011c7983 */ /* 0x002ee80000300a00 */
[----:B------:R-:W3:Y:S04]  /*50710*/  LDL.LU.64 R30, [R1+0xa30] ;  /* 0x000a3000011e7983 */ /* 0x000ee80000300a00 */
[----:B------:R-:W3:Y:S01]  /*50720*/  LDL.LU.64 R44, [R1+0x9e0] ;  /* 0x0009e000012c7983 */ /* 0x000ee20000300a00 */
[----:B------:R-:W-:Y:S02]  /*50730*/  IADD3 R39, P2, PT, R39, UR14, RZ ;  /* 0x0000000e27277c10 */ /* 0x000fe4000ff5e0ff */
[----:B----4-:R-:W-:Y:S01]  /*50740*/  IADD3 R34, P3, PT, R34, UR14, RZ ;  /* 0x0000000e22227c10 */ /* 0x010fe2000ff7e0ff */
[----:B------:R1:W-:Y:S04]  /*50750*/  LDGSTS.E [R4+0x15c80], desc[UR28][R2.64], P1 ;  /* 0x15c8000002047fae */ /* 0x0003e800089a101c */
[----:B------:R-:W-:Y:S01]  /*50760*/  STL [R1+0x15c0], R39 ;  /* 0x0015c02701007387 */ /* 0x000fe20000100800 */
[----:B-1----:R-:W-:-:S02]  /*50770*/  MOV R2, R39 ;  /* 0x0000002700027202 */ /* 0x002fc40000000f00 */
[----:B--2---:R-:W-:-:S05]  /*50780*/  IADD3.X R40, PT, PT, R40, UR9, RZ, P2, !PT ;  /* 0x0000000928287c10 */ /* 0x004fca00097fe4ff */
[----:B------:R-:W-:Y:S01]  /*50790*/  IMAD.MOV.U32 R3, RZ, RZ, R40 ;  /* 0x000000ffff037224 */ /* 0x000fe200078e0028 */
[----:B------:R-:W-:Y:S01]  /*507a0*/  IADD3.X R36, PT, PT, R36, UR9, RZ, P3, !PT ;  /* 0x0000000924247c10 */ /* 0x000fe20009ffe4ff */
[----:B------:R-:W-:Y:S04]  /*507b0*/  STL [R1+0x15bc], R40 ;  /* 0x0015bc2801007387 */ /* 0x000fe80000100800 */
[----:B------:R-:W-:Y:S04]  /*507c0*/  STL [R1+0x15c8], R34 ;  /* 0x0015c82201007387 */ /* 0x000fe80000100800 */
[----:B------:R1:W-:Y:S01]  /*507d0*/  LDGSTS.E [R4+0x16400], desc[UR28][R2.64], P0 ;  /* 0x1640000002047fae */ /* 0x0003e200081a101c */
[----:B------:R-:W-:-:S03]  /*507e0*/  IADD3 R37, P2, PT, R37, UR14, RZ ;  /* 0x0000000e25257c10 */ /* 0x000fc6000ff5e0ff */
[----:B------:R2:W-:Y:S01]  /*507f0*/  STL [R1+0x15c4], R36 ;  /* 0x0015c42401007387 */ /* 0x0005e20000100800 */
[----:B------:R-:W-:Y:S02]  /*50800*/  IADD3.X R38, PT, PT, R38, UR9, RZ, P2, !PT ;  /* 0x0000000926267c10 */ /* 0x000fe400097fe4ff */
[----:B------:R-:W-:Y:S01]  /*50810*/  IADD3 R32, P3, PT, R32, UR14, RZ ;  /* 0x0000000e20207c10 */ /* 0x000fe2000ff7e0ff */
[----:B-1----:R-:W-:Y:S01]  /*50820*/  IMAD.MOV.U32 R3, RZ, RZ, R36 ;  /* 0x000000ffff037224 */ /* 0x002fe200078e0024 */
[----:B------:R-:W-:Y:S01]  /*50830*/  MOV R2, R34 ;  /* 0x0000002200027202 */ /* 0x000fe20000000f00 */
[----:B--2---:R-:W2:Y:S01]  /*50840*/  LDL.LU R36, [R1+0xfd0] ;  /* 0x000fd00001247983 */ /* 0x004ea20000300800 */
[----:B------:R-:W-:-:S03]  /*50850*/  IADD3.X R35, PT, PT, R35, UR9, RZ, P3, !PT ;  /* 0x0000000923237c10 */ /* 0x000fc60009ffe4ff */
[----:B------:R-:W4:Y:S04]  /*50860*/  LDL.LU R34, [R1+0xfd8] ;  /* 0x000fd80001227983 */ /* 0x000f280000300800 */
[----:B------:R1:W-:Y:S04]  /*50870*/  STL [R1+0x1640], R37 ;  /* 0x0016402501007387 */ /* 0x0003e80000100800 */
[----:B------:R-:W-:Y:S04]  /*50880*/  STL [R1+0x163c], R38 ;  /* 0x00163c2601007387 */ /* 0x000fe80000100800 */
[----:B------:R-:W-:Y:S04]  /*50890*/  STL [R1+0x1648], R32 ;  /* 0x0016482001007387 */ /* 0x000fe80000100800 */
[----:B------:R1:W-:Y:S04]  /*508a0*/  STL [R1+0x1644], R35 ;  /* 0x0016442301007387 */ /* 0x0003e80000100800 */
[----:B------:R-:W4:Y:S04]  /*508b0*/  LDL.LU R43, [R1+0xfcc] ;  /* 0x000fcc00012b7983 */ /* 0x000f280000300800 */
[----:B------:R1:W-:Y:S02]  /*508c0*/  LDGSTS.E [R4+0x16480], desc[UR28][R2.64], P1 ;  /* 0x1648000002047fae */ /* 0x0003e400089a101c */
[----:B-1----:R-:W-:-:S02]  /*508d0*/  MOV R2, R37 ;  /* 0x0000002500027202 */ /* 0x002fc40000000f00 */
[----:B------:R-:W4:Y:S01]  /*508e0*/  LDL.LU R37, [R1+0xfd4] ;  /* 0x000fd40001257983 */ /* 0x000f220000300800 */
[----:B------:R-:W-:-:S03]  /*508f0*/  IMAD.MOV.U32 R3, RZ, RZ, R38 ;  /* 0x000000ffff037224 */ /* 0x000fc600078e0026 */
[----:B------:R-:W4:Y:S04]  /*50900*/  LDL.LU R42, [R1+0x104c] ;  /* 0x00104c00012a7983 */ /* 0x000f280000300800 */
[----:B------:R1:W-:Y:S04]  /*50910*/  LDGSTS.E [R4+0x16c00], desc[UR28][R2.64], P0 ;  /* 0x16c0000002047fae */ /* 0x0003e800081a101c */
[----:B------:R-:W4:Y:S04]  /*50920*/  LDL.LU R39, [R1+0x1050] ;  /* 0x0010500001277983 */ /* 0x000f280000300800 */
[----:B------:R-:W4:Y:S01]  /*50930*/  LDL.LU R40, [R1+0x1054] ;  /* 0x0010540001287983 */ /* 0x000f220000300800 */
[----:B-1----:R-:W-:Y:S01]  /*50940*/  MOV R2, R32 ;  /* 0x0000002000027202 */ /* 0x002fe20000000f00 */
[----:B------:R-:W-:-:S02]  /*50950*/  IMAD.MOV.U32 R3, RZ, RZ, R35 ;  /* 0x000000ffff037224 */ /* 0x000fc400078e0023 */
[----:B------:R-:W4:Y:S04]  /*50960*/  LDL.LU R35, [R1+0x1058] ;  /* 0x0010580001237983 */ /* 0x000f280000300800 */
[----:B------:R1:W-:Y:S02]  /*50970*/  LDGSTS.E [R4+0x16c80], desc[UR28][R2.64], P1 ;  /* 0x16c8000002047fae */ /* 0x0003e400089a101c */
[----:B-1----:R-:W-:-:S04]  /*50980*/  IADD3 R3, P2, PT, R6, UR14, RZ ;  /* 0x0000000e06037c10 */ /* 0x002fc8000ff5e0ff */
[----:B------:R-:W-:Y:S02]  /*50990*/  IADD3.X R2, PT, PT, R7, UR9, RZ, P2, !PT ;  /* 0x0000000907027c10 */ /* 0x000fe400097fe4ff */
[----:B---3--:R-:W-:-:S04]  /*509a0*/  IADD3 R7, P2, PT, R28, UR14, RZ ;  /* 0x0000000e1c077c10 */ /* 0x008fc8000ff5e0ff */
[----:B------:R-:W-:Y:S02]  /*509b0*/  IADD3.X R6, PT, PT, R29, UR9, RZ, P2, !PT ;  /* 0x000000091d067c10 */ /* 0x000fe400097fe4ff */
[----:B------:R-:W-:-:S04]  /*509c0*/  IADD3 R29, P2, PT, R30, UR14, RZ ;  /* 0x0000000e1e1d7c10 */ /* 0x000fc8000ff5e0ff */
[----:B------:R-:W-:Y:S02]  /*509d0*/  IADD3.X R28, PT, PT, R31, UR9, RZ, P2, !PT ;  /* 0x000000091f1c7c10 */ /* 0x000fe400097fe4ff */
[----:B------:R-:W-:Y:S02]  /*509e0*/  LOP3.LUT R7, R7, R6, RZ, 0x3c, !PT ;  /* 0x0000000607077212 */ /* 0x000fe400078e3cff */
[----:B------:R-:W-:Y:S02]  /*509f0*/  IADD3 R31, P2, PT, R44, UR14, RZ ;  /* 0x0000000e2c1f7c10 */ /* 0x000fe4000ff5e0ff */
[----:B------:R-:W-:Y:S02]  /*50a00*/  LOP3.LUT R29, R29, R28, RZ, 0x3c, !PT ;  /* 0x0000001c1d1d7212 */ /* 0x000fe400078e3cff */
[----:B------:R-:W-:Y:S02]  /*50a10*/  LOP3.LUT R6, R7, R6, RZ, 0x3c, !PT ;  /* 0x0000000607067212 */ /* 0x000fe400078e3cff */
[----:B------:R-:W-:-:S02]  /*50a20*/  IADD3.X R30, PT, PT, R45, UR9, RZ, P2, !PT ;  /* 0x000000092d1e7c10 */ /* 0x000fc400097fe4ff */
[----:B------:R-:W-:Y:S01]  /*50a30*/  LOP3.LUT R28, R29, R28, RZ, 0x3c, !PT ;  /* 0x0000001c1d1c7212 */ /* 0x000fe200078e3cff */
[----:B------:R-:W-:Y:S01]  /*50a40*/  IMAD.MOV.U32 R45, RZ, RZ, R2 ;  /* 0x000000ffff2d7224 */ /* 0x000fe200078e0002 */
[----:B------:R-:W-:Y:S02]  /*50a50*/  MOV R44, R3 ;  /* 0x00000003002c7202 */ /* 0x000fe40000000f00 */
[----:B------:R-:W-:Y:S01]  /*50a60*/  LOP3.LUT R7, R7, R6, RZ, 0x3c, !PT ;  /* 0x0000000607077212 */ /* 0x000fe200078e3cff */
[----:B------:R-:W-:Y:S01]  /*50a70*/  IMAD.MOV.U32 R47, RZ, RZ, R30 ;  /* 0x000000ffff2f7224 */ /* 0x000fe200078e001e */
[----:B------:R-:W-:Y:S02]  /*50a80*/  LOP3.LUT R29, R29, R28, RZ, 0x3c, !PT ;  /* 0x0000001c1d1d7212 */ /* 0x000fe400078e3cff */
[----:B------:R-:W-:Y:S01]  /*50a90*/  MOV R46, R31 ;  /* 0x0000001f002e7202 */ /* 0x000fe20000000f00 */
[----:B------:R-:W-:Y:S04]  /*50aa0*/  STL.64 [R1+0x9d8], R44 ;  /* 0x0009d82c01007387 */ /* 0x000fe80000100a00 */
[----:B------:R1:W-:Y:S04]  /*50ab0*/  STL.64 [R1+0xa38], R6 ;  /* 0x000a380601007387 */ /* 0x0003e80000100a00 */
[----:B------:R-:W-:Y:S04]  /*50ac0*/  STL.64 [R1+0xa30], R28 ;  /* 0x000a301c01007387 */ /* 0x000fe80000100a00 */
[----:B------:R-:W-:Y:S04]  /*50ad0*/  STL.64 [R1+0x9e0], R46 ;  /* 0x0009e02e01007387 */ /* 0x000fe80000100a00 */
[----:B------:R-:W3:Y:S04]  /*50ae0*/  LDL.LU R38, [R1+0x10cc] ;  /* 0x0010cc0001267983 */ /* 0x000ee80000300800 */
[----:B------:R-:W3:Y:S04]  /*50af0*/  LDL.LU R32, [R1+0x10d0] ;  /* 0x0010d00001207983 */ /* 0x000ee80000300800 */
[----:B------:R-:W3:Y:S04]  /*50b00*/  LDL.LU R41, [R1+0x10d4] ;  /* 0x0010d40001297983 */ /* 0x000ee80000300800 */
[----:B------:R-:W3:Y:S01]  /*50b10*/  LDL.LU R3, [R1+0x10d8] ;  /* 0x0010d80001037983 */ /* 0x000ee20000300800 */
[----:B------:R-:W-:-:S03]  /*50b20*/  LOP3.LUT R2, R33, 0x50, RZ, 0x3c, !PT ;  /* 0x0000005021027812 */ /* 0x000fc600078e3cff */
[----:B------:R1:W-:Y:S01]  /*50b30*/  LDGSTS.E [R4+0x17400], desc[UR28][R6.64], P0 ;  /* 0x1740000006047fae */ /* 0x0003e200081a101c */
[----:B------:R-:W-:-:S03]  /*50b40*/  IADD3 R2, PT, PT, R2, UR16, RZ ;  /* 0x0000001002027c10 */ /* 0x000fc6000fffe0ff */
[----:B------:R-:W-:Y:S04]  /*50b50*/  LDGSTS.E [R4+0x17480], desc[UR28][R28.64], P1 ;  /* 0x174800001c047fae */ /* 0x000fe800089a101c */
[----:B------:R-:W-:Y:S04]  /*50b60*/  LDGSTS.E [R4+0x17c00], desc[UR28][R46.64], P0 ;  /* 0x17c000002e047fae */ /* 0x000fe800081a101c */
[----:B------:R-:W-:Y:S01]  /*50b70*/  LDGSTS.E [R4+0x17c80], desc[UR28][R44.64], P1 ;  /* 0x17c800002c047fae */ /* 0x000fe200089a101c */
[----:B--2---:R-:W-:Y:S02]  /*50b80*/  IADD3 R36, P2, PT, R36, UR14, RZ ;  /* 0x0000000e24247c10 */ /* 0x004fe4000ff5e0ff */
[----:B----4-:R-:W-:-:S03]  /*50b90*/  IADD3 R34, P3, PT, R34, UR14, RZ ;  /* 0x0000000e22227c10 */ /* 0x010fc6000ff7e0ff */
[----:B------:R2:W-:Y:S01]  /*50ba0*/  STL [R1+0xfd0], R36 ;  /* 0x000fd02401007387 */ /* 0x0005e20000100800 */
[----:B-1----:R-:W-:-:S03]  /*50bb0*/  IMAD.MOV.U32 R6, RZ, RZ, R36 ;  /* 0x000000ffff067224 */ /* 0x002fc600078e0024 */
[----:B------:R-:W-:Y:S01]  /*50bc0*/  STL [R1+0xfd8], R34 ;  /* 0x000fd82201007387 */ /* 0x000fe20000100800 */
[----:B------:R-:W-:-:S04]  /*50bd0*/  IADD3.X R43, PT, PT, R43, UR9, RZ, P2, !PT ;  /* 0x000000092b2b7c10 */ /* 0x000fc800097fe4ff */
[----:B------:R-:W-:Y:S01]  /*50be0*/  MOV R7, R43 ;  /* 0x0000002b00077202 */ /* 0x000fe20000000f00 */
[----:B------:R-:W-:Y:S04]  /*50bf0*/  STL [R1+0xfcc], R43 ;  /* 0x000fcc2b01007387 */ /* 0x000fe80000100800 */
[----:B--2---:R-:W2:Y:S04]  /*50c00*/  LDL.LU R36, [R1+0x1150] ;  /* 0x0011500001247983 */ /* 0x004ea80000300800 */
[----:B------:R-:W4:Y:S04]  /*50c10*/  LDL.LU R28, [R1+0x1158] ;  /* 0x00115800011c7983 */ /* 0x000f280000300800 */
[----:B------:R1:W-:Y:S01]  /*50c20*/  LDGSTS.E [R2+0x10500], desc[UR28][R6.64], P0 ;  /* 0x1050000006027fae */ /* 0x0003e200081a101c */
[----:B------:R-:W-:-:S05]  /*50c30*/  IADD3.X R37, PT, PT, R37, UR9, RZ, P3, !PT ;  /* 0x0000000925257c10 */ /* 0x000fca0009ffe4ff */
[----:B------:R1:W-:Y:S02]  /*50c40*/  STL [R1+0xfd4], R37 ;  /* 0x000fd42501007387 */ /* 0x0003e40000100800 */
[----:B-1----:R-:W-:Y:S02]  /*50c50*/  MOV R7, R37 ;  /* 0x0000002500077202 */ /* 0x002fe40000000f00 */
[----:B------:R-:W4:Y:S01]  /*50c60*/  LDL.LU R37, [R1+0x114c] ;  /* 0x00114c0001257983 */ /* 0x000f220000300800 */
[----:B------:R-:W-:-:S03]  /*50c70*/  IMAD.MOV.U32 R6, RZ, RZ, R34 ;  /* 0x000000ffff067224 */ /* 0x000fc600078e0022 */
        /* <DEDUP_REMOVED lines=8> */
[----:B-1----:R-:W-:Y:S01]  /*50d00*/  IMAD.MOV.U32 R6, RZ, RZ, R39 ;  /* 0x000000ffff067224 */ /* 0x002fe200078e0027 */
[----:B------:R-:W-:-:S02]  /*50d10*/  MOV R7, R42 ;  /* 0x0000002a00077202 */ /* 0x000fc40000000f00 */
[----:B------:R1:W-:Y:S04]  /*50d20*/  STL [R1+0x1058], R35 ;  /* 0x0010582301007387 */ /* 0x0003e80000100800 */
[----:B------:R-:W4:Y:S04]  /*50d30*/  LDL.LU R30, [R1+0x11d0] ;  /* 0x0011d000011e7983 */ /* 0x000f280000300800 */
[----:B------:R1:W-:Y:S04]  /*50d40*/  STL [R1+0x1054], R40 ;  /* 0x0010542801007387 */ /* 0x0003e80000100800 */
[----:B------:R1:W-:Y:S04]  /*50d50*/  LDGSTS.E [R2+0x10d00], desc[UR28][R6.64], P0 ;  /* 0x10d0000006027fae */ /* 0x0003e800081a101c */
[----:B------:R-:W4:Y:S01]  /*50d60*/  LDL.LU R39, [R1+0x11d8] ;  /* 0x0011d80001277983 */ /* 0x000f220000300800 */
[----:B-1----:R-:W-:-:S03]  /*50d70*/  IMAD.MOV.U32 R6, RZ, RZ, R35 ;  /* 0x000000ffff067224 */ /* 0x002fc600078e0023 */
[----:B------:R-:W4:Y:S01]  /*50d80*/  LDL.LU R35, [R1+0x11cc] ;  /* 0x0011cc0001237983 */ /* 0x000f220000300800 */
[----:B------:R-:W-:-:S03]  /*50d90*/  MOV R7, R40 ;  /* 0x0000002800077202 */ /* 0x000fc60000000f00 */
[----:B------:R-:W4:Y:S04]  /*50da0*/  LDL.LU R40, [R1+0x11d4] ;  /* 0x0011d40001287983 */ /* 0x000f280000300800 */
[----:B------:R-:W4:Y:S04]  /*50db0*/  LDL.LU R29, [R1+0x1250] ;  /* 0x00125000011d7983 */ /* 0x000f280000300800 */
[----:B------:R-:W4:Y:S04]  /*50dc0*/  LDL.LU R31, [R1+0x1258] ;  /* 0x00125800011f7983 */ /* 0x000f280000300800 */
[----:B------:R1:W-:Y:S01]  /*50dd0*/  LDGSTS.E [R2+0x10d80], desc[UR28][R6.64], P1 ;  /* 0x10d8000006027fae */ /* 0x0003e200089a101c */
[----:B---3--:R-:W-:-:S04]  /*50de0*/  IADD3 R32, P2, PT, R32, UR14, RZ ;  /* 0x0000000e20207c10 */ /* 0x008fc8000ff5e0ff */
[----:B------:R-:W-:Y:S01]  /*50df0*/  IADD3.X R38, PT, PT, R38, UR9, RZ, P2, !PT ;  /* 0x0000000926267c10 */ /* 0x000fe200097fe4ff */
[----:B------:R3:W-:Y:S01]  /*50e00*/  STL [R1+0x10d0], R32 ;  /* 0x0010d02001007387 */ /* 0x0007e20000100800 */
[----:B------:R-:W-:-:S03]  /*50e10*/  IADD3 R3, P3, PT, R3, UR14, RZ ;  /* 0x0000000e03037c10 */ /* 0x000fc6000ff7e0ff */
[----:B------:R3:W-:Y:S01]  /*50e20*/  STL [R1+0x10cc], R38 ;  /* 0x0010cc2601007387 */ /* 0x0007e20000100800 */
[----:B-1----:R-:W-:Y:S01]  /*50e30*/  IMAD.MOV.U32 R6, RZ, RZ, R32 ;  /* 0x000000ffff067224 */ /* 0x002fe200078e0020 */
[----:B------:R-:W-:Y:S02]  /*50e40*/  IADD3.X R41, PT, PT, R41, UR9, RZ, P3, !PT ;  /* 0x0000000929297c10 */ /* 0x000fe40009ffe4ff */
[----:B------:R1:W-:Y:S01]  /*50e50*/  STL [R1+0x10d8], R3 ;  /* 0x0010d80301007387 */ /* 0x0003e20000100800 */
[----:B------:R-:W-:-:S03]  /*50e60*/  MOV R7, R38 ;  /* 0x0000002600077202 */ /* 0x000fc60000000f00 */
[----:B---3--:R-:W3:Y:S04]  /*50e70*/  LDL.LU R32, [R1+0x124c] ;  /* 0x00124c0001207983 */ /* 0x008ee80000300800 */
[----:B------:R-:W-:Y:S04]  /*50e80*/  STL [R1+0x10d4], R41 ;  /* 0x0010d42901007387 */ /* 0x000fe80000100800 */
[----:B------:R-:W3:Y:S04]  /*50e90*/  LDL.LU R38, [R1+0x1254] ;  /* 0x0012540001267983 */ /* 0x000ee80000300800 */
[----:B------:R1:W-:Y:S02]  /*50ea0*/  LDGSTS.E [R2+0x11500], desc[UR28][R6.64], P0 ;  /* 0x1150000006027fae */ /* 0x0003e400081a101c */
[----:B-1----:R-:W-:Y:S01]  /*50eb0*/  IMAD.MOV.U32 R6, RZ, RZ, R3 ;  /* 0x000000ffff067224 */ /* 0x002fe200078e0003 */
[----:B------:R-:W-:Y:S01]  /*50ec0*/  MOV R7, R41 ;  /* 0x0000002900077202 */ /* 0x000fe20000000f00 */
[----:B------:R-:W3:Y:S04]  /*50ed0*/  LDL.LU R3, [R1+0x12d0] ;  /* 0x0012d00001037983 */ /* 0x000ee80000300800 */
[----:B------:R-:W3:Y:S04]  /*50ee0*/  LDL.LU R4, [R1+0x12d8] ;  /* 0x0012d80001047983 */ /* 0x000ee80000300800 */
[----:B------:R1:W-:Y:S01]  /*50ef0*/  LDGSTS.E [R2+0x11580], desc[UR28][R6.64], P1 ;  /* 0x1158000006027fae */ /* 0x0003e200089a101c */
[----:B--2---:R-:W-:-:S02]  /*50f00*/  IADD3 R36, P2, PT, R36, UR14, RZ ;  /* 0x0000000e24247c10 */ /* 0x004fc4000ff5e0ff */
[----:B----4-:R-:W-:-:S03]  /*50f10*/  IADD3 R28, P3, PT, R28, UR14, RZ ;  /* 0x0000000e1c1c7c10 */ /* 0x010fc6000ff7e0ff */
[----:B------:R2:W-:Y:S01]  /*50f20*/  STL [R1+0x1150], R36 ;  /* 0x0011502401007387 */ /* 0x0005e20000100800 */
[----:B-1----:R-:W-:Y:S01]  /*50f30*/  IMAD.MOV.U32 R6, RZ, RZ, R36 ;  /* 0x000000ffff067224 */ /* 0x002fe200078e0024 */
[----:B------:R-:W-:Y:S02]  /*50f40*/  IADD3.X R37, PT, PT, R37, UR9, RZ, P2, !PT ;  /* 0x0000000925257c10 */ /* 0x000fe400097fe4ff */
[----:B------:R-:W-:-:S03]  /*50f50*/  IADD3.X R34, PT, PT, R34, UR9, RZ, P3, !PT ;  /* 0x0000000922227c10 */ /* 0x000fc60009ffe4ff */
[----:B------:R1:W-:Y:S04]  /*50f60*/  STL [R1+0x114c], R37 ;  /* 0x00114c2501007387 */ /* 0x0003e80000100800 */
[----:B------:R-:W-:Y:S01]  /*50f70*/  STL [R1+0x1158], R28 ;  /* 0x0011581c01007387 */ /* 0x000fe20000100800 */
[----:B------:R-:W-:-:S03]  /*50f80*/  MOV R7, R37 ;  /* 0x0000002500077202 */ /* 0x000fc60000000f00 */
[----:B--2---:R-:W2:Y:S04]  /*50f90*/  LDL.LU R36, [R1+0x12cc] ;  /* 0x0012cc0001247983 */ /* 0x004ea80000300800 */
[----:B------:R4:W-:Y:S04]  /*50fa0*/  STL [R1+0x1154], R34 ;  /* 0x0011542201007387 */ /* 0x0009e80000100800 */
[----:B-1----:R-:W2:Y:S04]  /*50fb0*/  LDL.LU R37, [R1+0x12d4] ;  /* 0x0012d40001257983 */ /* 0x002ea80000300800 */
[----:B------:R1:W-:Y:S01]  /*50fc0*/  LDGSTS.E [R2+0x11d00], desc[UR28][R6.64], P0 ;  /* 0x11d0000006027fae */ /* 0x0003e200081a101c */
[----:B------:R-:W-:Y:S01]  /*50fd0*/  IADD3 R30, P2, PT, R30, UR14, RZ ;  /* 0x0000000e1e1e7c10 */ /* 0x000fe2000ff5e0ff */
[----:B-1----:R-:W-:Y:S01]  /*50fe0*/  IMAD.MOV.U32 R6, RZ, RZ, R28 ;  /* 0x000000ffff067224 */ /* 0x002fe200078e001c */
[----:B------:R-:W-:-:S02]  /*50ff0*/  MOV R7, R34 ;  /* 0x0000002200077202 */ /* 0x000fc40000000f00 */
[----:B------:R-:W-:Y:S01]  /*51000*/  IADD3 R39, P3, PT, R39, UR14, RZ ;  /* 0x0000000e27277c10 */ /* 0x000fe2000ff7e0ff */
[----:B----4-:R-:W4:Y:S04]  /*51010*/  LDL.LU R34, [R1+0x1350] ;  /* 0x0013500001227983 */ /* 0x010f280000300800 */
[----:B------:R-:W4:Y:S01]  /*51020*/  LDL.LU R28, [R1+0x1358] ;  /* 0x00135800011c7983 */ /* 0x000f220000300800 */
[----:B------:R-:W-:-:S03]  /*51030*/  IADD3.X R35, PT, PT, R35, UR9, RZ, P2, !PT ;  /* 0x0000000923237c10 */ /* 0x000fc600097fe4ff */
[----:B------:R1:W-:Y:S01]  /*51040*/  LDGSTS.E [R2+0x11d80], desc[UR28][R6.64], P1 ;  /* 0x11d8000006027fae */ /* 0x0003e200089a101c */
[----:B------:R-:W-:-:S03]  /*51050*/  IADD3.X R40, PT, PT, R40, UR9, RZ, P3, !PT ;  /* 0x0000000928287c10 */ /* 0x000fc60009ffe4ff */
[----:B------:R-:W-:Y:S04]  /*51060*/  STL [R1+0x11d0], R30 ;  /* 0x0011d01e01007387 */ /* 0x000fe80000100800 */
[----:B------:R1:W-:Y:S02]  /*51070*/  STL [R1+0x11cc], R35 ;  /* 0x0011cc2301007387 */ /* 0x0003e40000100800 */
[----:B-1----:R-:W-:Y:S01]  /*51080*/  IMAD.MOV.U32 R6, RZ, RZ, R30 ;  /* 0x000000ffff067224 */ /* 0x002fe200078e001e */
[----:B------:R-:W-:Y:S01]  /*51090*/  MOV R7, R35 ;  /* 0x0000002300077202 */ /* 0x000fe20000000f00 */
[----:B------:R-:W-:Y:S01]  /*510a0*/  STL [R1+0x11d8], R39 ;  /* 0x0011d82701007387 */ /* 0x000fe20000100800 */
[----:B------:R-:W-:-:S03]  /*510b0*/  IADD3 R29, P2, PT, R29, UR14, RZ ;  /* 0x0000000e1d1d7c10 */ /* 0x000fc6000ff5e0ff */
[----:B------:R-:W4:Y:S04]  /*510c0*/  LDL.LU R35, [R1+0x134c] ;  /* 0x00134c0001237983 */ /* 0x000f280000300800 */
[----:B------:R-:W-:Y:S04]  /*510d0*/  STL [R1+0x11d4], R40 ;  /* 0x0011d42801007387 */ /* 0x000fe80000100800 */
[----:B------:R-:W4:Y:S01]  /*510e0*/  LDL.LU R30, [R1+0x1354] ;  /* 0x00135400011e7983 */ /* 0x000f220000300800 */
[----:B------:R-:W-:-:S03]  /*510f0*/  IADD3 R31, P3, PT, R31, UR14, RZ ;  /* 0x0000000e1f1f7c10 */ /* 0x000fc6000ff7e0ff */
[----:B------:R1:W-:Y:S04]  /*51100*/  LDGSTS.E [R2+0x12500], desc[UR28][R6.64], P0 ;  /* 0x1250000006027fae */ /* 0x0003e800081a101c */
[----:B------:R3:W-:Y:S01]  /*51110*/  STL [R1+0x1250], R29 ;  /* 0x0012501d01007387 */ /* 0x0007e20000100800 */
[----:B-1----:R-:W-:Y:S01]  /*51120*/  IMAD.MOV.U32 R6, RZ, RZ, R39 ;  /* 0x000000ffff067224 */ /* 0x002fe200078e0027 */
[----:B------:R-:W-:-:S05]  /*51130*/  MOV R7, R40 ;  /* 0x0000002800077202 */ /* 0x000fca0000000f00 */
[----:B------:R1:W-:Y:S01]  /*51140*/  LDGSTS.E [R2+0x12580], desc[UR28][R6.64], P1 ;  /* 0x1258000006027fae */ /* 0x0003e200089a101c */
[----:B---3--:R-:W-:-:S05]  /*51150*/  IADD3.X R32, PT, PT, R32, UR9, RZ, P2, !PT ;  /* 0x0000000920207c10 */ /* 0x008fca00097fe4ff */
[----:B------:R3:W-:Y:S01]  /*51160*/  STL [R1+0x124c], R32 ;  /* 0x00124c2001007387 */ /* 0x0007e20000100800 */
[----:B-1----:R-:W-:Y:S01]  /*51170*/  IMAD.MOV.U32 R6, RZ, RZ, R29 ;  /* 0x000000ffff067224 */ /* 0x002fe200078e001d */
[----:B------:R-:W-:Y:S02]  /*51180*/  MOV R7, R32 ;  /* 0x0000002000077202 */ /* 0x000fe40000000f00 */
[----:B------:R-:W-:Y:S01]  /*51190*/  IADD3.X R38, PT, PT, R38, UR9, RZ, P3, !PT ;  /* 0x0000000926267c10 */ /* 0x000fe20009ffe4ff */
[----:B------:R1:W-:Y:S04]  /*511a0*/  STL [R1+0x1258], R31 ;  /* 0x0012581f01007387 */ /* 0x0003e80000100800 */
[----:B------:R-:W4:Y:S04]  /*511b0*/  LDL.LU R29, [R1+0x13d0] ;  /* 0x0013d000011d7983 */ /* 0x000f280000300800 */
[----:B------:R1:W-:Y:S04]  /*511c0*/  STL [R1+0x1254], R38 ;  /* 0x0012542601007387 */ /* 0x0003e80000100800 */
[----:B------:R1:W-:Y:S04]  /*511d0*/  LDGSTS.E [R2+0x12d00], desc[UR28][R6.64], P0 ;  /* 0x12d0000006027fae */ /* 0x0003e800081a101c */
[----:B---3--:R-:W3:Y:S01]  /*511e0*/  LDL.LU R32, [R1+0x13d8] ;  /* 0x0013d80001207983 */ /* 0x008ee20000300800 */
[----:B-1----:R-:W-:-:S03]  /*511f0*/  IMAD.MOV.U32 R6, RZ, RZ, R31 ;  /* 0x000000ffff067224 */ /* 0x002fc600078e001f */
[----:B------:R-:W3:Y:S01]  /*51200*/  LDL.LU R31, [R1+0x13cc] ;  /* 0x0013cc00011f7983 */ /* 0x000ee20000300800 */
[----:B------:R-:W-:-:S03]  /*51210*/  MOV R7, R38 ;  /* 0x0000002600077202 */ /* 0x000fc60000000f00 */
[----:B------:R-:W3:Y:S01]  /*51220*/  LDL.LU R38, [R1+0x13d4] ;  /* 0x0013d40001267983 */ /* 0x000ee20000300800 */
[----:B------:R-:W-:Y:S02]  /*51230*/  IADD3 R3, P2, PT, R3, UR14, RZ ;  /* 0x0000000e03037c10 */ /* 0x000fe4000ff5e0ff */
[----:B------:R-:W-:Y:S01]  /*51240*/  IADD3 R4, P3, PT, R4, UR14, RZ ;  /* 0x0000000e04047c10 */ /* 0x000fe2000ff7e0ff */
[----:B------:R1:W-:Y:S04]  /*51250*/  LDGSTS.E [R2+0x12d80], desc[UR28][R6.64], P1 ;  /* 0x12d8000006027fae */ /* 0x0003e800089a101c */
[----:B------:R-:W-:Y:S01]  /*51260*/  STL [R1+0x12d0], R3 ;  /* 0x0012d00301007387 */ /* 0x000fe20000100800 */
[----:B-1----:R-:W-:Y:S01]  /*51270*/  IMAD.MOV.U32 R6, RZ, RZ, R3 ;  /* 0x000000ffff067224 */ /* 0x002fe200078e0003 */
[----:B--2---:R-:W-:-:S04]  /*51280*/  IADD3.X R36, PT, PT, R36, UR9, RZ, P2, !PT ;  /* 0x0000000924247c10 */ /* 0x004fc800097fe4ff */
[----:B------:R-:W-:Y:S01]  /*51290*/  MOV R7, R36 ;  /* 0x0000002400077202 */ /* 0x000fe20000000f00 */
[----:B------:R1:W-:Y:S01]  /*512a0*/  STL [R1+0x12cc], R36 ;  /* 0x0012cc2401007387 */ /* 0x0003e20000100800 */
[----:B------:R-:W-:-:S03]  /*512b0*/  IADD3.X R37, PT, PT, R37, UR9, RZ, P3, !PT ;  /* 0x0000000925257c10 */ /* 0x000fc60009ffe4ff */
[----:B------:R-:W-:Y:S04]  /*512c0*/  STL [R1+0x12d8], R4 ;  /* 0x0012d80401007387 */ /* 0x000fe80000100800 */
[----:B------:R2:W-:Y:S04]  /*512d0*/  LDGSTS.E [R2+0x13500], desc[UR28][R6.64], P0 ;  /* 0x1350000006027fae */ /* 0x0005e800081a101c */
[----:B-1----:R-:W3:Y:S04]  /*512e0*/  LDL.LU R36, [R1+0x1450] ;  /* 0x0014500001247983 */ /* 0x002ee80000300800 */
[----:B------:R1:W-:Y:S04]  /*512f0*/  STL [R1+0x12d4], R37 ;  /* 0x0012d42501007387 */ /* 0x0003e80000100800 */
[----:B------:R-:W3:Y:S01]  /*51300*/  LDL.LU R3, [R1+0x1458] ;  /* 0x0014580001037983 */ /* 0x000ee20000300800 */
[----:B--2---:R-:W-:Y:S01]  /*51310*/  MOV R7, R37 ;  /* 0x0000002500077202 */ /* 0x004fe20000000f00 */
[----:B------:R-:W-:-:S02]  /*51320*/  IMAD.MOV.U32 R6, RZ, RZ, R4 ;  /* 0x000000ffff067224 */ /* 0x000fc400078e0004 */
[----:B-1----:R-:W2:Y:S04]  /*51330*/  LDL.LU R37, [R1+0x144c] ;  /* 0x00144c0001257983 */ /* 0x002ea80000300800 */
[----:B------:R-:W2:Y:S01]  /*51340*/  LDL.LU R4, [R1+0x1454] ;  /* 0x0014540001047983 */ /* 0x000ea20000300800 */
[----:B----4-:R-:W-:Y:S02]  /*51350*/  IADD3 R34, P2, PT, R34, UR14, RZ ;  /* 0x0000000e22227c10 */ /* 0x010fe4000ff5e0ff */
[----:B------:R-:W-:Y:S01]  /*51360*/  IADD3 R28, P3, PT, R28, UR14, RZ ;  /* 0x0000000e1c1c7c10 */ /* 0x000fe2000ff7e0ff */
[----:B------:R1:W-:Y:S04]  /*51370*/  LDGSTS.E [R2+0x13580], desc[UR28][R6.64], P1 ;  /* 0x1358000006027fae */ /* 0x0003e800089a101c */
[----:B------:R-:W-:Y:S01]  /*51380*/  STL [R1+0x1350], R34 ;  /* 0x0013502201007387 */ /* 0x000fe20000100800 */
[----:B------:R-:W-:-:S05]  /*51390*/  IADD3.X R35, PT, PT, R35, UR9, RZ, P2, !PT ;  /* 0x0000000923237c10 */ /* 0x000fca00097fe4ff */
[----:B------:R4:W-:Y:S01]  /*513a0*/  STL [R1+0x134c], R35 ;  /* 0x00134c2301007387 */ /* 0x0009e20000100800 */
[----:B------:R-:W-:-:S03]  /*513b0*/  IADD3.X R30, PT, PT, R30, UR9, RZ, P3, !PT ;  /* 0x000000091e1e7c10 */ /* 0x000fc60009ffe4ff */
[----:B------:R-:W-:Y:S04]  /*513c0*/  STL [R1+0x1358], R28 ;  /* 0x0013581c01007387 */ /* 0x000fe80000100800 */
[----:B------:R4:W-:Y:S01]  /*513d0*/  STL [R1+0x1354], R30 ;  /* 0x0013541e01007387 */ /* 0x0009e20000100800 */
[----:B-1----:R-:W-:-:S03]  /*513e0*/  IMAD.MOV.U32 R6, RZ, RZ, R34 ;  /* 0x000000ffff067224 */ /* 0x002fc600078e0022 */
[----:B------:R-:W2:Y:S01]  /*513f0*/  LDL.LU R42, [R1+0x14cc] ;  /* 0x0014cc00012a7983 */ /* 0x000ea20000300800 */
[----:B------:R-:W-:-:S03]  /*51400*/  MOV R7, R35 ;  /* 0x0000002300077202 */ /* 0x000fc60000000f00 */
[----:B------:R-:W2:Y:S04]  /*51410*/  LDL.LU R41, [R1+0x14d0] ;  /* 0x0014d00001297983 */ /* 0x000ea80000300800 */
[----:B----4-:R-:W4:Y:S04]  /*51420*/  LDL.LU R35, [R1+0x14d4] ;  /* 0x0014d40001237983 */ /* 0x010f280000300800 */
[----:B------:R-:W4:Y:S04]  /*51430*/  LDL.LU R34, [R1+0x14d8] ;  /* 0x0014d80001227983 */ /* 0x000f280000300800 */
[----:B------:R1:W-:Y:S02]  /*51440*/  LDGSTS.E [R2+0x13d00], desc[UR28][R6.64], P0 ;  /* 0x13d0000006027fae */ /* 0x0003e400081a101c */
[----:B-1----:R-:W-:Y:S01]  /*51450*/  IMAD.MOV.U32 R6, RZ, RZ, R28 ;  /* 0x000000ffff067224 */ /* 0x002fe200078e001c */
[----:B------:R-:W-:-:S02]  /*51460*/  MOV R7, R30 ;  /* 0x0000001e00077202 */ /* 0x000fc40000000f00 */
[----:B------:R-:W4:Y:S01]  /*51470*/  LDL.LU R30, [R1+0x1550] ;  /* 0x00155000011e7983 */ /* 0x000f220000300800 */
[----:B------:R-:W-:-:S03]  /*51480*/  IADD3 R29, P2, PT, R29, UR14, RZ ;  /* 0x0000000e1d1d7c10 */ /* 0x000fc6000ff5e0ff */
[----:B------:R-:W4:Y:S04]  /*51490*/  LDL.LU R28, [R1+0x1558] ;  /* 0x00155800011c7983 */ /* 0x000f280000300800 */
[----:B------:R-:W-:Y:S04]  /*514a0*/  STL [R1+0x13d0], R29 ;  /* 0x0013d01d01007387 */ /* 0x000fe80000100800 */
[----:B------:R1:W-:Y:S01]  /*514b0*/  LDGSTS.E [R2+0x13d80], desc[UR28][R6.64], P1 ;  /* 0x13d8000006027fae */ /* 0x0003e200089a101c */
[----:B---3--:R-:W-:Y:S02]  /*514c0*/  IADD3 R32, P3, PT, R32, UR14, RZ ;  /* 0x0000000e20207c10 */ /* 0x008fe4000ff7e0ff */
[----:B------:R-:W-:-:S04]  /*514d0*/  IADD3.X R31, PT, PT, R31, UR9, RZ, P2, !PT ;  /* 0x000000091f1f7c10 */ /* 0x000fc800097fe4ff */
[----:B-1----:R-:W-:Y:S01]  /*514e0*/  MOV R7, R31 ;  /* 0x0000001f00077202 */ /* 0x002fe20000000f00 */
[----:B------:R1:W-:Y:S01]  /*514f0*/  STL [R1+0x13cc], R31 ;  /* 0x0013cc1f01007387 */ /* 0x0003e20000100800 */
[----:B------:R-:W-:-:S03]  /*51500*/  IADD3.X R38, PT, PT, R38, UR9, RZ, P3, !PT ;  /* 0x0000000926267c10 */ /* 0x000fc60009ffe4ff */
[----:B------:R3:W-:Y:S01]  /*51510*/  STL [R1+0x13d8], R32 ;  /* 0x0013d82001007387 */ /* 0x0007e20000100800 */
[----:B------:R-:W-:-:S03]  /*51520*/  IMAD.MOV.U32 R6, RZ, RZ, R29 ;  /* 0x000000ffff067224 */ /* 0x000fc600078e001d */
[----:B-1----:R-:W4:Y:S04]  /*51530*/  LDL.LU R31, [R1+0x154c] ;  /* 0x00154c00011f7983 */ /* 0x002f280000300800 */
[----:B------:R1:W-:Y:S04]  /*51540*/  STL [R1+0x13d4], R38 ;  /* 0x0013d42601007387 */ /* 0x0003e80000100800 */
[----:B------:R-:W4:Y:S04]  /*51550*/  LDL.LU R29, [R1+0x1554] ;  /* 0x00155400011d7983 */ /* 0x000f280000300800 */
[----:B------:R1:W-:Y:S04]  /*51560*/  LDGSTS.E [R2+0x14500], desc[UR28][R6.64], P0 ;  /* 0x1450000006027fae */ /* 0x0003e800081a101c */
[----:B------:R-:W4:Y:S01]  /*51570*/  LDL.LU R39, [R1+0x15d0] ;  /* 0x0015d00001277983 */ /* 0x000f220000300800 */
[----:B-1----:R-:W-:Y:S01]  /*51580*/  IMAD.MOV.U32 R6, RZ, RZ, R32 ;  /* 0x000000ffff067224 */ /* 0x002fe200078e0020 */
[----:B------:R-:W-:-:S02]  /*51590*/  MOV R7, R38 ;  /* 0x0000002600077202 */ /* 0x000fc40000000f00 */
[----:B---3--:R-:W3:Y:S04]  /*515a0*/  LDL.LU R32, [R1+0x15d8] ;  /* 0x0015d80001207983 */ /* 0x008ee80000300800 */
[----:B------:R1:W-:Y:S01]  /*515b0*/  LDGSTS.E [R2+0x14580], desc[UR28][R6.64], P1 ;  /* 0x1458000006027fae */ /* 0x0003e200089a101c */
[----:B------:R-:W-:Y:S02]  /*515c0*/  IADD3 R36, P2, PT, R36, UR14, RZ ;  /* 0x0000000e24247c10 */ /* 0x000fe4000ff5e0ff */
[----:B------:R-:W-:-:S03]  /*515d0*/  IADD3 R3, P3, PT, R3, UR14, RZ ;  /* 0x0000000e03037c10 */ /* 0x000fc6000ff7e0ff */
[----:B------:R-:W-:Y:S01]  /*515e0*/  STL [R1+0x1450], R36 ;  /* 0x0014502401007387 */ /* 0x000fe20000100800 */
[----:B--2---:R-:W-:Y:S02]  /*515f0*/  IADD3.X R37, PT, PT, R37, UR9, RZ, P2, !PT ;  /* 0x0000000925257c10 */ /* 0x004fe400097fe4ff */
[----:B------:R-:W-:-:S03]  /*51600*/  IADD3.X R4, PT, PT, R4, UR9, RZ, P3, !PT ;  /* 0x0000000904047c10 */ /* 0x000fc60009ffe4ff */
[----:B------:R2:W-:Y:S01]  /*51610*/  STL [R1+0x144c], R37 ;  /* 0x00144c2501007387 */ /* 0x0005e20000100800 */
[----:B-1----:R-:W-:Y:S01]  /*51620*/  IMAD.MOV.U32 R6, RZ, RZ, R36 ;  /* 0x000000ffff067224 */ /* 0x002fe200078e0024 */
[----:B------:R-:W-:Y:S02]  /*51630*/  MOV R7, R37 ;  /* 0x0000002500077202 */ /* 0x000fe40000000f00 */
[----:B------:R-:W-:Y:S04]  /*51640*/  STL [R1+0x1458], R3 ;  /* 0x0014580301007387 */ /* 0x000fe80000100800 */
[----:B------:R-:W3:Y:S04]  /*51650*/  LDL.LU R40, [R1+0x15cc] ;  /* 0x0015cc0001287983 */ /* 0x000ee80000300800 */
[----:B------:R1:W-:Y:S04]  /*51660*/  STL [R1+0x1454], R4 ;  /* 0x0014540401007387 */ /* 0x0003e80000100800 */
[----:B------:R-:W3:Y:S04]  /*51670*/  LDL.LU R38, [R1+0x15d4] ;  /* 0x0015d40001267983 */ /* 0x000ee80000300800 */
[----:B--2---:R-:W2:Y:S04]  /*51680*/  LDL.LU R37, [R1+0x164c] ;  /* 0x00164c0001257983 */ /* 0x004ea80000300800 */
[----:B------:R-:W2:Y:S04]  /*51690*/  LDL.LU R36, [R1+0x1650] ;  /* 0x0016500001247983 */ /* 0x000ea80000300800 */
[----:B------:R1:W-:Y:S02]  /*516a0*/  LDGSTS.E [R2+0x14d00], desc[UR28][R6.64], P0 ;  /* 0x14d0000006027fae */ /* 0x0003e400081a101c */
[----:B-1----:R-:W-:Y:S01]  /*516b0*/  MOV R7, R4 ;  /* 0x0000000400077202 */ /* 0x002fe20000000f00 */
[----:B------:R-:W-:Y:S01]  /*516c0*/  IMAD.MOV.U32 R6, RZ, RZ, R3 ;  /* 0x000000ffff067224 */ /* 0x000fe200078e0003 */
[----:B------:R-:W2:Y:S04]  /*516d0*/  LDL.LU R4, [R1+0x1654] ;  /* 0x0016540001047983 */ /* 0x000ea80000300800 */
[----:B------:R-:W2:Y:S01]  /*516e0*/  LDL.LU R3, [R1+0x1658] ;  /* 0x0016580001037983 */ /* 0x000ea20000300800 */
[----:B------:R-:W-:-:S02]  /*516f0*/  IADD3 R41, P2, PT, R41, UR14, RZ ;  /* 0x0000000e29297c10 */ /* 0x000fc4000ff5e0ff */
[----:B----4-:R-:W-:Y:S01]  /*51700*/  IADD3 R34, P3, PT, R34, UR14, RZ ;  /* 0x0000000e22227c10 */ /* 0x010fe2000ff7e0ff */
[----:B------:R1:W-:Y:S01]  /*51710*/  LDGSTS.E [R2+0x14d80], desc[UR28][R6.64], P1 ;  /* 0x14d8000006027fae */ /* 0x0003e200089a101c */
[----:B------:R-:W-:Y:S02]  /*51720*/  IADD3.X R42, PT, PT, R42, UR9, RZ, P2, !PT ;  /* 0x000000092a2a7c10 */ /* 0x000fe400097fe4ff */
[----:B------:R-:W-:Y:S01]  /*51730*/  IADD3.X R35, PT, PT, R35, UR9, RZ, P3, !PT ;  /* 0x0000000923237c10 */ /* 0x000fe20009ffe4ff */
[----:B------:R-:W-:Y:S01]  /*51740*/  STL [R1+0x14d0], R41 ;  /* 0x0014d02901007387 */ /* 0x000fe20000100800 */
[----:B-1----:R-:W-:Y:S01]  /*51750*/  IMAD.MOV.U32 R6, RZ, RZ, R41 ;  /* 0x000000ffff067224 */ /* 0x002fe200078e0029 */
[----:B------:R-:W-:Y:S02]  /*51760*/  MOV R7, R42 ;  /* 0x0000002a00077202 */ /* 0x000fe40000000f00 */
[----:B------:R-:W-:-:S03]  /*51770*/  IADD3 R30, P2, PT, R30, UR14, RZ ;  /* 0x0000000e1e1e7c10 */ /* 0x000fc6000ff5e0ff */
[----:B------:R1:W-:Y:S01]  /*51780*/  LDGSTS.E [R2+0x15500], desc[UR28][R6.64], P0 ;  /* 0x1550000006027fae */ /* 0x0003e200081a101c */
[----:B------:R-:W-:-:S03]  /*51790*/  IADD3 R28, P3, PT, R28, UR14, RZ ;  /* 0x0000000e1c1c7c10 */ /* 0x000fc6000ff7e0ff */
        /* <DEDUP_REMOVED lines=13> */
[----:B------:R-:W4:Y:S04]  /*51870*/  LDL.LU.64 R44, [R1+0xa28] ;  /* 0x000a2800012c7983 */ /* 0x000f280000300a00 */
[----:B------:R1:W-:Y:S04]  /*51880*/  LDGSTS.E [R2+0x15d00], desc[UR28][R6.64], P0 ;  /* 0x15d0000006027fae */ /* 0x0003e800081a101c */
[----:B------:R1:W-:Y:S02]  /*51890*/  STL [R1+0x1554], R29 ;  /* 0x0015541d01007387 */ /* 0x0003e40000100800 */
[----:B-1----:R-:W-:Y:S01]  /*518a0*/  IMAD.MOV.U32 R6, RZ, RZ, R28 ;  /* 0x000000ffff067224 */ /* 0x002fe200078e001c */
[----:B------:R-:W-:-:S02]  /*518b0*/  MOV R7, R29 ;  /* 0x0000001d00077202 */ /* 0x000fc40000000f00 */
[----:B------:R-:W4:Y:S04]  /*518c0*/  LDL.LU.64 R28, [R1+0xa20] ;  /* 0x000a2000011c7983 */ /* 0x000f280000300a00 */
[----:B------:R-:W4:Y:S04]  /*518d0*/  LDL.LU.64 R30, [R1+0x9d0] ;  /* 0x0009d000011e7983 */ /* 0x000f280000300a00 */
[----:B------:R-:W4:Y:S01]  /*518e0*/  LDL.LU.64 R34, [R1+0x9c8] ;  /* 0x0009c80001227983 */ /* 0x000f220000300a00 */
[----:B------:R-:W-:Y:S02]  /*518f0*/  IADD3 R39, P2, PT, R39, UR14, RZ ;  /* 0x0000000e27277c10 */ /* 0x000fe4000ff5e0ff */
[----:B---3--:R-:W-:Y:S01]  /*51900*/  IADD3 R32, P3, PT, R32, UR14, RZ ;  /* 0x0000000e20207c10 */ /* 0x008fe2000ff7e0ff */
[----:B------:R1:W-:Y:S04]  /*51910*/  LDGSTS.E [R2+0x15d80], desc[UR28][R6.64], P1 ;  /* 0x15d8000006027fae */ /* 0x0003e800089a101c */
[----:B------:R-:W-:Y:S01]  /*51920*/  STL [R1+0x15d0], R39 ;  /* 0x0015d02701007387 */ /* 0x000fe20000100800 */
[----:B-1----:R-:W-:Y:S01]  /*51930*/  IMAD.MOV.U32 R6, RZ, RZ, R39 ;  /* 0x000000ffff067224 */ /* 0x002fe200078e0027 */
[----:B------:R-:W-:-:S04]  /*51940*/  IADD3.X R40, PT, PT, R40, UR9, RZ, P2, !PT ;  /* 0x0000000928287c10 */ /* 0x000fc800097fe4ff */
[----:B------:R-:W-:Y:S01]  /*51950*/  MOV R7, R40 ;  /* 0x0000002800077202 */ /* 0x000fe20000000f00 */
[----:B------:R-:W-:Y:S01]  /*51960*/  STL [R1+0x15cc], R40 ;  /* 0x0015cc2801007387 */ /* 0x000fe20000100800 */
[----:B------:R-:W-:-:S03]  /*51970*/  IADD3.X R38, PT, PT, R38, UR9, RZ, P3, !PT ;  /* 0x0000000926267c10 */ /* 0x000fc60009ffe4ff */
[----:B------:R1:W-:Y:S04]  /*51980*/  STL [R1+0x15d8], R32 ;  /* 0x0015d82001007387 */ /* 0x0003e80000100800 */
[----:B------:R3:W-:Y:S01]  /*51990*/  LDGSTS.E [R2+0x16500], desc[UR28][R6.64], P0 ;  /* 0x1650000006027fae */ /* 0x0007e200081a101c */
[----:B--2---:R-:W-:-:S03]  /*519a0*/  IADD3 R36, P2, PT, R36, UR14, RZ ;  /* 0x0000000e24247c10 */ /* 0x004fc6000ff5e0ff */
[----:B------:R-:W-:Y:S01]  /*519b0*/  STL [R1+0x15d4], R38 ;  /* 0x0015d42601007387 */ /* 0x000fe20000100800 */
[----:B------:R-:W-:-:S03]  /*519c0*/  IADD3.X R37, PT, PT, R37, UR9, RZ, P2, !PT ;  /* 0x0000000925257c10 */ /* 0x000fc600097fe4ff */
[----:B------:R-:W2:Y:S01]  /*519d0*/  LDL.LU R41, [R1+0xfe0] ;  /* 0x000fe00001297983 */ /* 0x000ea20000300800 */
[----:B---3--:R-:W-:Y:S01]  /*519e0*/  IMAD.MOV.U32 R6, RZ, RZ, R32 ;  /* 0x000000ffff067224 */ /* 0x008fe200078e0020 */
[----:B------:R-:W-:Y:S02]  /*519f0*/  MOV R7, R38 ;  /* 0x0000002600077202 */ /* 0x000fe40000000f00 */
[----:B-1----:R-:W3:Y:S04]  /*51a00*/  LDL.LU R32, [R1+0xfe8] ;  /* 0x000fe80001207983 */ /* 0x002ee80000300800 */
[----:B------:R1:W-:Y:S01]  /*51a10*/  STL [R1+0x1650], R36 ;  /* 0x0016502401007387 */ /* 0x0003e20000100800 */
[----:B------:R-:W-:-:S03]  /*51a20*/  IADD3 R3, P3, PT, R3, UR14, RZ ;  /* 0x0000000e03037c10 */ /* 0x000fc6000ff7e0ff */
[----:B------:R1:W-:Y:S01]  /*51a30*/  STL [R1+0x164c], R37 ;  /* 0x00164c2501007387 */ /* 0x0003e20000100800 */
[----:B------:R-:W-:-:S03]  /*51a40*/  IADD3.X R4, PT, PT, R4, UR9, RZ, P3, !PT ;  /* 0x0000000904047c10 */ /* 0x000fc60009ffe4ff */
[----:B------:R-:W-:Y:S04]  /*51a50*/  STL [R1+0x1658], R3 ;  /* 0x0016580301007387 */ /* 0x000fe80000100800 */
[----:B------:R-:W3:Y:S04]  /*51a60*/  LDL.LU R42, [R1+0xfdc] ;  /* 0x000fdc00012a7983 */ /* 0x000ee80000300800 */
[----:B------:R1:W-:Y:S04]  /*51a70*/  LDGSTS.E [R2+0x16580], desc[UR28][R6.64], P1 ;  /* 0x1658000006027fae */ /* 0x0003e800089a101c */
[----:B------:R4:W-:Y:S01]  /*51a80*/  STL [R1+0x1654], R4 ;  /* 0x0016540401007387 */ /* 0x0009e20000100800 */
[----:B-1----:R-:W-:-:S03]  /*51a90*/  IMAD.MOV.U32 R6, RZ, RZ, R36 ;  /* 0x000000ffff067224 */ /* 0x002fc600078e0024 */
[----:B------:R-:W3:Y:S01]  /*51aa0*/  LDL.LU R36, [R1+0xfe4] ;  /* 0x000fe40001247983 */ /* 0x000ee20000300800 */
[----:B------:R-:W-:-:S03]  /*51ab0*/  MOV R7, R37 ;  /* 0x0000002500077202 */ /* 0x000fc60000000f00 */
        /* <DEDUP_REMOVED lines=8> */
[----:B----4-:R-:W-:-:S04]  /*51b40*/  IADD3 R4, P2, PT, R44, UR14, RZ ;  /* 0x0000000e2c047c10 */ /* 0x010fc8000ff5e0ff */
[----:B------:R-:W-:Y:S02]  /*51b50*/  IADD3.X R3, PT, PT, R45, UR9, RZ, P2, !PT ;  /* 0x000000092d037c10 */ /* 0x000fe400097fe4ff */
[----:B-1----:R-:W-:-:S04]  /*51b60*/  IADD3 R7, P2, PT, R28, UR14, RZ ;  /* 0x0000000e1c077c10 */ /* 0x002fc8000ff5e0ff */
[----:B------:R-:W-:Y:S02]  /*51b70*/  IADD3.X R6, PT, PT, R29, UR9, RZ, P2, !PT ;  /* 0x000000091d067c10 */ /* 0x000fe400097fe4ff */
[----:B------:R-:W-:-:S04]  /*51b80*/  IADD3 R29, P2, PT, R30, UR14, RZ ;  /* 0x0000000e1e1d7c10 */ /* 0x000fc8000ff5e0ff */
[----:B------:R-:W-:Y:S02]  /*51b90*/  IADD3.X R28, PT, PT, R31, UR9, RZ, P2, !PT ;  /* 0x000000091f1c7c10 */ /* 0x000fe400097fe4ff */
[----:B------:R-:W-:Y:S02]  /*51ba0*/  LOP3.LUT R7, R7, R6, RZ, 0x3c, !PT ;  /* 0x0000000607077212 */ /* 0x000fe400078e3cff */
[----:B------:R-:W-:Y:S02]  /*51bb0*/  LOP3.LUT R29, R29, R28, RZ, 0x3c, !PT ;  /* 0x0000001c1d1d7212 */ /* 0x000fe400078e3cff */
[----:B------:R-:W-:Y:S02]  /*51bc0*/  IADD3 R31, P2, PT, R34, UR14, RZ ;  /* 0x0000000e221f7c10 */ /* 0x000fe4000ff5e0ff */
[----:B------:R-:W-:Y:S02]  /*51bd0*/  LOP3.LUT R6, R7, R6, RZ, 0x3c, !PT ;  /* 0x0000000607067212 */ /* 0x000fe400078e3cff */
[----:B------:R-:W-:Y:S01]  /*51be0*/  LOP3.LUT R28, R29, R28, RZ, 0x3c, !PT ;  /* 0x0000001c1d1c7212 */ /* 0x000fe200078e3cff */
[----:B------:R-:W-:Y:S01]  /*51bf0*/  IMAD.MOV.U32 R34, RZ, RZ, R4 ;  /* 0x000000ffff227224 */ /* 0x000fe200078e0004 */
[----:B------:R-:W-:-:S02]  /*51c00*/  IADD3.X R30, PT, PT, R35, UR9, RZ, P2, !PT ;  /* 0x00000009231e7c10 */ /* 0x000fc400097fe4ff */
[----:B------:R-:W-:Y:S02]  /*51c10*/  MOV R35, R3 ;  /* 0x0000000300237202 */ /* 0x000fe40000000f00 */
[----:B------:R-:W-:Y:S02]  /*51c20*/  LOP3.LUT R7, R7, R6, RZ, 0x3c, !PT ;  /* 0x0000000607077212 */ /* 0x000fe400078e3cff */
[----:B------:R-:W-:Y:S01]  /*51c30*/  LOP3.LUT R29, R29, R28, RZ, 0x3c, !PT ;  /* 0x0000001c1d1d7212 */ /* 0x000fe200078e3cff */
[----:B------:R-:W-:Y:S01]  /*51c40*/  IMAD.MOV.U32 R44, RZ, RZ, R31 ;  /* 0x000000ffff2c7224 */ /* 0x000fe200078e001f */
[----:B------:R-:W-:Y:S01]  /*51c50*/  MOV R45, R30 ;  /* 0x0000001e002d7202 */ /* 0x000fe20000000f00 */
[----:B------:R1:W-:Y:S04]  /*51c60*/  STL.64 [R1+0xa28], R34 ;  /* 0x000a282201007387 */ /* 0x0003e80000100a00 */
[----:B------:R4:W-:Y:S04]  /*51c70*/  STL.64 [R1+0xa20], R6 ;  /* 0x000a200601007387 */ /* 0x0009e80000100a00 */
[----:B------:R-:W-:Y:S04]  /*51c80*/  LDGSTS.E [R2+0x17500], desc[UR28][R34.64], P0 ;  /* 0x1750000022027fae */ /* 0x000fe800081a101c */
[----:B------:R-:W-:Y:S04]  /*51c90*/  STL.64 [R1+0x9d0], R28 ;  /* 0x0009d01c01007387 */ /* 0x000fe80000100a00 */
[----:B------:R-:W-:Y:S04]  /*51ca0*/  LDGSTS.E [R2+0x17580], desc[UR28][R6.64], P1 ;  /* 0x1758000006027fae */ /* 0x000fe800089a101c */
[----:B-1----:R-:W3:Y:S04]  /*51cb0*/  LDL.LU R34, [R1+0x10e0] ;  /* 0x0010e00001227983 */ /* 0x002ee80000300800 */
[----:B------:R-:W-:Y:S04]  /*51cc0*/  STL.64 [R1+0x9c8], R44 ;  /* 0x0009c82c01007387 */ /* 0x000fe80000100a00 */
[----:B------:R-:W3:Y:S04]  /*51cd0*/  LDL.LU R4, [R1+0x10e8] ;  /* 0x0010e80001047983 */ /* 0x000ee80000300800 */
[----:B------:R-:W3:Y:S04]  /*51ce0*/  LDL.LU R35, [R1+0x10dc] ;  /* 0x0010dc0001237983 */ /* 0x000ee80000300800 */
[----:B------:R-:W3:Y:S04]  /*51cf0*/  LDL.LU R30, [R1+0x10e4] ;  /* 0x0010e400011e7983 */ /* 0x000ee80000300800 */
[----:B------:R-:W-:Y:S04]  /*51d00*/  LDGSTS.E [R2+0x17d00], desc[UR28][R28.64], P0 ;  /* 0x17d000001c027fae */ /* 0x000fe800081a101c */
[----:B------:R1:W-:Y:S01]  /*51d10*/  LDGSTS.E [R2+0x17d80], desc[UR28][R44.64], P1 ;  /* 0x17d800002c027fae */ /* 0x0003e200089a101c */
[----:B--2---:R-:W-:-:S02]  /*51d20*/  IADD3 R41, P2, PT, R41, UR14, RZ ;  /* 0x0000000e29297c10 */ /* 0x004fc4000ff5e0ff */
[----:B---3--:R-:W-:-:S03]  /*51d30*/  IADD3 R32, P3, PT, R32, UR14, RZ ;  /* 0x0000000e20207c10 */ /* 0x008fc6000ff7e0ff */
[----:B------:R-:W-:Y:S01]  /*51d40*/  STL [R1+0xfe0], R41 ;  /* 0x000fe02901007387 */ /* 0x000fe20000100800 */
[----:B-1----:R-:W-:Y:S01]  /*51d50*/  IMAD.MOV.U32 R2, RZ, RZ, R41 ;  /* 0x000000ffff027224 */ /* 0x002fe200078e0029 */
[----:B------:R-:W-:-:S04]  /*51d60*/  IADD3.X R42, PT, PT, R42, UR9, RZ, P2, !PT ;  /* 0x000000092a2a7c10 */ /* 0x000fc800097fe4ff */
[----:B------:R-:W-:Y:S01]  /*51d70*/  MOV R3, R42 ;  /* 0x0000002a00037202 */ /* 0x000fe20000000f00 */
[----:B------:R-:W-:Y:S04]  /*51d80*/  STL [R1+0xfdc], R42 ;  /* 0x000fdc2a01007387 */ /* 0x000fe80000100800 */
[----:B------:R1:W-:Y:S04]  /*51d90*/  STL [R1+0xfe8], R32 ;  /* 0x000fe82001007387 */ /* 0x0003e80000100800 */
[----:B------:R-:W2:Y:S04]  /*51da0*/  LDL.LU R31, [R1+0x1160] ;  /* 0x00116000011f7983 */ /* 0x000ea80000300800 */
[----:B------:R3:W-:Y:S01]  /*51db0*/  LDGSTS.E [R5+0x10600], desc[UR28][R2.64], P0 ;  /* 0x1060000002057fae */ /* 0x0007e200081a101c */
[----:B------:R-:W-:-:S05]  /*51dc0*/  IADD3.X R36, PT, PT, R36, UR9, RZ, P3, !PT ;  /* 0x0000000924247c10 */ /* 0x000fca0009ffe4ff */
[----:B------:R3:W-:Y:S04]  /*51dd0*/  STL [R1+0xfe4], R36 ;  /* 0x000fe42401007387 */ /* 0x0007e80000100800 */
[----:B----4-:R-:W4:Y:S01]  /*51de0*/  LDL.LU R6, [R1+0x1168] ;  /* 0x0011680001067983 */ /* 0x010f220000300800 */
[----:B---3--:R-:W-:-:S03]  /*51df0*/  IMAD.MOV.U32 R2, RZ, RZ, R32 ;  /* 0x000000ffff027224 */ /* 0x008fc600078e0020 */
[----:B-1----:R-:W3:Y:S01]  /*51e00*/  LDL.LU R32, [R1+0x115c] ;  /* 0x00115c0001207983 */ /* 0x002ee20000300800 */
[----:B------:R-:W-:-:S03]  /*51e10*/  MOV R3, R36 ;  /* 0x0000002400037202 */ /* 0x000fc60000000f00 */
[----:B------:R-:W3:Y:S01]  /*51e20*/  LDL.LU R36, [R1+0x1164] ;  /* 0x0011640001247983 */ /* 0x000ee20000300800 */
[----:B------:R-:W-:-:S03]  /*51e30*/  IADD3 R38, P2, PT, R38, UR14, RZ ;  /* 0x0000000e26267c10 */ /* 0x000fc6000ff5e0ff */
[----:B------:R1:W-:Y:S01]  /*51e40*/  LDGSTS.E [R5+0x10680], desc[UR28][R2.64], P1 ;  /* 0x1068000002057fae */ /* 0x0003e200089a101c */
[----:B------:R-:W-:Y:S02]  /*51e50*/  IADD3 R37, P3, PT, R37, UR14, RZ ;  /* 0x0000000e25257c10 */ /* 0x000fe4000ff7e0ff */
[----:B------:R-:W-:Y:S01]  /*51e60*/  IADD3.X R40, PT, PT, R40, UR9, RZ, P2, !PT ;  /* 0x0000000928287c10 */ /* 0x000fe200097fe4ff */
[----:B------:R1:W-:Y:S01]  /*51e70*/  STL [R1+0x1060], R38 ;  /* 0x0010602601007387 */ /* 0x0003e20000100800 */
[----:B------:R-:W-:-:S03]  /*51e80*/  IADD3.X R39, PT, PT, R39, UR9, RZ, P3, !PT ;  /* 0x0000000927277c10 */ /* 0x000fc60009ffe4ff */
[----:B------:R-:W-:Y:S01]  /*51e90*/  STL [R1+0x105c], R40 ;  /* 0x00105c2801007387 */ /* 0x000fe20000100800 */
[----:B-1----:R-:W-:Y:S01]  /*51ea0*/  IMAD.MOV.U32 R2, RZ, RZ, R38 ;  /* 0x000000ffff027224 */ /* 0x002fe200078e0026 */
[----:B------:R-:W-:Y:S02]  /*51eb0*/  MOV R3, R40 ;  /* 0x0000002800037202 */ /* 0x000fe40000000f00 */
[----:B------:R1:W-:Y:S04]  /*51ec0*/  STL [R1+0x1068], R37 ;  /* 0x0010682501007387 */ /* 0x0003e80000100800 */
[----:B------:R-:W3:Y:S04]  /*51ed0*/  LDL.LU R28, [R1+0x11e0] ;  /* 0x0011e000011c7983 */ /* 0x000ee80000300800 */
[----:B------:R1:W-:Y:S04]  /*51ee0*/  STL [R1+0x1064], R39 ;  /* 0x0010642701007387 */ /* 0x0003e80000100800 */
[----:B------:R1:W-:Y:S04]  /*51ef0*/  LDGSTS.E [R5+0x10e00], desc[UR28][R2.64], P0 ;  /* 0x10e0000002057fae */ /* 0x0003e800081a101c */
[----:B------:R-:W3:Y:S01]  /*51f00*/  LDL.LU R38, [R1+0x11e8] ;  /* 0x0011e80001267983 */ /* 0x000ee20000300800 */
[----:B-1----:R-:W-:-:S03]  /*51f10*/  IMAD.MOV.U32 R2, RZ, RZ, R37 ;  /* 0x000000ffff027224 */ /* 0x002fc600078e0025 */
[----:B------:R-:W3:Y:S01]  /*51f20*/  LDL.LU R37, [R1+0x11dc] ;  /* 0x0011dc0001257983 */ /* 0x000ee20000300800 */
[----:B------:R-:W-:-:S03]  /*51f30*/  MOV R3, R39 ;  /* 0x0000002700037202 */ /* 0x000fc60000000f00 */
[----:B------:R-:W3:Y:S04]  /*51f40*/  LDL.LU R39, [R1+0x11e4] ;  /* 0x0011e40001277983 */ /* 0x000ee80000300800 */
[----:B------:R-:W3:Y:S04]  /*51f50*/  LDL.LU R7, [R1+0x1260] ;  /* 0x0012600001077983 */ /* 0x000ee80000300800 */
[----:B------:R-:W3:Y:S04]  /*51f60*/  LDL.LU R29, [R1+0x1268] ;  /* 0x00126800011d7983 */ /* 0x000ee80000300800 */
[----:B------:R1:W-:Y:S01]  /*51f70*/  LDGSTS.E [R5+0x10e80], desc[UR28][R2.64], P1 ;  /* 0x10e8000002057fae */ /* 0x0003e200089a101c */
[----:B------:R-:W-:-:S05]  /*51f80*/  IADD3 R34, P2, PT, R34, UR14, RZ ;  /* 0x0000000e22227c10 */ /* 0x000fca000ff5e0ff */
[----:B------:R1:W-:Y:S01]  /*51f90*/  STL [R1+0x10e0], R34 ;  /* 0x0010e02201007387 */ /* 0x0003e20000100800 */
[----:B------:R-:W-:Y:S02]  /*51fa0*/  IADD3 R4, P3, PT, R4, UR14, RZ ;  /* 0x0000000e04047c10 */ /* 0x000fe4000ff7e0ff */
[----:B------:R-:W-:Y:S01]  /*51fb0*/  IADD3.X R35, PT, PT, R35, UR9, RZ, P2, !PT ;  /* 0x0000000923237c10 */ /* 0x000fe200097fe4ff */
[----:B-1----:R-:W-:Y:S01]  /*51fc0*/  IMAD.MOV.U32 R2, RZ, RZ, R34 ;  /* 0x000000ffff027224 */ /* 0x002fe200078e0022 */
[----:B------:R-:W-:-:S03]  /*51fd0*/  IADD3.X R30, PT, PT, R30, UR9, RZ, P3, !PT ;  /* 0x000000091e1e7c10 */ /* 0x000fc60009ffe4ff */
[----:B------:R1:W-:Y:S04]  /*51fe0*/  STL [R1+0x10dc], R35 ;  /* 0x0010dc2301007387 */ /* 0x0003e80000100800 */
[----:B------:R1:W-:Y:S01]  /*51ff0*/  STL [R1+0x10e8], R4 ;  /* 0x0010e80401007387 */ /* 0x0003e20000100800 */
[----:B------:R-:W-:-:S03]  /*52000*/  MOV R3, R35 ;  /* 0x0000002300037202 */ /* 0x000fc60000000f00 */
[----:B------:R-:W3:Y:S04]  /*52010*/  LDL.LU R34, [R1+0x125c] ;  /* 0x00125c0001227983 */ /* 0x000ee80000300800 */
[----:B------:R1:W-:Y:S04]  /*52020*/  STL [R1+0x10e4], R30 ;  /* 0x0010e41e01007387 */ /* 0x0003e80000100800 */
[----:B-1----:R-:W3:Y:S04]  /*52030*/  LDL.LU R35, [R1+0x1264] ;  /* 0x0012640001237983 */ /* 0x002ee80000300800 */
[----:B------:R1:W-:Y:S02]  /*52040*/  LDGSTS.E [R5+0x11600], desc[UR28][R2.64], P0 ;  /* 0x1160000002057fae */ /* 0x0003e400081a101c */
[----:B-1----:R-:W-:Y:S01]  /*52050*/  IMAD.MOV.U32 R2, RZ, RZ, R4 ;  /* 0x000000ffff027224 */ /* 0x002fe200078e0004 */
[----:B------:R-:W-:Y:S01]  /*52060*/  MOV R3, R30 ;  /* 0x0000001e00037202 */ /* 0x000fe20000000f00 */
        /* <DEDUP_REMOVED lines=9> */
[----:B------:R1:W-:Y:S04]  /*52100*/  STL [R1+0x115c], R32 ;  /* 0x00115c2001007387 */ /* 0x0003e80000100800 */
[----:B------:R-:W-:Y:S01]  /*52110*/  STL [R1+0x1168], R6 ;  /* 0x0011680601007387 */ /* 0x000fe20000100800 */
[----:B------:R-:W-:-:S03]  /*52120*/  MOV R3, R32 ;  /* 0x0000002000037202 */ /* 0x000fc60000000f00 */
[----:B--2---:R-:W2:Y:S04]  /*52130*/  LDL.LU R31, [R1+0x12dc] ;  /* 0x0012dc00011f7983 */ /* 0x004ea80000300800 */
[----:B------:R3:W-:Y:S04]  /*52140*/  STL [R1+0x1164], R36 ;  /* 0x0011642401007387 */ /* 0x0007e80000100800 */
[----:B-1----:R-:W4:Y:S04]  /*52150*/  LDL.LU R32, [R1+0x12e4] ;  /* 0x0012e40001207983 */ /* 0x002f280000300800 */
[----:B------:R1:W-:Y:S01]  /*52160*/  LDGSTS.E [R5+0x11e00], desc[UR28][R2.64], P0 ;  /* 0x11e0000002057fae */ /* 0x0003e200081a101c */
[----:B------:R-:W-:Y:S01]  /*52170*/  IADD3 R28, P2, PT, R28, UR14, RZ ;  /* 0x0000000e1c1c7c10 */ /* 0x000fe2000ff5e0ff */
[----:B-1----:R-:W-:Y:S01]  /*52180*/  IMAD.MOV.U32 R2, RZ, RZ, R6 ;  /* 0x000000ffff027224 */ /* 0x002fe200078e0006 */
[----:B------:R-:W-:-:S02]  /*52190*/  MOV R3, R36 ;  /* 0x0000002400037202 */ /* 0x000fc40000000f00 */
[----:B------:R-:W-:Y:S01]  /*521a0*/  IADD3 R38, P3, PT, R38, UR14, RZ ;  /* 0x0000000e26267c10 */ /* 0x000fe2000ff7e0ff */
[----:B---3--:R-:W3:Y:S04]  /*521b0*/  LDL.LU R36, [R1+0x1360] ;  /* 0x0013600001247983 */ /* 0x008ee80000300800 */
[----:B------:R-:W3:Y:S01]  /*521c0*/  LDL.LU R6, [R1+0x1368] ;  /* 0x0013680001067983 */ /* 0x000ee20000300800 */
        /* <DEDUP_REMOVED lines=9> */
[----:B------:R-:W3:Y:S04]  /*52260*/  LDL.LU R37, [R1+0x135c] ;  /* 0x00135c0001257983 */ /* 0x000ee80000300800 */
[----:B------:R-:W-:Y:S04]  /*52270*/  STL [R1+0x11e4], R39 ;  /* 0x0011e42701007387 */ /* 0x000fe80000100800 */
[----:B------:R-:W3:Y:S01]  /*52280*/  LDL.LU R28, [R1+0x1364] ;  /* 0x00136400011c7983 */ /* 0x000ee20000300800 */
[----:B------:R-:W-:-:S03]  /*52290*/  IADD3 R29, P3, PT, R29, UR14, RZ ;  /* 0x0000000e1d1d7c10 */ /* 0x000fc6000ff7e0ff */
[----:B------:R1:W-:Y:S04]  /*522a0*/  LDGSTS.E [R5+0x12600], desc[UR28][R2.64], P0 ;  /* 0x1260000002057fae */ /* 0x0003e800081a101c */
[----:B------:R1:W-:Y:S02]  /*522b0*/  STL [R1+0x1260], R7 ;  /* 0x0012600701007387 */ /* 0x0003e40000100800 */
[----:B-1----:R-:W-:Y:S01]  /*522c0*/  IMAD.MOV.U32 R2, RZ, RZ, R38 ;  /* 0x000000ffff027224 */ /* 0x002fe200078e0026 */
[----:B------:R-:W-:-:S05]  /*522d0*/  MOV R3, R39 ;  /* 0x0000002700037202 */ /* 0x000fca0000000f00 */
[----:B------:R1:W-:Y:S02]  /*522e0*/  LDGSTS.E [R5+0x12680], desc[UR28][R2.64], P1 ;  /* 0x1268000002057fae */ /* 0x0003e400089a101c */
[----:B-1----:R-:W-:Y:S01]  /*522f0*/  IMAD.MOV.U32 R2, RZ, RZ, R7 ;  /* 0x000000ffff027224 */ /* 0x002fe200078e0007 */
[----:B------:R-:W-:-:S04]  /*52300*/  IADD3.X R34, PT, PT, R34, UR9, RZ, P2, !PT ;  /* 0x0000000922227c10 */ /* 0x000fc800097fe4ff */
[----:B------:R-:W-:Y:S01]  /*52310*/  MOV R3, R34 ;  /* 0x0000002200037202 */ /* 0x000fe20000000f00 */
[----:B------:R1:W-:Y:S01]  /*52320*/  STL [R1+0x125c], R34 ;  /* 0x00125c2201007387 */ /* 0x0003e20000100800 */
[----:B------:R-:W-:-:S03]  /*52330*/  IADD3.X R35, PT, PT, R35, UR9, RZ, P3, !PT ;  /* 0x0000000923237c10 */ /* 0x000fc60009ffe4ff */
[----:B------:R1:W-:Y:S04]  /*52340*/  STL [R1+0x1268], R29 ;  /* 0x0012681d01007387 */ /* 0x0003e80000100800 */
[----:B------:R-:W3:Y:S04]  /*52350*/  LDL.LU R7, [R1+0x13e0] ;  /* 0x0013e00001077983 */ /* 0x000ee80000300800 */
[----:B------:R1:W-:Y:S04]  /*52360*/  STL [R1+0x1264], R35 ;  /* 0x0012642301007387 */ /* 0x0003e80000100800 */
[----:B------:R1:W-:Y:S04]  /*52370*/  LDGSTS.E [R5+0x12e00], desc[UR28][R2.64], P0 ;  /* 0x12e0000002057fae */ /* 0x0003e800081a101c */
[----:B-1----:R-:W3:Y:S01]  /*52380*/  LDL.LU R34, [R1+0x13e8] ;  /* 0x0013e80001227983 */ /* 0x002ee20000300800 */
[----:B------:R-:W-:Y:S01]  /*52390*/  IADD3 R4, P2, PT, R4, UR14, RZ ;  /* 0x0000000e04047c10 */ /* 0x000fe2000ff5e0ff */
[----:B------:R-:W-:-:S02]  /*523a0*/  IMAD.MOV.U32 R2, RZ, RZ, R29 ;  /* 0x000000ffff027224 */ /* 0x000fc400078e001d */
[----:B------:R-:W3:Y:S01]  /*523b0*/  LDL.LU R29, [R1+0x13dc] ;  /* 0x0013dc00011d7983 */ /* 0x000ee20000300800 */
[----:B------:R-:W-:-:S03]  /*523c0*/  MOV R3, R35 ;  /* 0x0000002300037202 */ /* 0x000fc60000000f00 */
[----:B------:R-:W3:Y:S01]  /*523d0*/  LDL.LU R35, [R1+0x13e4] ;  /* 0x0013e40001237983 */ /* 0x000ee20000300800 */
[----:B------:R-:W-:-:S03]  /*523e0*/  IADD3 R30, P3, PT, R30, UR14, RZ ;  /* 0x0000000e1e1e7c10 */ /* 0x000fc6000ff7e0ff */
[----:B------:R1:W-:Y:S04]  /*523f0*/  LDGSTS.E [R5+0x12e80], desc[UR28][R2.64], P1 ;  /* 0x12e8000002057fae */ /* 0x0003e800089a101c */
[----:B------:R-:W-:Y:S01]  /*52400*/  STL [R1+0x12e0], R4 ;  /* 0x0012e00401007387 */ /* 0x000fe20000100800 */
[----:B-1----:R-:W-:Y:S01]  /*52410*/  IMAD.MOV.U32 R2, RZ, RZ, R4 ;  /* 0x000000ffff027224 */ /* 0x002fe200078e0004 */
[----:B--2---:R-:W-:-:S04]  /*52420*/  IADD3.X R31, PT, PT, R31, UR9, RZ, P2, !PT ;  /* 0x000000091f1f7c10 */ /* 0x004fc800097fe4ff */
[----:B------:R-:W-:Y:S01]  /*52430*/  MOV R3, R31 ;  /* 0x0000001f00037202 */ /* 0x000fe20000000f00 */
[----:B------:R1:W-:Y:S01]  /*52440*/  STL [R1+0x12dc], R31 ;  /* 0x0012dc1f01007387 */ /* 0x0003e20000100800 */
[----:B----4-:R-:W-:-:S03]  /*52450*/  IADD3.X R32, PT, PT, R32, UR9, RZ, P3, !PT ;  /* 0x0000000920207c10 */ /* 0x010fc60009ffe4ff */
        /* <DEDUP_REMOVED lines=9> */
[----:B---3--:R-:W-:Y:S02]  /*524f0*/  IADD3 R36, P2, PT, R36, UR14, RZ ;  /* 0x0000000e24247c10 */ /* 0x008fe4000ff5e0ff */
[----:B------:R-:W-:Y:S01]  /*52500*/  IADD3 R6, P3, PT, R6, UR14, RZ ;  /* 0x0000000e06067c10 */ /* 0x000fe2000ff7e0ff */
[----:B------:R1:W-:Y:S04]  /*52510*/  LDGSTS.E [R5+0x13680], desc[UR28][R2.64], P1 ;  /* 0x1368000002057fae */ /* 0x0003e800089a101c */
[----:B------:R-:W-:Y:S01]  /*52520*/  STL [R1+0x1360], R36 ;  /* 0x0013602401007387 */ /* 0x000fe20000100800 */
[----:B------:R-:W-:-:S05]  /*52530*/  IADD3.X R37, PT, PT, R37, UR9, RZ, P2, !PT ;  /* 0x0000000925257c10 */ /* 0x000fca00097fe4ff */
[----:B------:R-:W-:Y:S01]  /*52540*/  STL [R1+0x135c], R37 ;  /* 0x00135c2501007387 */ /* 0x000fe20000100800 */
[----:B------:R-:W-:-:S03]  /*52550*/  IADD3.X R28, PT, PT, R28, UR9, RZ, P3, !PT ;  /* 0x000000091c1c7c10 */ /* 0x000fc60009ffe4ff */
[----:B------:R3:W-:Y:S04]  /*52560*/  STL [R1+0x1368], R6 ;  /* 0x0013680601007387 */ /* 0x0007e80000100800 */
[----:B------:R3:W-:Y:S01]  /*52570*/  STL [R1+0x1364], R28 ;  /* 0x0013641c01007387 */ /* 0x0007e20000100800 */
[----:B-1----:R-:W-:-:S03]  /*52580*/  IMAD.MOV.U32 R2, RZ, RZ, R36 ;  /* 0x000000ffff027224 */ /* 0x002fc600078e0024 */
[----:B------:R-:W2:Y:S01]  /*52590*/  LDL.LU R41, [R1+0x14dc] ;  /* 0x0014dc0001297983 */ /* 0x000ea20000300800 */
[----:B------:R-:W-:-:S03]  /*525a0*/  MOV R3, R37 ;  /* 0x0000002500037202 */ /* 0x000fc60000000f00 */
[----:B------:R-:W2:Y:S04]  /*525b0*/  LDL.LU R40, [R1+0x14e0] ;  /* 0x0014e00001287983 */ /* 0x000ea80000300800 */
[----:B------:R-:W2:Y:S04]  /*525c0*/  LDL.LU R39, [R1+0x14e4] ;  /* 0x0014e40001277983 */ /* 0x000ea80000300800 */
[----:B------:R-:W2:Y:S04]  /*525d0*/  LDL.LU R38, [R1+0x14e8] ;  /* 0x0014e80001267983 */ /* 0x000ea80000300800 */
[----:B------:R1:W-:Y:S02]  /*525e0*/  LDGSTS.E [R5+0x13e00], desc[UR28][R2.64], P0 ;  /* 0x13e0000002057fae */ /* 0x0003e400081a101c */
[----:B-1----:R-:W-:Y:S01]  /*525f0*/  IMAD.MOV.U32 R2, RZ, RZ, R6 ;  /* 0x000000ffff027224 */ /* 0x002fe200078e0006 */
[----:B------:R-:W-:Y:S01]  /*52600*/  MOV R3, R28 ;  /* 0x0000001c00037202 */ /* 0x000fe20000000f00 */
[----:B---3--:R-:W3:Y:S04]  /*52610*/  LDL.LU R6, [R1+0x1560] ;  /* 0x0015600001067983 */ /* 0x008ee80000300800 */
[----:B------:R-:W3:Y:S04]  /*52620*/  LDL.LU R28, [R1+0x1568] ;  /* 0x00156800011c7983 */ /* 0x000ee80000300800 */
[----:B------:R1:W-:Y:S01]  /*52630*/  LDGSTS.E [R5+0x13e80], desc[UR28][R2.64], P1 ;  /* 0x13e8000002057fae */ /* 0x0003e200089a101c */
[----:B------:R-:W-:-:S05]  /*52640*/  IADD3 R7, P2, PT, R7, UR14, RZ ;  /* 0x0000000e07077c10 */ /* 0x000fca000ff5e0ff */
[----:B------:R1:W-:Y:S02]  /*52650*/  STL [R1+0x13e0], R7 ;  /* 0x0013e00701007387 */ /* 0x0003e40000100800 */
[----:B-1----:R-:W-:Y:S01]  /*52660*/  IMAD.MOV.U32 R2, RZ, RZ, R7 ;  /* 0x000000ffff027224 */ /* 0x002fe200078e0007 */
[----:B------:R-:W-:Y:S02]  /*52670*/  IADD3 R34, P3, PT, R34, UR14, RZ ;  /* 0x0000000e22227c10 */ /* 0x000fe4000ff7e0ff */
[----:B------:R-:W-:-:S05]  /*52680*/  IADD3.X R29, PT, PT, R29, UR9, RZ, P2, !PT ;  /* 0x000000091d1d7c10 */ /* 0x000fca00097fe4ff */
[----:B------:R1:W-:Y:S01]  /*52690*/  STL [R1+0x13dc], R29 ;  /* 0x0013dc1d01007387 */ /* 0x0003e20000100800 */
[----:B------:R-:W-:-:S03]  /*526a0*/  IADD3.X R35, PT, PT, R35, UR9, RZ, P3, !PT ;  /* 0x0000000923237c10 */ /* 0x000fc60009ffe4ff */
[----:B------:R1:W-:Y:S04]  /*526b0*/  STL [R1+0x13e8], R34 ;  /* 0x0013e82201007387 */ /* 0x0003e80000100800 */
[----:B------:R-:W3:Y:S01]  /*526c0*/  LDL.LU R7, [R1+0x155c] ;  /* 0x00155c0001077983 */ /* 0x000ee20000300800 */
[----:B------:R-:W-:-:S03]  /*526d0*/  MOV R3, R29 ;  /* 0x0000001d00037202 */ /* 0x000fc60000000f00 */
[----:B------:R2:W-:Y:S04]  /*526e0*/  STL [R1+0x13e4], R35 ;  /* 0x0013e42301007387 */ /* 0x0005e80000100800 */
[----:B-1----:R-:W3:Y:S04]  /*526f0*/  LDL.LU R29, [R1+0x1564] ;  /* 0x00156400011d7983 */ /* 0x002ee80000300800 */
[----:B------:R1:W-:Y:S04]  /*52700*/  LDGSTS.E [R5+0x14600], desc[UR28][R2.64], P0 ;  /* 0x1460000002057fae */ /* 0x0003e800081a101c */
[----:B------:R-:W3:Y:S01]  /*52710*/  LDL.LU R36, [R1+0x15e0] ;  /* 0x0015e00001247983 */ /* 0x000ee20000300800 */
[----:B-1----:R-:W-:Y:S01]  /*52720*/  IMAD.MOV.U32 R2, RZ, RZ, R34 ;  /* 0x000000ffff027224 */ /* 0x002fe200078e0022 */
[----:B------:R-:W-:-:S02]  /*52730*/  MOV R3, R35 ;  /* 0x0000002300037202 */ /* 0x000fc40000000f00 */
[----:B------:R-:W3:Y:S04]  /*52740*/  LDL.LU R34, [R1+0x15e8] ;  /* 0x0015e80001227983 */ /* 0x000ee80000300800 */
[----:B------:R1:W-:Y:S01]  /*52750*/  LDGSTS.E [R5+0x14680], desc[UR28][R2.64], P1 ;  /* 0x1468000002057fae */ /* 0x0003e200089a101c */
[----:B----4-:R-:W-:-:S05]  /*52760*/  IADD3 R31, P2, PT, R31, UR14, RZ ;  /* 0x0000000e1f1f7c10 */ /* 0x010fca000ff5e0ff */
[----:B------:R-:W-:Y:S01]  /*52770*/  STL [R1+0x1460], R31 ;  /* 0x0014601f01007387 */ /* 0x000fe20000100800 */
[----:B------:R-:W-:Y:S02]  /*52780*/  IADD3 R4, P3, PT, R4, UR14, RZ ;  /* 0x0000000e04047c10 */ /* 0x000fe4000ff7e0ff */
        /* <DEDUP_REMOVED lines=17> */
[----:B------:R-:W-:Y:S01]  /*528a0*/  IADD3 R38, P3, PT, R38, UR14, RZ ;  /* 0x0000000e26267c10 */ /* 0x000fe2000ff7e0ff */
[----:B------:R1:W-:Y:S01]  /*528b0*/  LDGSTS.E [R5+0x14e80], desc[UR28][R2.64], P1 ;  /* 0x14e8000002057fae */ /* 0x0003e200089a101c */
[----:B------:R-:W-:Y:S02]  /*528c0*/  IADD3.X R41, PT, PT, R41, UR9, RZ, P2, !PT ;  /* 0x0000000929297c10 */ /* 0x000fe400097fe4ff */
[----:B------:R-:W-:Y:S01]  /*528d0*/  IADD3.X R39, PT, PT, R39, UR9, RZ, P3, !PT ;  /* 0x0000000927277c10 */ /* 0x000fe20009ffe4ff */
[----:B------:R-:W-:Y:S01]  /*528e0*/  STL [R1+0x14e0], R40 ;  /* 0x0014e02801007387 */ /* 0x000fe20000100800 */
[----:B-1----:R-:W-:Y:S01]  /*528f0*/  IMAD.MOV.U32 R2, RZ, RZ, R40 ;  /* 0x000000ffff027224 */ /* 0x002fe200078e0028 */
[----:B------:R-:W-:Y:S02]  /*52900*/  MOV R3, R41 ;  /* 0x0000002900037202 */ /* 0x000fe40000000f00 */
[----:B---3--:R-:W-:-:S03]  /*52910*/  IADD3 R6, P2, PT, R6, UR14, RZ ;  /* 0x0000000e06067c10 */ /* 0x008fc6000ff5e0ff */
        /* <DEDUP_REMOVED lines=12> */
[----:B------:R1:W-:Y:S01]  /*529e0*/  STL [R1+0x155c], R7 ;  /* 0x00155c0701007387 */ /* 0x0003e20000100800 */
[----:B------:R-:W-:-:S03]  /*529f0*/  IADD3.X R29, PT, PT, R29, UR9, RZ, P3, !PT ;  /* 0x000000091d1d7c10 */ /* 0x000fc60009ffe4ff */
[----:B------:R-:W-:Y:S04]  /*52a00*/  STL [R1+0x1568], R28 ;  /* 0x0015681c01007387 */ /* 0x000fe80000100800 */
[----:B------:R3:W-:Y:S04]  /*52a10*/  LDGSTS.E [R5+0x15e00], desc[UR28][R2.64], P0 ;  /* 0x15e0000002057fae */ /* 0x0007e800081a101c */
[----:B-1----:R-:W2:Y:S04]  /*52a20*/  LDL.LU.64 R6, [R1+0xa18] ;  /* 0x000a180001067983 */ /* 0x002ea80000300a00 */
[----:B------:R1:W-:Y:S01]  /*52a30*/  STL [R1+0x1564], R29 ;  /* 0x0015641d01007387 */ /* 0x0003e20000100800 */
[----:B---3--:R-:W-:Y:S01]  /*52a40*/  IMAD.MOV.U32 R2, RZ, RZ, R28 ;  /* 0x000000ffff027224 */ /* 0x008fe200078e001c */
[----:B------:R-:W-:-:S02]  /*52a50*/  MOV R3, R29 ;  /* 0x0000001d00037202 */ /* 0x000fc40000000f00 */
[----:B-1----:R-:W3:Y:S01]  /*52a60*/  LDL.LU.64 R28, [R1+0xa10] ;  /* 0x000a1000011c7983 */ /* 0x002ee20000300a00 */
[----:B------:R-:W-:-:S03]  /*52a70*/  IADD3 R36, P2, PT, R36, UR14, RZ ;  /* 0x0000000e24247c10 */ /* 0x000fc6000ff5e0ff */
[----:B------:R-:W3:Y:S01]  /*52a80*/  LDL.LU.64 R44, [R1+0x9c0] ;  /* 0x0009c000012c7983 */ /* 0x000ee20000300a00 */
[----:B------:R-:W-:-:S03]  /*52a90*/  IADD3 R34, P3, PT, R34, UR14, RZ ;  /* 0x0000000e22227c10 */ /* 0x000fc6000ff7e0ff */
[----:B------:R-:W3:Y:S04]  /*52aa0*/  LDL.LU.64 R42, [R1+0x9b8] ;  /* 0x0009b800012a7983 */ /* 0x000ee80000300a00 */
[----:B------:R1:W-:Y:S04]  /*52ab0*/  LDGSTS.E [R5+0x15e80], desc[UR28][R2.64], P1 ;  /* 0x15e8000002057fae */ /* 0x0003e800089a101c */
[----:B------:R-:W-:Y:S01]  /*52ac0*/  STL [R1+0x15e0], R36 ;  /* 0x0015e02401007387 */ /* 0x000fe20000100800 */
[----:B-1----:R-:W-:Y:S01]  /*52ad0*/  IMAD.MOV.U32 R2, RZ, RZ, R36 ;  /* 0x000000ffff027224 */ /* 0x002fe200078e0024 */
[----:B----4-:R-:W-:-:S04]  /*52ae0*/  IADD3.X R37, PT, PT, R37, UR9, RZ, P2, !PT ;  /* 0x0000000925257c10 */ /* 0x010fc800097fe4ff */
[----:B------:R-:W-:Y:S02]  /*52af0*/  MOV R3, R37 ;  /* 0x0000002500037202 */ /* 0x000fe40000000f00 */
[----:B------:R-:W-:-:S03]  /*52b00*/  IADD3.X R35, PT, PT, R35, UR9, RZ, P3, !PT ;  /* 0x0000000923237c10 */ /* 0x000fc60009ffe4ff */
[----:B------:R1:W-:Y:S01]  /*52b10*/  LDGSTS.E [R5+0x16600], desc[UR28][R2.64], P0 ;  /* 0x1660000002057fae */ /* 0x0003e200081a101c */
[----:B--2---:R-:W-:-:S03]  /*52b20*/  IADD3 R31, P2, PT, R31, UR14, RZ ;  /* 0x0000000e1f1f7c10 */ /* 0x004fc6000ff5e0ff */
[----:B------:R-:W-:Y:S01]  /*52b30*/  STL [R1+0x15dc], R37 ;  /* 0x0015dc2501007387 */ /* 0x000fe20000100800 */
[----:B------:R-:W-:Y:S01]  /*52b40*/  IADD3.X R32, PT, PT, R32, UR9, RZ, P2, !PT ;  /* 0x0000000920207c10 */ /* 0x000fe200097fe4ff */
[----:B-1----:R-:W-:Y:S01]  /*52b50*/  IMAD.MOV.U32 R2, RZ, RZ, R34 ;  /* 0x000000ffff027224 */ /* 0x002fe200078e0022 */
[----:B------:R-:W-:Y:S01]  /*52b60*/  MOV R3, R35 ;  /* 0x0000002300037202 */ /* 0x000fe20000000f00 */
[----:B------:R-:W-:Y:S04]  /*52b70*/  STL [R1+0x15e8], R34 ;  /* 0x0015e82201007387 */ /* 0x000fe80000100800 */
[----:B------:R-:W-:Y:S04]  /*52b80*/  STL [R1+0x15e4], R35 ;  /* 0x0015e42301007387 */ /* 0x000fe80000100800 */
[----:B------:R1:W-:Y:S04]  /*52b90*/  STL [R1+0x1660], R31 ;  /* 0x0016601f01007387 */ /* 0x0003e80000100800 */
[----:B------:R2:W-:Y:S01]  /*52ba0*/  LDGSTS.E [R5+0x16680], desc[UR28][R2.64], P1 ;  /* 0x1668000002057fae */ /* 0x0005e200089a101c */
[----:B------:R-:W-:-:S03]  /*52bb0*/  IADD3 R4, P3, PT, R4, UR14, RZ ;  /* 0x0000000e04047c10 */ /* 0x000fc6000ff7e0ff */
[----:B------:R4:W-:Y:S01]  /*52bc0*/  STL [R1+0x165c], R32 ;  /* 0x00165c2001007387 */ /* 0x0009e20000100800 */
[----:B------:R-:W-:-:S03]  /*52bd0*/  IADD3.X R30, PT, PT, R30, UR9, RZ, P3, !PT ;  /* 0x000000091e1e7c10 */ /* 0x000fc60009ffe4ff */
[----:B------:R2:W-:Y:S02]  /*52be0*/  STL [R1+0x1668], R4 ;  /* 0x0016680401007387 */ /* 0x0005e40000100800 */
[----:B--2---:R-:W-:Y:S02]  /*52bf0*/  IMAD.MOV.U32 R2, RZ, RZ, R31 ;  /* 0x000000ffff027224 */ /* 0x004fe400078e001f */
[----:B-1----:R-:W2:Y:S01]  /*52c00*/  LDL.LU R31, [R1+0xff0] ;  /* 0x000ff000011f7983 */ /* 0x002ea20000300800 */
[----:B------:R-:W-:-:S03]  /*52c10*/  MOV R3, R32 ;  /* 0x0000002000037202 */ /* 0x000fc60000000f00 */
[----:B------:R1:W-:Y:S04]  /*52c20*/  STL [R1+0x1664], R30 ;  /* 0x0016641e01007387 */ /* 0x0003e80000100800 */
[----:B----4-:R-:W4:Y:S04]  /*52c30*/  LDL.LU R32, [R1+0xff8] ;  /* 0x000ff80001207983 */ /* 0x010f280000300800 */
[----:B------:R-:W4:Y:S04]  /*52c40*/  LDL.LU R41, [R1+0xfec] ;  /* 0x000fec0001297983 */ /* 0x000f280000300800 */
[----:B------:R-:W4:Y:S04]  /*52c50*/  LDL.LU R40, [R1+0xff4] ;  /* 0x000ff40001287983 */ /* 0x000f280000300800 */
[----:B------:R-:W4:Y:S04]  /*52c60*/  LDL.LU R39, [R1+0x106c] ;  /* 0x00106c0001277983 */ /* 0x000f280000300800 */
[----:B------:R-:W4:Y:S04]  /*52c70*/  LDL.LU R38, [R1+0x1070] ;  /* 0x0010700001267983 */ /* 0x000f280000300800 */
[----:B------:R-:W4:Y:S04]  /*52c80*/  LDL.LU R37, [R1+0x1074] ;  /* 0x0010740001257983 */ /* 0x000f280000300800 */
[----:B------:R-:W4:Y:S04]  /*52c90*/  LDL.LU R35, [R1+0x1078] ;  /* 0x0010780001237983 */ /* 0x000f280000300800 */
[----:B------:R1:W-:Y:S02]  /*52ca0*/  LDGSTS.E [R5+0x16e00], desc[UR28][R2.64], P0 ;  /* 0x16e0000002057fae */ /* 0x0003e400081a101c */
[----:B-1----:R-:W-:Y:S01]  /*52cb0*/  IMAD.MOV.U32 R2, RZ, RZ, R4 ;  /* 0x000000ffff027224 */ /* 0x002fe200078e0004 */
[----:B------:R-:W-:-:S05]  /*52cc0*/  MOV R3, R30 ;  /* 0x0000001e00037202 */ /* 0x000fca0000000f00 */
[----:B------:R1:W-:Y:S02]  /*52cd0*/  LDGSTS.E [R5+0x16e80], desc[UR28][R2.64], P1 ;  /* 0x16e8000002057fae */ /* 0x0003e400089a101c */
[----:B-1----:R-:W-:-:S04]  /*52ce0*/  IADD3 R3, P2, PT, R6, UR14, RZ ;  /* 0x0000000e06037c10 */ /* 0x002fc8000ff5e0ff */
[----:B------:R-:W-:-:S04]  /*52cf0*/  IADD3.X R2, PT, PT, R7, UR9, RZ, P2, !PT ;  /* 0x0000000907027c10 */ /* 0x000fc800097fe4ff */
[----:B------:R-:W-:Y:S02]  /*52d00*/  LOP3.LUT R3, R3, R2, RZ, 0x3c, !PT ;  /* 0x0000000203037212 */ /* 0x000fe400078e3cff */
[----:B---3--:R-:W-:-:S04]  /*52d10*/  IADD3 R6, P2, PT, R28, UR14, RZ ;  /* 0x0000000e1c067c10 */ /* 0x008fc8000ff5e0ff */
[----:B------:R-:W-:Y:S02]  /*52d20*/  IADD3.X R4, PT, PT, R29, UR9, RZ, P2, !PT ;  /* 0x000000091d047c10 */ /* 0x000fe400097fe4ff */
[----:B------:R-:W-:Y:S02]  /*52d30*/  IADD3 R28, P2, PT, R44, UR14, RZ ;  /* 0x0000000e2c1c7c10 */ /* 0x000fe4000ff5e0ff */
[----:B------:R-:W-:Y:S02]  /*52d40*/  LOP3.LUT R2, R3, R2, RZ, 0x3c, !PT ;  /* 0x0000000203027212 */ /* 0x000fe400078e3cff */
[----:B------:R-:W-:Y:S02]  /*52d50*/  IADD3.X R7, PT, PT, R45, UR9, RZ, P2, !PT ;  /* 0x000000092d077c10 */ /* 0x000fe400097fe4ff */
[----:B------:R-:W-:Y:S01]  /*52d60*/  IADD3 R30, P2, PT, R42, UR14, RZ ;  /* 0x0000000e2a1e7c10 */ /* 0x000fe2000ff5e0ff */
[----:B------:R-:W-:Y:S01]  /*52d70*/  IMAD.MOV.U32 R46, RZ, RZ, R6 ;  /* 0x000000ffff2e7224 */ /* 0x000fe200078e0006 */
[----:B------:R-:W-:Y:S01]  /*52d80*/  LOP3.LUT R3, R3, R2, RZ, 0x3c, !PT ;  /* 0x0000000203037212 */ /* 0x000fe200078e3cff */
[----:B------:R-:W-:Y:S01]  /*52d90*/  IMAD.MOV.U32 R44, RZ, RZ, R28 ;  /* 0x000000ffff2c7224 */ /* 0x000fe200078e001c */
[----:B------:R-:W-:-:S02]  /*52da0*/  IADD3.X R29, PT, PT, R43, UR9, RZ, P2, !PT ;  /* 0x000000092b1d7c10 */ /* 0x000fc400097fe4ff */
[----:B------:R-:W-:Y:S02]  /*52db0*/  MOV R47, R4 ;  /* 0x00000004002f7202 */ /* 0x000fe40000000f00 */
[----:B------:R-:W-:Y:S01]  /*52dc0*/  MOV R45, R7 ;  /* 0x00000007002d7202 */ /* 0x000fe20000000f00 */
[----:B------:R-:W-:Y:S01]  /*52dd0*/  IMAD.MOV.U32 R42, RZ, RZ, R30 ;  /* 0x000000ffff2a7224 */ /* 0x000fe200078e001e */
[----:B------:R-:W-:Y:S01]  /*52de0*/  MOV R43, R29 ;  /* 0x0000001d002b7202 */ /* 0x000fe20000000f00 */
[----:B------:R1:W-:Y:S04]  /*52df0*/  STL.64 [R1+0xa18], R2 ;  /* 0x000a180201007387 */ /* 0x0003e80000100a00 */
[----:B------:R-:W-:Y:S04]  /*52e00*/  STL.64 [R1+0xa10], R46 ;  /* 0x000a102e01007387 */ /* 0x000fe80000100a00 */
[----:B------:R-:W-:Y:S04]  /*52e10*/  STL.64 [R1+0x9c0], R44 ;  /* 0x0009c02c01007387 */ /* 0x000fe80000100a00 */
[----:B------:R-:W3:Y:S04]  /*52e20*/  LDL.LU R34, [R1+0x10f0] ;  /* 0x0010f00001227983 */ /* 0x000ee80000300800 */
[----:B------:R1:W-:Y:S04]  /*52e30*/  LDGSTS.E [R5+0x17600], desc[UR28][R2.64], P0 ;  /* 0x1760000002057fae */ /* 0x0003e800081a101c */
[----:B------:R-:W-:Y:S04]  /*52e40*/  STL.64 [R1+0x9b8], R42 ;  /* 0x0009b82a01007387 */ /* 0x000fe80000100a00 */
[----:B------:R-:W-:Y:S04]  /*52e50*/  LDGSTS.E [R5+0x17680], desc[UR28][R46.64], P1 ;  /* 0x176800002e057fae */ /* 0x000fe800089a101c */
[----:B-1----:R-:W3:Y:S04]  /*52e60*/  LDL.LU R3, [R1+0x10f8] ;  /* 0x0010f80001037983 */ /* 0x002ee80000300800 */
[----:B------:R-:W3:Y:S01]  /*52e70*/  LDL.LU R36, [R1+0x10ec] ;  /* 0x0010ec0001247983 */ /* 0x000ee20000300800 */
[----:B------:R-:W-:-:S03]  /*52e80*/  LOP3.LUT R2, R33, 0x70, RZ, 0x3c, !PT ;  /* 0x0000007021027812 */ /* 0x000fc600078e3cff */
[----:B------:R-:W3:Y:S02]  /*52e90*/  LDL.LU R30, [R1+0x10f4] ;  /* 0x0010f400011e7983 */ /* 0x000ee40000300800 */
[----:B------:R-:W-:Y:S02]  /*52ea0*/  VIADD R2, R2, UR16 ;  /* 0x0000001002027c36 */ /* 0x000fe40008000000 */
[----:B------:R-:W-:Y:S04]  /*52eb0*/  LDGSTS.E [R5+0x17e00], desc[UR28][R44.64], P0 ;  /* 0x17e000002c057fae */ /* 0x000fe800081a101c */
[----:B------:R1:W-:Y:S01]  /*52ec0*/  LDGSTS.E [R5+0x17e80], desc[UR28][R42.64], P1 ;  /* 0x17e800002a057fae */ /* 0x0003e200089a101c */
[----:B--2---:R-:W-:-:S04]  /*52ed0*/  IADD3 R31, P2, PT, R31, UR14, RZ ;  /* 0x0000000e1f1f7c10 */ /* 0x004fc8000ff5e0ff */
[----:B------:R-:W-:Y:S02]  /*52ee0*/  MOV R4, R31 ;  /* 0x0000001f00047202 */ /* 0x000fe40000000f00 */
[----:B----4-:R-:W-:Y:S02]  /*52ef0*/  IADD3 R32, P3, PT, R32, UR14, RZ ;  /* 0x0000000e20207c10 */ /* 0x010fe4000ff7e0ff */
[----:B------:R-:W-:Y:S01]  /*52f00*/  IADD3.X R41, PT, PT, R41, UR9, RZ, P2, !PT ;  /* 0x0000000929297c10 */ /* 0x000fe200097fe4ff */
[----:B------:R2:W-:Y:S01]  /*52f10*/  STL [R1+0xff0], R31 ;  /* 0x000ff01f01007387 */ /* 0x0005e20000100800 */
[----:B------:R-:W-:-:S03]  /*52f20*/  IADD3.X R40, PT, PT, R40, UR9, RZ, P3, !PT ;  /* 0x0000000928287c10 */ /* 0x000fc60009ffe4ff */
[----:B-1----:R-:W-:Y:S01]  /*52f30*/  IMAD.MOV.U32 R5, RZ, RZ, R41 ;  /* 0x000000ffff057224 */ /* 0x002fe200078e0029 */
[----:B------:R-:W-:Y:S04]  /*52f40*/  STL [R1+0xfec], R41 ;  /* 0x000fec2901007387 */ /* 0x000fe80000100800 */
[----:B------:R1:W-:Y:S04]  /*52f50*/  STL [R1+0xff8], R32 ;  /* 0x000ff82001007387 */ /* 0x0003e80000100800 */
[----:B--2---:R-:W2:Y:S04]  /*52f60*/  LDL.LU R31, [R1+0x1170] ;  /* 0x00117000011f7983 */ /* 0x004ea80000300800 */
[----:B------:R-:W-:Y:S04]  /*52f70*/  STL [R1+0xff4], R40 ;  /* 0x000ff42801007387 */ /* 0x000fe80000100800 */
[----:B------:R4:W-:Y:S04]  /*52f80*/  LDGSTS.E [R2+0x10700], desc[UR28][R4.64], P0 ;  /* 0x1070000004027fae */ /* 0x0009e800081a101c */
[----:B------:R-:W2:Y:S01]  /*52f90*/  LDL.LU R6, [R1+0x1178] ;  /* 0x0011780001067983 */ /* 0x000ea20000300800 */
[----:B----4-:R-:W-:-:S03]  /*52fa0*/  MOV R4, R32 ;  /* 0x0000002000047202 */ /* 0x010fc60000000f00 */
[----:B-1----:R-:W4:Y:S01]  /*52fb0*/  LDL.LU R32, [R1+0x116c] ;  /* 0x00116c0001207983 */ /* 0x002f220000300800 */
[----:B------:R-:W-:-:S03]  /*52fc0*/  IADD3 R38, P2, PT, R38, UR14, RZ ;  /* 0x0000000e26267c10 */ /* 0x000fc6000ff5e0ff */
[----:B------:R-:W4:Y:S01]  /*52fd0*/  LDL.LU R28, [R1+0x1174] ;  /* 0x00117400011c7983 */ /* 0x000f220000300800 */
[----:B------:R-:W-:Y:S02]  /*52fe0*/  IADD3 R35, P3, PT, R35, UR14, RZ ;  /* 0x0000000e23237c10 */ /* 0x000fe4000ff7e0ff */
[----:B------:R-:W-:Y:S01]  /*52ff0*/  IADD3.X R39, PT, PT, R39, UR9, RZ, P2, !PT ;  /* 0x0000000927277c10 */ /* 0x000fe200097fe4ff */
[----:B------:R-:W-:Y:S01]  /*53000*/  STL [R1+0x1070], R38 ;  /* 0x0010702601007387 */ /* 0x000fe20000100800 */
[----:B------:R-:W-:Y:S01]  /*53010*/  IADD3.X R37, PT, PT, R37, UR9, RZ, P3, !PT ;  /* 0x0000000925257c10 */ /* 0x000fe20009ffe4ff */
[----:B------:R-:W-:Y:S02]  /*53020*/  IMAD.MOV.U32 R5, RZ, RZ, R40 ;  /* 0x000000ffff057224 */ /* 0x000fe400078e0028 */
[----:B------:R-:W-:Y:S04]  /*53030*/  STL [R1+0x106c], R39 ;  /* 0x00106c2701007387 */ /* 0x000fe80000100800 */
[----:B------:R1:W-:Y:S04]  /*53040*/  STL [R1+0x1078], R35 ;  /* 0x0010782301007387 */ /* 0x0003e80000100800 */
[----:B------:R-:W4:Y:S04]  /*53050*/  LDL.LU R7, [R1+0x11f0] ;  /* 0x0011f00001077983 */ /* 0x000f280000300800 */
[----:B------:R-:W-:Y:S04]  /*53060*/  STL [R1+0x1074], R37 ;  /* 0x0010742501007387 */ /* 0x000fe80000100800 */
[----:B------:R1:W-:Y:S04]  /*53070*/  LDGSTS.E [R2+0x10780], desc[UR28][R4.64], P1 ;  /* 0x1078000004027fae */ /* 0x0003e800089a101c */
[----:B------:R-:W4:Y:S04]  /*53080*/  LDL.LU R33, [R1+0x11f8] ;  /* 0x0011f80001217983 */ /* 0x000f280000300800 */
[----:B------:R-:W4:Y:S01]  /*53090*/  LDL.LU R29, [R1+0x11ec] ;  /* 0x0011ec00011d7983 */ /* 0x000f220000300800 */
[----:B-1----:R-:W-:Y:S01]  /*530a0*/  MOV R4, R38 ;  /* 0x0000002600047202 */ /* 0x002fe20000000f00 */
[----:B------:R-:W-:-:S05]  /*530b0*/  IMAD.MOV.U32 R5, RZ, RZ, R39 ;  /* 0x000000ffff057224 */ /* 0x000fca00078e0027 */
[----:B------:R1:W-:Y:S02]  /*530c0*/  LDGSTS.E [R2+0x10f00], desc[UR28][R4.64], P0 ;  /* 0x10f0000004027fae */ /* 0x0003e400081a101c */
[----:B-1----:R-:W-:Y:S02]  /*530d0*/  MOV R4, R35 ;  /* 0x0000002300047202 */ /* 0x002fe40000000f00 */
[----:B------:R-:W4:Y:S01]  /*530e0*/  LDL.LU R35, [R1+0x11f4] ;  /* 0x0011f40001237983 */ /* 0x000f220000300800 */
[----:B------:R-:W-:-:S05]  /*530f0*/  IMAD.MOV.U32 R5, RZ, RZ, R37 ;  /* 0x000000ffff057224 */ /* 0x000fca00078e0025 */
[----:B------:R1:W-:Y:S01]  /*53100*/  LDGSTS.E [R2+0x10f80], desc[UR28][R4.64], P1 ;  /* 0x10f8000004027fae */ /* 0x0003e200089a101c */
[----:B---3--:R-:W-:-:S05]  /*53110*/  IADD3 R34, P2, PT, R34, UR14, RZ ;  /* 0x0000000e22227c10 */ /* 0x008fca000ff5e0ff */
[----:B------:R3:W-:Y:S01]  /*53120*/  STL [R1+0x10f0], R34 ;  /* 0x0010f02201007387 */ /* 0x0007e20000100800 */
[----:B-1----:R-:W-:Y:S02]  /*53130*/  MOV R4, R34 ;  /* 0x0000002200047202 */ /* 0x002fe40000000f00 */
[----:B------:R-:W-:Y:S02]  /*53140*/  IADD3 R3, P3, PT, R3, UR14, RZ ;  /* 0x0000000e03037c10 */ /* 0x000fe4000ff7e0ff */
[----:B------:R-:W-:Y:S02]  /*53150*/  IADD3.X R36, PT, PT, R36, UR9, RZ, P2, !PT ;  /* 0x0000000924247c10 */ /* 0x000fe400097fe4ff */
[----:B------:R-:W-:-:S03]  /*53160*/  IADD3.X R30, PT, PT, R30, UR9, RZ, P3, !PT ;  /* 0x000000091e1e7c10 */ /* 0x000fc60009ffe4ff */
[----:B------:R1:W-:Y:S04]  /*53170*/  STL [R1+0x10ec], R36 ;  /* 0x0010ec2401007387 */ /* 0x0003e80000100800 */
[----:B------:R1:W-:Y:S01]  /*53180*/  STL [R1+0x10f8], R3 ;  /* 0x0010f80301007387 */ /* 0x0003e20000100800 */
[----:B------:R-:W-:-:S03]  /*53190*/  IMAD.MOV.U32 R5, RZ, RZ, R36 ;  /* 0x000000ffff057224 */ /* 0x000fc600078e0024 */
[----:B---3--:R-:W3:Y:S04]  /*531a0*/  LDL.LU R34, [R1+0x1270] ;  /* 0x0012700001227983 */ /* 0x008ee80000300800 */
[----:B------:R1:W-:Y:S04]  /*531b0*/  STL [R1+0x10f4], R30 ;  /* 0x0010f41e01007387 */ /* 0x0003e80000100800 */
[----:B------:R-:W3:Y:S04]  /*531c0*/  LDL.LU R37, [R1+0x1278] ;  /* 0x0012780001257983 */ /* 0x000ee80000300800 */
[----:B-1----:R-:W3:Y:S04]  /*531d0*/  LDL.LU R36, [R1+0x126c] ;  /* 0x00126c0001247983 */ /* 0x002ee80000300800 */
[----:B------:R-:W3:Y:S04]  /*531e0*/  LDL.LU R38, [R1+0x1274] ;  /* 0x0012740001267983 */ /* 0x000ee80000300800 */
[----:B------:R1:W-:Y:S02]  /*531f0*/  LDGSTS.E [R2+0x11700], desc[UR28][R4.64], P0 ;  /* 0x1170000004027fae */ /* 0x0003e400081a101c */
[----:B-1----:R-:W-:Y:S01]  /*53200*/  MOV R4, R3 ;  /* 0x0000000300047202 */ /* 0x002fe20000000f00 */
[----:B------:R-:W-:Y:S01]  /*53210*/  IMAD.MOV.U32 R5, RZ, RZ, R30 ;  /* 0x000000ffff057224 */ /* 0x000fe200078e001e */
[----:B------:R-:W3:Y:S04]  /*53220*/  LDL.LU R3, [R1+0x12f0] ;  /* 0x0012f00001037983 */ /* 0x000ee80000300800 */
[----:B------:R-:W3:Y:S04]  /*53230*/  LDL.LU R30, [R1+0x12f8] ;  /* 0x0012f800011e7983 */ /* 0x000ee80000300800 */
[----:B------:R1:W-:Y:S01]  /*53240*/  LDGSTS.E [R2+0x11780], desc[UR28][R4.64], P1 ;  /* 0x1178000004027fae */ /* 0x0003e200089a101c */
[----:B--2---:R-:W-:-:S05]  /*53250*/  IADD3 R31, P2, PT, R31, UR14, RZ ;  /* 0x0000000e1f1f7c10 */ /* 0x004fca000ff5e0ff */
[----:B------:R2:W-:Y:S01]  /*53260*/  STL [R1+0x1170], R31 ;  /* 0x0011701f01007387 */ /* 0x0005e20000100800 */
[----:B-1----:R-:W-:Y:S02]  /*53270*/  MOV R4, R31 ;  /* 0x0000001f00047202 */ /* 0x002fe40000000f00 */
[----:B------:R-:W-:Y:S02]  /*53280*/  IADD3 R6, P3, PT, R6, UR14, RZ ;  /* 0x0000000e06067c10 */ /* 0x000fe4000ff7e0ff */
[----:B----4-:R-:W-:Y:S02]  /*53290*/  IADD3.X R32, PT, PT, R32, UR9, RZ, P2, !PT ;  /* 0x0000000920207c10 */ /* 0x010fe400097fe4ff */
[----:B------:R-:W-:-:S03]  /*532a0*/  IADD3.X R28, PT, PT, R28, UR9, RZ, P3, !PT ;  /* 0x000000091c1c7c10 */ /* 0x000fc60009ffe4ff */
[----:B------:R1:W-:Y:S04]  /*532b0*/  STL [R1+0x116c], R32 ;  /* 0x00116c2001007387 */ /* 0x0003e80000100800 */
[----:B------:R-:W-:Y:S04]  /*532c0*/  STL [R1+0x1178], R6 ;  /* 0x0011780601007387 */ /* 0x000fe80000100800 */
[----:B--2---:R-:W2:Y:S01]  /*532d0*/  LDL.LU R31, [R1+0x12ec] ;  /* 0x0012ec00011f7983 */ /* 0x004ea20000300800 */
[----:B------:R-:W-:-:S03]  /*532e0*/  IMAD.MOV.U32 R5, RZ, RZ, R32 ;  /* 0x000000ffff057224 */ /* 0x000fc600078e0020 */
[----:B------:R4:W-:Y:S04]  /*532f0*/  STL [R1+0x1174], R28 ;  /* 0x0011741c01007387 */ /* 0x0009e80000100800 */
[----:B-1----:R-:W2:Y:S01]  /*53300*/  LDL.LU R32, [R1+0x12f4] ;  /* 0x0012f40001207983 */ /* 0x002ea20000300800 */
[----:B------:R-:W-:-:S03]  /*53310*/  IADD3 R7, P2, PT, R7, UR14, RZ ;  /* 0x0000000e07077c10 */ /* 0x000fc6000ff5e0ff */
[----:B------:R1:W-:Y:S01]  /*53320*/  LDGSTS.E [R2+0x11f00], desc[UR28][R4.64], P0 ;  /* 0x11f0000004027fae */ /* 0x0003e200081a101c */
[----:B------:R-:W-:Y:S02]  /*53330*/  IADD3 R33, P3, PT, R33, UR14, RZ ;  /* 0x0000000e21217c10 */ /* 0x000fe4000ff7e0ff */
[----:B------:R-:W-:Y:S01]  /*53340*/  IADD3.X R29, PT, PT, R29, UR9, RZ, P2, !PT ;  /* 0x000000091d1d7c10 */ /* 0x000fe200097fe4ff */
[----:B-1----:R-:W-:Y:S01]  /*53350*/  IMAD.MOV.U32 R5, RZ, RZ, R28 ;  /* 0x000000ffff057224 */ /* 0x002fe200078e001c */
[----:B------:R-:W-:Y:S01]  /*53360*/  MOV R4, R6 ;  /* 0x0000000600047202 */ /* 0x000fe20000000f00 */
[----:B----4-:R-:W4:Y:S04]  /*53370*/  LDL.LU R28, [R1+0x1370] ;  /* 0x00137000011c7983 */ /* 0x010f280000300800 */
[----:B------:R-:W4:Y:S04]  /*53380*/  LDL.LU R6, [R1+0x1378] ;  /* 0x0013780001067983 */ /* 0x000f280000300800 */
[----:B------:R-:W-:Y:S04]  /*53390*/  STL [R1+0x11f0], R7 ;  /* 0x0011f00701007387 */ /* 0x000fe80000100800 */
[----:B------:R1:W-:Y:S04]  /*533a0*/  LDGSTS.E [R2+0x11f80], desc[UR28][R4.64], P1 ;  /* 0x11f8000004027fae */ /* 0x0003e800089a101c */
[----:B------:R1:W-:Y:S04]  /*533b0*/  STL [R1+0x11ec], R29 ;  /* 0x0011ec1d01007387 */ /* 0x0003e80000100800 */
[----:B------:R-:W-:Y:S01]  /*533c0*/  STL [R1+0x11f8], R33 ;  /* 0x0011f82101007387 */ /* 0x000fe20000100800 */
[----:B------:R-:W-:Y:S01]  /*533d0*/  IADD3.X R35, PT, PT, R35, UR9, RZ, P3, !PT ;  /* 0x0000000923237c10 */ /* 0x000fe20009ffe4ff */
[----:B-1----:R-:W-:-:S02]  /*533e0*/  IMAD.MOV.U32 R5, RZ, RZ, R29 ;  /* 0x000000ffff057224 */ /* 0x002fc400078e001d */
[----:B------:R-:W4:Y:S01]  /*533f0*/  LDL.LU R29, [R1+0x136c] ;  /* 0x00136c00011d7983 */ /* 0x000f220000300800 */
[----:B------:R-:W-:-:S03]  /*53400*/  MOV R4, R7 ;  /* 0x0000000700047202 */ /* 0x000fc60000000f00 */
[----:B------:R1:W-:Y:S04]  /*53410*/  STL [R1+0x11f4], R35 ;  /* 0x0011f42301007387 */ /* 0x0003e80000100800 */
[----:B------:R-:W4:Y:S04]  /*53420*/  LDL.LU R7, [R1+0x1374] ;  /* 0x0013740001077983 */ /* 0x000f280000300800 */
[----:B------:R1:W-:Y:S02]  /*53430*/  LDGSTS.E [R2+0x12700], desc[UR28][R4.64], P0 ;  /* 0x1270000004027fae */ /* 0x0003e400081a101c */
[----:B-1----:R-:W-:Y:S01]  /*53440*/  MOV R4, R33 ;  /* 0x0000002100047202 */ /* 0x002fe20000000f00 */
[----:B------:R-:W-:-:S02]  /*53450*/  IMAD.MOV.U32 R5, RZ, RZ, R35 ;  /* 0x000000ffff057224 */ /* 0x000fc400078e0023 */
[----:B------:R-:W4:Y:S04]  /*53460*/  LDL.LU R35, [R1+0x13f0] ;  /* 0x0013f00001237983 */ /* 0x000f280000300800 */
[----:B------:R-:W4:Y:S04]  /*53470*/  LDL.LU R33, [R1+0x13f8] ;  /* 0x0013f80001217983 */ /* 0x000f280000300800 */
[----:B------:R1:W-:Y:S01]  /*53480*/  LDGSTS.E [R2+0x12780], desc[UR28][R4.64], P1 ;  /* 0x1278000004027fae */ /* 0x0003e200089a101c */
[----:B---3--:R-:W-:Y:S02]  /*53490*/  IADD3 R34, P2, PT, R34, UR14, RZ ;  /* 0x0000000e22227c10 */ /* 0x008fe4000ff5e0ff */
[----:B------:R-:W-:-:S02]  /*534a0*/  IADD3 R37, P3, PT, R37, UR14, RZ ;  /* 0x0000000e25257c10 */ /* 0x000fc4000ff7e0ff */
[----:B------:R-:W-:Y:S01]  /*534b0*/  IADD3.X R36, PT, PT, R36, UR9, RZ, P2, !PT ;  /* 0x0000000924247c10 */ /* 0x000fe200097fe4ff */
[----:B------:R-:W-:Y:S01]  /*534c0*/  STL [R1+0x1270], R34 ;  /* 0x0012702201007387 */ /* 0x000fe20000100800 */
[----:B------:R-:W-:-:S03]  /*534d0*/  IADD3.X R38, PT, PT, R38, UR9, RZ, P3, !PT ;  /* 0x0000000926267c10 */ /* 0x000fc60009ffe4ff */
[----:B------:R3:W-:Y:S01]  /*534e0*/  STL [R1+0x126c], R36 ;  /* 0x00126c2401007387 */ /* 0x0007e20000100800 */
[----:B-1----:R-:W-:Y:S01]  /*534f0*/  MOV R4, R34 ;  /* 0x0000002200047202 */ /* 0x002fe20000000f00 */
[----:B------:R-:W-:Y:S02]  /*53500*/  IMAD.MOV.U32 R5, RZ, RZ, R36 ;  /* 0x000000ffff057224 */ /* 0x000fe400078e0024 */
[----:B------:R-:W-:Y:S04]  /*53510*/  STL [R1+0x1278], R37 ;  /* 0x0012782501007387 */ /* 0x000fe80000100800 */
[----:B------:R1:W-:Y:S04]  /*53520*/  LDGSTS.E [R2+0x12f00], desc[UR28][R4.64], P0 ;  /* 0x12f0000004027fae */ /* 0x0003e800081a101c */
[----:B---3--:R-:W3:Y:S04]  /*53530*/  LDL.LU R36, [R1+0x13ec] ;  /* 0x0013ec0001247983 */ /* 0x008ee80000300800 */
[----:B------:R-:W-:Y:S01]  /*53540*/  STL [R1+0x1274], R38 ;  /* 0x0012742601007387 */ /* 0x000fe20000100800 */
[----:B------:R-:W-:-:S03]  /*53550*/  IADD3 R3, P2, PT, R3, UR14, RZ ;  /* 0x0000000e03037c10 */ /* 0x000fc6000ff5e0ff */
[----:B------:R-:W3:Y:S01]  /*53560*/  LDL.LU R34, [R1+0x13f4] ;  /* 0x0013f40001227983 */ /* 0x000ee20000300800 */
[----:B-1----:R-:W-:Y:S01]  /*53570*/  MOV R4, R37 ;  /* 0x0000002500047202 */ /* 0x002fe20000000f00 */
[----:B------:R-:W-:Y:S01]  /*53580*/  IMAD.MOV.U32 R5, RZ, RZ, R38 ;  /* 0x000000ffff057224 */ /* 0x000fe200078e0026 */
[----:B------:R-:W-:Y:S01]  /*53590*/  IADD3 R30, P3, PT, R30, UR14, RZ ;  /* 0x0000000e1e1e7c10 */ /* 0x000fe2000ff7e0ff */
[----:B------:R-:W-:Y:S04]  /*535a0*/  STL [R1+0x12f0], R3 ;  /* 0x0012f00301007387 */ /* 0x000fe80000100800 */
[----:B------:R1:W-:Y:S02]  /*535b0*/  LDGSTS.E [R2+0x12f80], desc[UR28][R4.64], P1 ;  /* 0x12f8000004027fae */ /* 0x0003e400089a101c */
[----:B-1----:R-:W-:-:S02]  /*535c0*/  MOV R4, R3 ;  /* 0x0000000300047202 */ /* 0x002fc40000000f00 */
[----:B--2---:R-:W-:-:S05]  /*535d0*/  IADD3.X R31, PT, PT, R31, UR9, RZ, P2, !PT ;  /* 0x000000091f1f7c10 */ /* 0x004fca00097fe4ff */
[----:B------:R-:W-:Y:S01]  /*535e0*/  IMAD.MOV.U32 R5, RZ, RZ, R31 ;  /* 0x000000ffff057224 */ /* 0x000fe200078e001f */
[----:B------:R1:W-:Y:S01]  /*535f0*/  STL [R1+0x12ec], R31 ;  /* 0x0012ec1f01007387 */ /* 0x0003e20000100800 */
[----:B------:R-:W-:-:S03]  /*53600*/  IADD3.X R32, PT, PT, R32, UR9, RZ, P3, !PT ;  /* 0x0000000920207c10 */ /* 0x000fc60009ffe4ff */
[----:B------:R-:W-:Y:S04]  /*53610*/  STL [R1+0x12f8], R30 ;  /* 0x0012f81e01007387 */ /* 0x000fe80000100800 */
[----:B------:R2:W-:Y:S04]  /*53620*/  LDGSTS.E [R2+0x13700], desc[UR28][R4.64], P0 ;  /* 0x1370000004027fae */ /* 0x0005e800081a101c */
[----:B-1----:R-:W3:Y:S04]  /*53630*/  LDL.LU R31, [R1+0x1470] ;  /* 0x00147000011f7983 */ /* 0x002ee80000300800 */
[----:B------:R1:W-:Y:S04]  /*53640*/  STL [R1+0x12f4], R32 ;  /* 0x0012f42001007387 */ /* 0x0003e80000100800 */
[----:B------:R-:W3:Y:S01]  /*53650*/  LDL.LU R3, [R1+0x1478] ;  /* 0x0014780001037983 */ /* 0x000ee20000300800 */
[----:B--2---:R-:W-:-:S03]  /*53660*/  IMAD.MOV.U32 R5, RZ, RZ, R32 ;  /* 0x000000ffff057224 */ /* 0x004fc600078e0020 */
[----:B-1----:R-:W2:Y:S01]  /*53670*/  LDL.LU R32, [R1+0x146c] ;  /* 0x00146c0001207983 */ /* 0x002ea20000300800 */
[----:B------:R-:W-:Y:S02]  /*53680*/  MOV R4, R30 ;  /* 0x0000001e00047202 */ /* 0x000fe40000000f00 */
[----:B----4-:R-:W-:Y:S01]  /*53690*/  IADD3 R28, P2, PT, R28, UR14, RZ ;  /* 0x0000000e1c1c7c10 */ /* 0x010fe2000ff5e0ff */
[----:B------:R-:W4:Y:S01]  /*536a0*/  LDL.LU R30, [R1+0x1474] ;  /* 0x00147400011e7983 */ /* 0x000f220000300800 */
[----:B------:R-:W-:-:S03]  /*536b0*/  IADD3 R6, P3, PT, R6, UR14, RZ ;  /* 0x0000000e06067c10 */ /* 0x000fc6000ff7e0ff */
[----:B------:R1:W-:Y:S04]  /*536c0*/  LDGSTS.E [R2+0x13780], desc[UR28][R4.64], P1 ;  /* 0x1378000004027fae */ /* 0x0003e800089a101c */
[----:B------:R-:W-:Y:S01]  /*536d0*/  STL [R1+0x1370], R28 ;  /* 0x0013701c01007387 */ /* 0x000fe20000100800 */
[----:B------:R-:W-:Y:S02]  /*536e0*/  IADD3.X R29, PT, PT, R29, UR9, RZ, P2, !PT ;  /* 0x000000091d1d7c10 */ /* 0x000fe400097fe4ff */
[----:B-1----:R-:W-:-:S03]  /*536f0*/  MOV R4, R28 ;  /* 0x0000001c00047202 */ /* 0x002fc60000000f00 */
[----:B------:R-:W-:Y:S01]  /*53700*/  IMAD.MOV.U32 R5, RZ, RZ, R29 ;  /* 0x000000ffff057224 */ /* 0x000fe200078e001d */
[----:B------:R-:W-:Y:S01]  /*53710*/  IADD3.X R7, PT, PT, R7, UR9, RZ, P3, !PT ;  /* 0x0000000907077c10 */ /* 0x000fe20009ffe4ff */
[----:B------:R-:W-:Y:S04]  /*53720*/  STL [R1+0x136c], R29 ;  /* 0x00136c1d01007387 */ /* 0x000fe80000100800 */
[----:B------:R-:W-:Y:S04]  /*53730*/  STL [R1+0x1378], R6 ;  /* 0x0013780601007387 */ /* 0x000fe80000100800 */
[----:B------:R1:W-:Y:S04]  /*53740*/  LDGSTS.E [R2+0x13f00], desc[UR28][R4.64], P0 ;  /* 0x13f0000004027fae */ /* 0x0003e800081a101c */
[----:B------:R1:W-:Y:S02]  /*53750*/  STL [R1+0x1374], R7 ;  /* 0x0013740701007387 */ /* 0x0003e40000100800 */
[----:B-1----:R-:W-:Y:S01]  /*53760*/  IMAD.MOV.U32 R5, RZ, RZ, R7 ;  /* 0x000000ffff057224 */ /* 0x002fe200078e0007 */
[----:B------:R-:W-:Y:S01]  /*53770*/  MOV R4, R6 ;  /* 0x0000000600047202 */ /* 0x000fe20000000f00 */
[----:B------:R-:W4:Y:S04]  /*53780*/  LDL.LU R7, [R1+0x14ec] ;  /* 0x0014ec0001077983 */ /* 0x000f280000300800 */
[----:B------:R-:W4:Y:S04]  /*53790*/  LDL.LU R6, [R1+0x14f0] ;  /* 0x0014f00001067983 */ /* 0x000f280000300800 */
[----:B------:R-:W4:Y:S04]  /*537a0*/  LDL.LU R29, [R1+0x14f4] ;  /* 0x0014f400011d7983 */ /* 0x000f280000300800 */
[----:B------:R-:W4:Y:S01]  /*537b0*/  LDL.LU R28, [R1+0x14f8] ;  /* 0x0014f800011c7983 */ /* 0x000f220000300800 */
[----:B------:R-:W-:-:S02]  /*537c0*/  IADD3 R35, P2, PT, R35, UR14, RZ ;  /* 0x0000000e23237c10 */ /* 0x000fc4000ff5e0ff */
[----:B------:R-:W-:Y:S01]  /*537d0*/  IADD3 R33, P3, PT, R33, UR14, RZ ;  /* 0x0000000e21217c10 */ /* 0x000fe2000ff7e0ff */
[----:B------:R1:W-:Y:S04]  /*537e0*/  LDGSTS.E [R2+0x13f80], desc[UR28][R4.64], P1 ;  /* 0x13f8000004027fae */ /* 0x0003e800089a101c */
[----:B------:R-:W-:Y:S01]  /*537f0*/  STL [R1+0x13f0], R35 ;  /* 0x0013f02301007387 */ /* 0x000fe20000100800 */
[----:B-1----:R-:W-:Y:S02]  /*53800*/  MOV R4, R35 ;  /* 0x0000002300047202 */ /* 0x002fe40000000f00 */
[----:B---3--:R-:W-:-:S05]  /*53810*/  IADD3.X R36, PT, PT, R36, UR9, RZ, P2, !PT ;  /* 0x0000000924247c10 */ /* 0x008fca00097fe4ff */
[----:B------:R1:W-:Y:S01]  /*53820*/  STL [R1+0x13ec], R36 ;  /* 0x0013ec2401007387 */ /* 0x0003e20000100800 */
[----:B------:R-:W-:-:S03]  /*53830*/  IADD3.X R34, PT, PT, R34, UR9, RZ, P3, !PT ;  /* 0x0000000922227c10 */ /* 0x000fc60009ffe4ff */
[----:B------:R-:W-:Y:S04]  /*53840*/  STL [R1+0x13f8], R33 ;  /* 0x0013f82101007387 */ /* 0x000fe80000100800 */
[----:B------:R3:W-:Y:S04]  /*53850*/  STL [R1+0x13f4], R34 ;  /* 0x0013f42201007387 */ /* 0x0007e80000100800 */
[----:B------:R-:W4:Y:S04]  /*53860*/  LDL.LU R44, [R1+0x156c] ;  /* 0x00156c00012c7983 */ /* 0x000f280000300800 */
[----:B------:R-:W4:Y:S04]  /*53870*/  LDL.LU R43, [R1+0x1570] ;  /* 0x00157000012b7983 */ /* 0x000f280000300800 */
[----:B------:R-:W4:Y:S04]  /*53880*/  LDL.LU R42, [R1+0x1574] ;  /* 0x00157400012a7983 */ /* 0x000f280000300800 */
[----:B------:R-:W4:Y:S01]  /*53890*/  LDL.LU R41, [R1+0x1578] ;  /* 0x0015780001297983 */ /* 0x000f220000300800 */
[----:B------:R-:W-:-:S03]  /*538a0*/  IMAD.MOV.U32 R5, RZ, RZ, R36 ;  /* 0x000000ffff057224 */ /* 0x000fc600078e0024 */
[----:B------:R-:W4:Y:S04]  /*538b0*/  LDL.LU R39, [R1+0x15f0] ;  /* 0x0015f00001277983 */ /* 0x000f280000300800 */
[----:B------:R-:W4:Y:S04]  /*538c0*/  LDL.LU R37, [R1+0x15f8] ;  /* 0x0015f80001257983 */ /* 0x000f280000300800 */
[----:B------:R1:W-:Y:S02]  /*538d0*/  LDGSTS.E [R2+0x14700], desc[UR28][R4.64], P0 ;  /* 0x1470000004027fae */ /* 0x0003e400081a101c */
[----:B-1----:R-:W-:Y:S01]  /*538e0*/  MOV R4, R33 ;  /* 0x0000002100047202 */ /* 0x002fe20000000f00 */
[----:B------:R-:W-:-:S05]  /*538f0*/  IMAD.MOV.U32 R5, RZ, RZ, R34 ;  /* 0x000000ffff057224 */ /* 0x000fca00078e0022 */
[----:B------:R1:W-:Y:S01]  /*53900*/  LDGSTS.E [R2+0x14780], desc[UR28][R4.64], P1 ;  /* 0x1478000004027fae */ /* 0x0003e200089a101c */
[----:B------:R-:W-:-:S05]  /*53910*/  IADD3 R31, P2, PT, R31, UR14, RZ ;  /* 0x0000000e1f1f7c10 */ /* 0x000fca000ff5e0ff */
[----:B------:R-:W-:Y:S01]  /*53920*/  STL [R1+0x1470], R31 ;  /* 0x0014701f01007387 */ /* 0x000fe20000100800 */
[----:B------:R-:W-:Y:S02]  /*53930*/  IADD3 R3, P3, PT, R3, UR14, RZ ;  /* 0x0000000e03037c10 */ /* 0x000fe4000ff7e0ff */
[----:B--2---:R-:W-:-:S05]  /*53940*/  IADD3.X R32, PT, PT, R32, UR9, RZ, P2, !PT ;  /* 0x0000000920207c10 */ /* 0x004fca00097fe4ff */
[----:B------:R-:W-:Y:S01]  /*53950*/  STL [R1+0x146c], R32 ;  /* 0x00146c2001007387 */ /* 0x000fe20000100800 */
[----:B----4-:R-:W-:-:S03]  /*53960*/  IADD3.X R30, PT, PT, R30, UR9, RZ, P3, !PT ;  /* 0x000000091e1e7c10 */ /* 0x010fc60009ffe4ff */
[----:B------:R2:W-:Y:S04]  /*53970*/  STL [R1+0x1478], R3 ;  /* 0x0014780301007387 */ /* 0x0005e80000100800 */
[----:B------:R-:W4:Y:S01]  /*53980*/  LDL.LU R40, [R1+0x15ec] ;  /* 0x0015ec0001287983 */ /* 0x000f220000300800 */
[----:B-1----:R-:W-:Y:S01]  /*53990*/  MOV R4, R31 ;  /* 0x0000001f00047202 */ /* 0x002fe20000000f00 */
[----:B------:R-:W-:Y:S02]  /*539a0*/  IMAD.MOV.U32 R5, RZ, RZ, R32 ;  /* 0x000000ffff057224 */ /* 0x000fe400078e0020 */
[----:B------:R-:W-:Y:S04]  /*539b0*/  STL [R1+0x1474], R30 ;  /* 0x0014741e01007387 */ /* 0x000fe80000100800 */
[----:B------:R-:W4:Y:S04]  /*539c0*/  LDL.LU R38, [R1+0x15f4] ;  /* 0x0015f40001267983 */ /* 0x000f280000300800 */
[----:B------:R-:W4:Y:S04]  /*539d0*/  LDL.LU R36, [R1+0x166c] ;  /* 0x00166c0001247983 */ /* 0x000f280000300800 */
[----:B------:R-:W4:Y:S04]  /*539e0*/  LDL.LU R35, [R1+0x1670] ;  /* 0x0016700001237983 */ /* 0x000f280000300800 */
[----:B------:R1:W-:Y:S04]  /*539f0*/  LDGSTS.E [R2+0x14f00], desc[UR28][R4.64], P0 ;  /* 0x14f0000004027fae */ /* 0x0003e800081a101c */
[----:B---3--:R-:W3:Y:S01]  /*53a00*/  LDL.LU R34, [R1+0x1674] ;  /* 0x0016740001227983 */ /* 0x008ee20000300800 */
[----:B-1----:R-:W-:-:S03]  /*53a10*/  MOV R4, R3 ;  /* 0x0000000300047202 */ /* 0x002fc60000000f00 */
[----:B--2---:R-:W2:Y:S01]  /*53a20*/  LDL.LU R3, [R1+0x1678] ;  /* 0x0016780001037983 */ /* 0x004ea20000300800 */
[----:B------:R-:W-:-:S05]  /*53a30*/  IMAD.MOV.U32 R5, RZ, RZ, R30 ;  /* 0x000000ffff057224 */ /* 0x000fca00078e001e */
[----:B------:R1:W-:Y:S01]  /*53a40*/  LDGSTS.E [R2+0x14f80], desc[UR28][R4.64], P1 ;  /* 0x14f8000004027fae */ /* 0x0003e200089a101c */
[----:B------:R-:W-:-:S04]  /*53a50*/  IADD3 R6, P2, PT, R6, UR14, RZ ;  /* 0x0000000e06067c10 */ /* 0x000fc8000ff5e0ff */
[----:B------:R-:W-:Y:S01]  /*53a60*/  IADD3.X R7, PT, PT, R7, UR9, RZ, P2, !PT ;  /* 0x0000000907077c10 */ /* 0x000fe200097fe4ff */
[----:B------:R-:W-:Y:S01]  /*53a70*/  STL [R1+0x14f0], R6 ;  /* 0x0014f00601007387 */ /* 0x000fe20000100800 */
[----:B------:R-:W-:-:S03]  /*53a80*/  IADD3 R28, P3, PT, R28, UR14, RZ ;  /* 0x0000000e1c1c7c10 */ /* 0x000fc6000ff7e0ff */
[----:B------:R1:W-:Y:S02]  /*53a90*/  STL [R1+0x14ec], R7 ;  /* 0x0014ec0701007387 */ /* 0x0003e40000100800 */
[----:B-1----:R-:W-:Y:S01]  /*53aa0*/  MOV R4, R6 ;  /* 0x0000000600047202 */ /* 0x002fe20000000f00 */
[----:B------:R-:W-:Y:S01]  /*53ab0*/  IMAD.MOV.U32 R5, RZ, RZ, R7 ;  /* 0x000000ffff057224 */ /* 0x000fe200078e0007 */
[----:B------:R-:W-:Y:S01]  /*53ac0*/  IADD3.X R29, PT, PT, R29, UR9, RZ, P3, !PT ;  /* 0x000000091d1d7c10 */ /* 0x000fe20009ffe4ff */
[----:B------:R-:W-:Y:S04]  /*53ad0*/  STL [R1+0x14f8], R28 ;  /* 0x0014f81c01007387 */ /* 0x000fe80000100800 */
[----:B------:R1:W-:Y:S04]  /*53ae0*/  LDGSTS.E [R2+0x15700], desc[UR28][R4.64], P0 ;  /* 0x1570000004027fae */ /* 0x0003e800081a101c */
[----:B------:R-:W3:Y:S04]  /*53af0*/  LDL.LU.64 R6, [R1+0xa08] ;  /* 0x000a080001067983 */ /* 0x000ee80000300a00 */
[----:B------:R1:W-:Y:S02]  /*53b00*/  STL [R1+0x14f4], R29 ;  /* 0x0014f41d01007387 */ /* 0x0003e40000100800 */
[----:B-1----:R-:W-:Y:S01]  /*53b10*/  MOV R4, R28 ;  /* 0x0000001c00047202 */ /* 0x002fe20000000f00 */
[----:B------:R-:W-:-:S02]  /*53b20*/  IMAD.MOV.U32 R5, RZ, RZ, R29 ;  /* 0x000000ffff057224 */ /* 0x000fc400078e001d */
[----:B------:R-:W3:Y:S04]  /*53b30*/  LDL.LU.64 R28, [R1+0xa00] ;  /* 0x000a0000011c7983 */ /* 0x000ee80000300a00 */
[----:B------:R-:W3:Y:S04]  /*53b40*/  LDL.LU.64 R30, [R1+0x9b0] ;  /* 0x0009b000011e7983 */ /* 0x000ee80000300a00 */
[----:B------:R-:W3:Y:S04]  /*53b50*/  LDL.LU.64 R32, [R1+0x9a8] ;  /* 0x0009a80001207983 */ /* 0x000ee80000300a00 */
[----:B------:R1:W-:Y:S01]  /*53b60*/  LDGSTS.E [R2+0x15780], desc[UR28][R4.64], P1 ;  /* 0x1578000004027fae */ /* 0x0003e200089a101c */
[----:B------:R-:W-:-:S04]  /*53b70*/  IADD3 R43, P2, PT, R43, UR14, RZ ;  /* 0x0000000e2b2b7c10 */ /* 0x000fc8000ff5e0ff */
[----:B------:R-:W-:Y:S02]  /*53b80*/  IADD3.X R44, PT, PT, R44, UR9, RZ, P2, !PT ;  /* 0x000000092c2c7c10 */ /* 0x000fe400097fe4ff */
[----:B------:R-:W-:-:S03]  /*53b90*/  IADD3 R41, P3, PT, R41, UR14, RZ ;  /* 0x0000000e29297c10 */ /* 0x000fc6000ff7e0ff */
[----:B-1----:R-:W-:Y:S01]  /*53ba0*/  IMAD.MOV.U32 R5, RZ, RZ, R44 ;  /* 0x000000ffff057224 */ /* 0x002fe200078e002c */
[----:B------:R-:W-:Y:S02]  /*53bb0*/  MOV R4, R43 ;  /* 0x0000002b00047202 */ /* 0x000fe40000000f00 */
[----:B------:R-:W-:Y:S02]  /*53bc0*/  IADD3.X R42, PT, PT, R42, UR9, RZ, P3, !PT ;  /* 0x000000092a2a7c10 */ /* 0x000fe40009ffe4ff */
[----:B------:R-:W-:Y:S01]  /*53bd0*/  IADD3 R39, P2, PT, R39, UR14, RZ ;  /* 0x0000000e27277c10 */ /* 0x000fe2000ff5e0ff */
[----:B------:R1:W-:Y:S01]  /*53be0*/  LDGSTS.E [R2+0x15f00], desc[UR28][R4.64], P0 ;  /* 0x15f0000004027fae */ /* 0x0003e200081a101c */
[----:B------:R-:W-:Y:S02]  /*53bf0*/  IADD3 R37, P3, PT, R37, UR14, RZ ;  /* 0x0000000e25257c10 */ /* 0x000fe4000ff7e0ff */
[----:B-1----:R-:W-:Y:S01]  /*53c00*/  MOV R4, R41 ;  /* 0x0000002900047202 */ /* 0x002fe20000000f00 */
[----:B------:R-:W-:-:S05]  /*53c10*/  IMAD.MOV.U32 R5, RZ, RZ, R42 ;  /* 0x000000ffff057224 */ /* 0x000fca00078e002a */
[----:B------:R1:W-:Y:S02]  /*53c20*/  LDGSTS.E [R2+0x15f80], desc[UR28][R4.64], P1 ;  /* 0x15f8000004027fae */ /* 0x0003e400089a101c */
[----:B-1----:R-:W-:Y:S02]  /*53c30*/  MOV R4, R39 ;  /* 0x0000002700047202 */ /* 0x002fe40000000f00 */
[----:B------:R-:W-:Y:S04]  /*53c40*/  STL [R1+0x1570], R43 ;  /* 0x0015702b01007387 */ /* 0x000fe80000100800 */
[----:B------:R-:W-:Y:S04]  /*53c50*/  STL [R1+0x156c], R44 ;  /* 0x00156c2c01007387 */ /* 0x000fe80000100800 */
[----:B------:R-:W-:Y:S04]  /*53c60*/  STL [R1+0x1578], R41 ;  /* 0x0015782901007387 */ /* 0x000fe80000100800 */
[----:B------:R-:W-:Y:S04]  /*53c70*/  STL [R1+0x1574], R42 ;  /* 0x0015742a01007387 */ /* 0x000fe80000100800 */
[----:B------:R-:W-:Y:S01]  /*53c80*/  STL [R1+0x15f0], R39 ;  /* 0x0015f02701007387 */ /* 0x000fe20000100800 */
[----:B------:R-:W-:-:S04]  /*53c90*/  UIADD3 UR5, UPT, UPT, UR5, 0x1, URZ ;  /* 0x0000000105057890 */ /* 0x000fc8000fffe0ff */
[----:B------:R-:W-:Y:S01]  /*53ca0*/  UISETP.NE.U32.AND UP0, UPT, UR5, UR10, UPT ;  /* 0x0000000a0500728c */ /* 0x000fe2000bf05070 */
[----:B----4-:R-:W-:-:S05]  /*53cb0*/  IADD3.X R40, PT, PT, R40, UR9, RZ, P2, !PT ;  /* 0x0000000928287c10 */ /* 0x010fca00097fe4ff */
[----:B------:R-:W-:Y:S01]  /*53cc0*/  IMAD.MOV.U32 R5, RZ, RZ, R40 ;  /* 0x000000ffff057224 */ /* 0x000fe200078e0028 */
[----:B------:R-:W-:-:S04]  /*53cd0*/  IADD3.X R38, PT, PT, R38, UR9, RZ, P3, !PT ;  /* 0x0000000926267c10 */ /* 0x000fc80009ffe4ff */
[----:B------:R1:W-:Y:S01]  /*53ce0*/  LDGSTS.E [R2+0x16700], desc[UR28][R4.64], P0 ;  /* 0x1670000004027fae */ /* 0x0003e200081a101c */
[----:B------:R-:W-:-:S04]  /*53cf0*/  IADD3 R35, P2, PT, R35, UR14, RZ ;  /* 0x0000000e23237c10 */ /* 0x000fc8000ff5e0ff */
[----:B------:R-:W-:Y:S02]  /*53d00*/  IADD3.X R36, PT, PT, R36, UR9, RZ, P2, !PT ;  /* 0x0000000924247c10 */ /* 0x000fe400097fe4ff */
[----:B-1----:R-:W-:Y:S01]  /*53d10*/  MOV R4, R37 ;  /* 0x0000002500047202 */ /* 0x002fe20000000f00 */
[----:B------:R-:W-:-:S05]  /*53d20*/  IMAD.MOV.U32 R5, RZ, RZ, R38 ;  /* 0x000000ffff057224 */ /* 0x000fca00078e0026 */
[----:B------:R1:W-:Y:S01]  /*53d30*/  LDGSTS.E [R2+0x16780], desc[UR28][R4.64], P1 ;  /* 0x1678000004027fae */ /* 0x0003e200089a101c */
[----:B--2---:R-:W-:-:S04]  /*53d40*/  IADD3 R3, P3, PT, R3, UR14, RZ ;  /* 0x0000000e03037c10 */ /* 0x004fc8000ff7e0ff */
[----:B---3--:R-:W-:Y:S02]  /*53d50*/  IADD3.X R34, PT, PT, R34, UR9, RZ, P3, !PT ;  /* 0x0000000922227c10 */ /* 0x008fe40009ffe4ff */
[----:B-1----:R-:W-:Y:S01]  /*53d60*/  MOV R4, R35 ;  /* 0x0000002300047202 */ /* 0x002fe20000000f00 */
[----:B------:R-:W-:-:S05]  /*53d70*/  IMAD.MOV.U32 R5, RZ, RZ, R36 ;  /* 0x000000ffff057224 */ /* 0x000fca00078e0024 */
[----:B------:R1:W-:Y:S04]  /*53d80*/  LDGSTS.E [R2+0x16f00], desc[UR28][R4.64], P0 ;  /* 0x16f0000004027fae */ /* 0x0003e800081a101c */
[----:B------:R-:W-:Y:S01]  /*53d90*/  STL [R1+0x15ec], R40 ;  /* 0x0015ec2801007387 */ /* 0x000fe20000100800 */
[----:B-1----:R-:W-:Y:S01]  /*53da0*/  MOV R4, R3 ;  /* 0x0000000300047202 */ /* 0x002fe20000000f00 */
[----:B------:R-:W-:Y:S02]  /*53db0*/  IMAD.MOV.U32 R5, RZ, RZ, R34 ;  /* 0x000000ffff057224 */ /* 0x000fe400078e0022 */
[----:B------:R-:W-:Y:S04]  /*53dc0*/  STL [R1+0x15f8], R37 ;  /* 0x0015f82501007387 */ /* 0x000fe80000100800 */
[----:B------:R1:W-:Y:S04]  /*53dd0*/  LDGSTS.E [R2+0x16f80], desc[UR28][R4.64], P1 ;  /* 0x16f8000004027fae */ /* 0x0003e800089a101c */
[----:B------:R-:W-:Y:S04]  /*53de0*/  STL [R1+0x15f4], R38 ;  /* 0x0015f42601007387 */ /* 0x000fe80000100800 */
[----:B------:R-:W-:Y:S01]  /*53df0*/  STL [R1+0x1670], R35 ;  /* 0x0016702301007387 */ /* 0x000fe20000100800 */
[----:B-1----:R-:W-:-:S03]  /*53e00*/  IADD3 R4, P2, PT, R6, UR14, RZ ;  /* 0x0000000e06047c10 */ /* 0x002fc6000ff5e0ff */
[----:B------:R-:W-:Y:S04]  /*53e10*/  STL [R1+0x166c], R36 ;  /* 0x00166c2401007387 */ /* 0x000fe80000100800 */
[----:B------:R1:W-:Y:S02]  /*53e20*/  STL [R1+0x1678], R3 ;  /* 0x0016780301007387 */ /* 0x0003e40000100800 */
[----:B-1----:R-:W-:Y:S02]  /*53e30*/  IADD3.X R3, PT, PT, R7, UR9, RZ, P2, !PT ;  /* 0x0000000907037c10 */ /* 0x002fe400097fe4ff */
[----:B------:R-:W-:-:S04]  /*53e40*/  IADD3 R6, P2, PT, R28, UR14, RZ ;  /* 0x0000000e1c067c10 */ /* 0x000fc8000ff5e0ff */
[----:B------:R-:W-:Y:S02]  /*53e50*/  IADD3.X R5, PT, PT, R29, UR9, RZ, P2, !PT ;  /* 0x000000091d057c10 */ /* 0x000fe400097fe4ff */
[----:B------:R-:W-:-:S04]  /*53e60*/  IADD3 R28, P2, PT, R30, UR14, RZ ;  /* 0x0000000e1e1c7c10 */ /* 0x000fc8000ff5e0ff */
[----:B------:R-:W-:Y:S02]  /*53e70*/  IADD3.X R7, PT, PT, R31, UR9, RZ, P2, !PT ;  /* 0x000000091f077c10 */ /* 0x000fe400097fe4ff */
[----:B------:R-:W-:Y:S01]  /*53e80*/  IADD3 R30, P2, PT, R32, UR14, RZ ;  /* 0x0000000e201e7c10 */ /* 0x000fe2000ff5e0ff */
[----:B------:R1:W-:Y:S01]  /*53e90*/  STL [R1+0x1674], R34 ;  /* 0x0016742201007387 */ /* 0x0003e20000100800 */
[----:B------:R-:W-:Y:S01]  /*53ea0*/  MOV R36, R4 ;  /* 0x0000000400247202 */ /* 0x000fe20000000f00 */
[----:B------:R-:W-:Y:S01]  /*53eb0*/  IMAD.MOV.U32 R37, RZ, RZ, R3 ;  /* 0x000000ffff257224 */ /* 0x000fe200078e0003 */
[----:B------:R-:W-:Y:S01]  /*53ec0*/  IADD3.X R29, PT, PT, R33, UR9, RZ, P2, !PT ;  /* 0x00000009211d7c10 */ /* 0x000fe200097fe4ff */
[----:B------:R-:W-:Y:S01]  /*53ed0*/  IMAD.MOV.U32 R35, RZ, RZ, R5 ;  /* 0x000000ffff237224 */ /* 0x000fe200078e0005 */
[----:B------:R-:W-:Y:S01]  /*53ee0*/  MOV R32, R28 ;  /* 0x0000001c00207202 */ /* 0x000fe20000000f00 */
[----:B------:R-:W-:Y:S01]  /*53ef0*/  IMAD.MOV.U32 R33, RZ, RZ, R7 ;  /* 0x000000ffff217224 */ /* 0x000fe200078e0007 */
[----:B------:R-:W-:Y:S01]  /*53f00*/  MOV R31, R29 ;  /* 0x0000001d001f7202 */ /* 0x000fe20000000f00 */
[----:B------:R2:W-:Y:S01]  /*53f10*/  LDGSTS.E [R2+0x17700], desc[UR28][R36.64], P0 ;  /* 0x1770000024027fae */ /* 0x0005e200081a101c */
[----:B-1----:R-:W-:-:S03]  /*53f20*/  MOV R34, R6 ;  /* 0x0000000600227202 */ /* 0x002fc60000000f00 */
[----:B------:R2:W-:Y:S04]  /*53f30*/  STL.64 [R1+0xa08], R36 ;  /* 0x000a082401007387 */ /* 0x0005e80000100a00 */
[----:B------:R2:W-:Y:S04]  /*53f40*/  LDGSTS.E [R2+0x17780], desc[UR28][R34.64], P1 ;  /* 0x1778000022027fae */ /* 0x0005e800089a101c */
[----:B------:R2:W-:Y:S04]  /*53f50*/  STL.64 [R1+0xa00], R34 ;  /* 0x000a002201007387 */ /* 0x0005e80000100a00 */
[----:B------:R2:W-:Y:S04]  /*53f60*/  LDGSTS.E [R2+0x17f00], desc[UR28][R32.64], P0 ;  /* 0x17f0000020027fae */ /* 0x0005e800081a101c */
[----:B------:R2:W-:Y:S04]  /*53f70*/  STL.64 [R1+0x9b0], R32 ;  /* 0x0009b02001007387 */ /* 0x0005e80000100a00 */
[----:B------:R2:W-:Y:S04]  /*53f80*/  LDGSTS.E [R2+0x17f80], desc[UR28][R30.64], P1 ;  /* 0x17f800001e027fae */ /* 0x0005e800089a101c */
[----:B------:R2:W-:Y:S04]  /*53f90*/  STL.64 [R1+0x9a8], R30 ;  /* 0x0009a81e01007387 */ /* 0x0005e80000100a00 */
[----:B------:R-:W0:Y:S01]  /*53fa0*/  LDGDEPBAR ;  /* 0x00000000000079af */ /* 0x000e220000000000 */
[----:B------:R-:W-:Y:S05]  /*53fb0*/  BRA.U UP0, `(.L_x_1) ;  /* 0xfffffd05003c7547 */ /* 0x000fea000b83ffff */
.L_x_0:
[----:B------:R-:W3:Y:S01]  /*53fc0*/  LDL R3, [R1+0x970] ;  /* 0x0009700001037983 */ /* 0x000ee20000100800 */
[----:B------:R-:W-:-:S04]  /*53fd0*/  DEPBAR.LE SB0, 0x0 ;  /* 0x000080000000791a */ /* 0x000fc80000000000 */
[----:B------:R-:W4:Y:S01]  /*53fe0*/  LDL.LU R4, [R1+0x3e0] ;  /* 0x0003e00001047983 */ /* 0x000f220000300800 */
[----:B--2---:R-:W1:Y:S01]  /*53ff0*/  S2R R2, SR_TID.X ;  /* 0x0000000000027919 */ /* 0x004e620000002100 */
[----:B-----5:R-:W-:Y:S01]  /*54000*/  MOV R28, R248 ;  /* 0x000000f8001c7202 */ /* 0x020fe20000000f00 */
[----:B------:R-:W-:Y:S01]  /*54010*/  IMAD.MOV.U32 R29, RZ, RZ, R250 ;  /* 0x000000ffff1d7224 */ /* 0x000fe200078e00fa */
[----:B------:R-:W-:Y:S01]  /*54020*/  MOV R30, R128 ;  /* 0x00000080001e7202 */ /* 0x000fe20000000f00 */
[----:B------:R-:W4:Y:S01]  /*54030*/  LDL.LU R5, [R1+0x3e8] ;  /* 0x0003e80001057983 */ /* 0x000f220000300800 */
[----:B------:R-:W-:Y:S01]  /*54040*/  IMAD.MOV.U32 R31, RZ, RZ, R130 ;  /* 0x000000ffff1f7224 */ /* 0x000fe200078e0082 */
[----:B------:R-:W-:Y:S01]  /*54050*/  MOV R40, R116 ;  /* 0x0000007400287202 */ /* 0x000fe20000000f00 */
[----:B------:R-:W-:Y:S01]  /*54060*/  IMAD.MOV.U32 R41, RZ, RZ, R118 ;  /* 0x000000ffff297224 */ /* 0x000fe200078e0076 */
[----:B------:R-:W4:Y:S01]  /*54070*/  LDL.LU R6, [R1+0x3c0] ;  /* 0x0003c00001067983 */ /* 0x000f220000300800 */
[----:B------:R-:W-:Y:S01]  /*54080*/  MOV R162, R12 ;  /* 0x0000000c00a27202 */ /* 0x000fe20000000f00 */
[----:B------:R-:W-:Y:S01]  /*54090*/  IMAD.MOV.U32 R163, RZ, RZ, R14 ;  /* 0x000000ffffa37224 */ /* 0x000fe200078e000e */
[----:B------:R-:W-:Y:S01]  /*540a0*/  MOV R190, R8 ;  /* 0x0000000800be7202 */ /* 0x000fe20000000f00 */
[----:B------:R-:W4:Y:S01]  /*540b0*/  LDL.LU R7, [R1+0x3c8] ;  /* 0x0003c80001077983 */ /* 0x000f220000300800 */
[----:B------:R-:W-:Y:S01]  /*540c0*/  IMAD.MOV.U32 R191, RZ, RZ, R10 ;  /* 0x000000ffffbf7224 */ /* 0x000fe200078e000a */
[----:B------:R-:W-:Y:S01]  /*540d0*/  MOV R206, R9 ;  /* 0x0000000900ce7202 */ /* 0x000fe20000000f00 */
[----:B------:R-:W-:Y:S01]  /*540e0*/  IMAD.MOV.U32 R207, RZ, RZ, R11 ;  /* 0x000000ffffcf7224 */ /* 0x000fe200078e000b */
[----:B------:R-:W2:Y:S01]  /*540f0*/  LDCU.64 UR34, c[0x0][0x398] ;  /* 0x00007300ff2277ac */ /* 0x000ea20008000a00 */
[----:B------:R-:W2:Y:S01]  /*54100*/  LDCU UR44, c[0x0][0x3b4] ;  /* 0x00007680ff2c77ac */ /* 0x000ea20008000800 */
[----:B------:R-:W2:Y:S01]  /*54110*/  LDCU UR32, c[0x0][0x3b4] ;  /* 0x00007680ff2077ac */ /* 0x000ea20008000800 */
[----:B------:R-:W2:Y:S01]  /*54120*/  LDCU.64 UR36, c[0x0][0x390] ;  /* 0x00007200ff2477ac */ /* 0x000ea20008000a00 */
[----:B-1----:R-:W-:Y:S01]  /*54130*/  LOP3.LUT R2, R2, 0x1f, RZ, 0xc0, !PT ;  /* 0x0000001f02027812 */ /* 0x002fe200078ec0ff */
[----:B------:R-:W1:Y:S03]  /*54140*/  LDCU.64 UR38, c[0x0][0x398] ;  /* 0x00007300ff2677ac */ /* 0x000e660008000a00 */
[----:B------:R-:W-:Y:S01]  /*54150*/  LEA R252, R2, UR6, 0x4 ;  /* 0x0000000602fc7c11 */ /* 0x000fe2000f8e20ff */
[----:B------:R-:W-:Y:S01]  /*54160*/  BAR.SYNC.DEFER_BLOCKING 0x0 ;  /* 0x0000000000007b1d */ /* 0x000fe20000010000 */
[----:B------:R-:W-:-:S05]  /*54170*/  MOV R130, R16 ;  /* 0x0000001000827202 */ /* 0x000fca0000000f00 */
[----:B------:R-:W1:Y:S01]  /*54180*/  LDCU.64 UR40, c[0x0][0x390] ;  /* 0x00007200ff2877ac */ /* 0x000e620008000a00 */
[----:B------:R-:W1:Y:S01]  /*54190*/  LDCU.64 UR30, c[0x0][0x398] ;  /* 0x00007300ff1e77ac */ /* 0x000e620008000a00 */
[----:B------:R-:W1:Y:S01]  /*541a0*/  LDCU UR46, c[0x0][0x3b8] ;  /* 0x00007700ff2e77ac */ /* 0x000e620008000800 */
[----:B------:R-:W1:Y:S01]  /*541b0*/  LDCU.64 UR42, c[0x0][0x390] ;  /* 0x00007200ff2a77ac */ /* 0x000e620008000a00 */
[----:B------:R-:W1:Y:S01]  /*541c0*/  LDCU UR52, c[0x0][0x3b8] ;  /* 0x00007700ff3477ac */ /* 0x000e620008000800 */
[----:B------:R-:W1:Y:S01]  /*541d0*/  LDCU UR74, c[0x0][0x39c] ;  /* 0x00007380ff4a77ac */ /* 0x000e620008000800 */
[----:B------:R-:W1:Y:S01]  /*541e0*/  LDCU.64 UR48, c[0x0][0x398] ;  /* 0x00007300ff3077ac */ /* 0x000e620008000a00 */
[----:B------:R-:W1:Y:S01]  /*541f0*/  LDCU.64 UR50, c[0x0][0x398] ;  /* 0x00007300ff3277ac */ /* 0x000e620008000a00 */
[----:B------:R-:W1:Y:S01]  /*54200*/  LDCU UR73, c[0x0][0x39c] ;  /* 0x00007380ff4977ac */ /* 0x000e620008000800 */
        /* <DEDUP_REMOVED lines=46> */
[----:B----4-:R-:W-:Y:S01]  /*544f0*/  STSM.16.M88.4 [R252], R4 ;  /* 0x00000004fc007844 */ /* 0x010fe20000000200 */
[----:B------:R-:W-:-:S03]  /*54500*/  NOP ;  /* 0x0000000000007918 */ /* 0x000fc60000000000 */
[----:B------:R-:W4:Y:S01]  /*54510*/  LDS.128 R32, [R252] ;  /* 0x00000000fc207984 */ /* 0x000f220000000c00 */
[----:B------:R-:W-:-:S03]  /*54520*/  NOP ;  /* 0x0000000000007918 */ /* 0x000fc60000000000 */
[----:B------:R-:W-:Y:S04]  /*54530*/  STSM.16.M88.4 [R252], R28 ;  /* 0x0000001cfc007844 */ /* 0x000fe80000000200 */
[----:B----4-:R-:W-:Y:S04]  /*54540*/  STL.64 [R1+0x60], R32 ;  /* 0x0000602001007387 */ /* 0x010fe80000100a00 */
[----:B------:R-:W-:Y:S01]  /*54550*/  STL.64 [R1+0x68], R34 ;  /* 0x0000682201007387 */ /* 0x000fe20000100a00 */
[----:B------:R-:W-:-:S03]  /*54560*/  NOP ;  /* 0x0000000000007918 */ /* 0x000fc60000000000 */
[----:B------:R-:W4:Y:S01]  /*54570*/  LDS.128 R32, [R252] ;  /* 0x00000000fc207984 */ /* 0x000f220000000c00 */
[----:B------:R-:W-:Y:S01]  /*54580*/  MOV R4, R164 ;  /* 0x000000a400047202 */ /* 0x000fe20000000f00 */
[----:B------:R-:W-:Y:S01]  /*54590*/  IMAD.MOV.U32 R5, RZ, RZ, R166 ;  /* 0x000000ffff057224 */ /* 0x000fe200078e00a6 */
[----:B------:R-:W-:Y:S01]  /*545a0*/  MOV R6, R196 ;  /* 0x000000c400067202 */ /* 0x000fe20000000f00 */
[----:B------:R-:W-:Y:S01]  /*545b0*/  IMAD.MOV.U32 R7, RZ, RZ, R198 ;  /* 0x000000ffff077224 */ /* 0x000fe200078e00c6 */
[----:B------:R-:W-:-:S04]  /*545c0*/  NOP ;  /* 0x0000000000007918 */ /* 0x000fc80000000000 */
[----:B------:R1:W-:Y:S04]  /*545d0*/  STSM.16.M88.4 [R252], R4 ;  /* 0x00000004fc007844 */ /* 0x0003e80000000200 */
[----:B----4-:R-:W-:Y:S04]  /*545e0*/  STL.64 [R1+0x80], R32 ;  /* 0x0000802001007387 */ /* 0x010fe80000100a00 */
[----:B------:R-:W-:Y:S01]  /*545f0*/  STL.64 [R1+0x88], R34 ;  /* 0x0000882201007387 */ /* 0x000fe20000100a00 */
[----:B------:R-:W-:-:S03]  /*54600*/  NOP ;  /* 0x0000000000007918 */ /* 0x000fc60000000000 */
[----:B------:R-:W4:Y:S04]  /*54610*/  LDS.128 R32, [R252] ;  /* 0x00000000fc207984 */ /* 0x000f280000000c00 */
[----:B-1----:R-:W2:Y:S04]  /*54620*/  LDL.LU R4, [R1+0x3e4] ;  /* 0x0003e40001047983 */ /* 0x002ea80000300800 */
[----:B----4-:R-:W-:Y:S04]  /*54630*/  STL.64 [R1+0x70], R32 ;  /* 0x0000702001007387 */ /* 0x010fe80000100a00 */
[----:B------:R-:W-:Y:S01]  /*54640*/  STL.64 [R1+0x78], R34 ;  /* 0x0000782201007387 */ /* 0x000fe20000100a00 */
[----:B------:R-:W-:Y:S01]  /*54650*/  MOV R28, R232 ;  /* 0x000000e8001c7202 */ /* 0x000fe20000000f00 */
[----:B------:R-:W-:Y:S01]  /*54660*/  IMAD.MOV.U32 R29, RZ, RZ, R234 ;  /* 0x000000ffff1d7224 */ /* 0x000fe200078e00ea */
[----:B------:R-:W-:Y:S01]  /*54670*/  MOV R30, R64 ;  /* 0x00000040001e7202 */ /* 0x000fe20000000f00 */
[----:B------:R-:W2:Y:S01]  /*54680*/  LDL.LU R5, [R1+0x3ec] ;  /* 0x0003ec0001057983 */ /* 0x000ea20000300800 */
[----:B------:R-:W-:Y:S01]  /*54690*/  IMAD.MOV.U32 R31, RZ, RZ, R66 ;  /* 0x000000ffff1f7224 */ /* 0x000fe200078e0042 */
[----:B------:R-:W-:-:S02]  /*546a0*/  NOP ;  /* 0x0000000000007918 */ /* 0x000fc40000000000 */
[----:B------:R-:W2:Y:S04]  /*546b0*/  LDL.LU R6, [R1+0x3c4] ;  /* 0x0003c40001067983 */ /* 0x000ea80000300800 */
[----:B------:R-:W2:Y:S04]  /*546c0*/  LDL.LU R7, [R1+0x3cc] ;  /* 0x0003cc0001077983 */ /* 0x000ea80000300800 */
[----:B------:R-:W-:Y:S01]  /*546d0*/  STSM.16.M88.4 [R252], R28 ;  /* 0x0000001cfc007844 */ /* 0x000fe20000000200 */
[----:B------:R-:W-:-:S03]  /*546e0*/  NOP ;  /* 0x0000000000007918 */ /* 0x000fc60000000000 */
[----:B------:R-:W1:Y:S01]  /*546f0*/  LDS.128 R32, [R252] ;  /* 0x00000000fc207984 */ /* 0x000e620000000c00 */
[----:B------:R-:W-:-:S03]  /*54700*/  NOP ;  /* 0x0000000000007918 */ /* 0x000fc60000000000 */
[----:B-1----:R-:W-:Y:S04]  /*54710*/  STL.64 [R1+0x50], R32 ;  /* 0x0000502001007387 */ /* 0x002fe80000100a00 */
[----:B------:R-:W-:Y:S01]  /*54720*/  STL.64 [R1+0x58], R34 ;  /* 0x0000582201007387 */ /* 0x000fe20000100a00 */
[----:B------:R-:W-:Y:S01]  /*54730*/  MOV R28, R249 ;  /* 0x000000f9001c7202 */ /* 0x000fe20000000f00 */
[----:B------:R-:W-:Y:S01]  /*54740*/  IMAD.MOV.U32 R29, RZ, RZ, R251 ;  /* 0x000000ffff1d7224 */ /* 0x000fe200078e00fb */
[----:B------:R-:W-:Y:S01]  /*54750*/  MOV R30, R129 ;  /* 0x00000081001e7202 */ /* 0x000fe20000000f00 */
[----:B------:R-:W-:Y:S01]  /*54760*/  IMAD.MOV.U32 R31, RZ, RZ, R131 ;  /* 0x000000ffff1f7224 */ /* 0x000fe200078e0083 */
[----:B--2---:R-:W-:Y:S01]  /*54770*/  STSM.16.M88.4 [R252], R4 ;  /* 0x00000004fc007844 */ /* 0x004fe20000000200 */
[----:B------:R-:W-:-:S03]  /*54780*/  NOP ;  /* 0x0000000000007918 */ /* 0x000fc60000000000 */
[----:B------:R-:W1:Y:S01]  /*54790*/  LDS.128 R32, [R252] ;  /* 0x00000000fc207984 */ /* 0x000e620000000c00 */
[----:B------:R-:W-:-:S03]  /*547a0*/  NOP ;  /* 0x0000000000007918 */ /* 0x000fc60000000000 */
[----:B------:R-:W-:Y:S04]  /*547b0*/  STSM.16.M88.4 [R252], R28 ;  /* 0x0000001cfc007844 */ /* 0x000fe80000000200 */
[----:B-1----:R-:W-:Y:S04]  /*547c0*/  STL.64 [R1+0x40], R32 ;  /* 0x0000402001007387 */ /* 0x002fe80000100a00 */
[----:B------:R-:W-:Y:S01]  /*547d0*/  STL.64 [R1+0x48], R34 ;  /* 0x0000482201007387 */ /* 0x000fe20000100a00 */
[----:B------:R-:W-:-:S03]  /*547e0*/  NOP ;  /* 0x0000000000007918 */ /* 0x000fc60000000000 */
[----:B------:R-:W1:Y:S01]  /*547f0*/  LDS.128 R32, [R252] ;  /* 0x00000000fc207984 */ /* 0x000e620000000c00 */
[----:B------:R-:W-:Y:S01]  /*54800*/  MOV R4, R165 ;  /* 0x000000a500047202 */ /* 0x000fe20000000f00 */
[----:B------:R-:W-:Y:S01]  /*54810*/  IMAD.MOV.U32 R5, RZ, RZ, R167 ;  /* 0x000000ffff057224 */ /* 0x000fe200078e00a7 */
[----:B------:R-:W-:Y:S01]  /*54820*/  MOV R6, R197 ;  /* 0x000000c500067202 */ /* 0x000fe20000000f00 */
[----:B------:R-:W-:Y:S01]  /*54830*/  IMAD.MOV.U32 R7, RZ, RZ, R199 ;  /* 0x000000ffff077224 */ /* 0x000fe200078e00c7 */
[----:B------:R-:W-:-:S04]  /*54840*/  NOP ;  /* 0x0000000000007918 */ /* 0x000fc80000000000 */
[----:B------:R2:W-:Y:S04]  /*54850*/  STSM.16.M88.4 [R252], R4 ;  /* 0x00000004fc007844 */ /* 0x0005e80000000200 */
[----:B-1----:R-:W-:Y:S04]  /*54860*/  STL.64 [R1+0x30], R32 ;  /* 0x0000302001007387 */ /* 0x002fe80000100a00 */
[----:B------:R-:W-:Y:S01]  /*54870*/  STL.64 [R1+0x38], R34 ;  /* 0x0000382201007387 */ /* 0x000fe20000100a00 */
[----:B------:R-:W-:-:S03]  /*54880*/  NOP ;  /* 0x0000000000007918 */ /* 0x000fc60000000000 */
[----:B------:R-:W1:Y:S04]  /*54890*/  LDS.128 R32, [R252] ;  /* 0x00000000fc207984 */ /* 0x000e680000000c00 */
[----:B--2---:R-:W2:Y:S04]  /*548a0*/  LDL.LU R4, [R1+0x450] ;  /* 0x0004500001047983 */ /* 0x004ea80000300800 */
[----:B-1----:R-:W-:Y:S04]  /*548b0*/  STL.64 [R1+0x20], R32 ;  /* 0x0000202001007387 */ /* 0x002fe80000100a00 */
        /* <DEDUP_REMOVED lines=9> */
[----:B------:R1:W-:Y:S01]  /*54950*/  STSM.16.M88.4 [R252], R28 ;  /* 0x0000001cfc007844 */ /* 0x0003e20000000200 */
[----:B------:R-:W-:-:S03]  /*54960*/  NOP ;  /* 0x0000000000007918 */ /* 0x000fc60000000000 */
[----:B------:R-:W4:Y:S01]  /*54970*/  LDS.128 R248, [R252] ;  /* 0x00000000fcf87984 */ /* 0x000f220000000c00 */
[----:B------:R-:W-:Y:S01]  /*54980*/  NOP ;  /* 0x0000000000007918 */ /* 0x000fe20000000000 */
[----:B-1----:R-:W-:Y:S01]  /*54990*/  MOV R28, R180 ;  /* 0x000000b4001c7202 */ /* 0x002fe20000000f00 */
[----:B------:R-:W-:Y:S01]  /*549a0*/  IMAD.MOV.U32 R29, RZ, RZ, R182 ;  /* 0x000000ffff1d7224 */ /* 0x000fe200078e00b6 */
[----:B------:R-:W-:Y:S01]  /*549b0*/  MOV R30, R132 ;  /* 0x00000084001e7202 */ /* 0x000fe20000000f00 */
[----:B------:R-:W-:Y:S01]  /*549c0*/  IMAD.MOV.U32 R31, RZ, RZ, R134 ;  /* 0x000000ffff1f7224 */ /* 0x000fe200078e0086 */
[----:B----4-:R-:W-:Y:S04]  /*549d0*/  STL [R1+0x1a88], R250 ;  /* 0x001a88fa01007387 */ /* 0x010fe80000100800 */
[----:B------:R-:W-:Y:S04]  /*549e0*/  STL [R1+0x1a84], R251 ;  /* 0x001a84fb01007387 */ /* 0x000fe80000100800 */
        /* <DEDUP_REMOVED lines=63> */
[----:B--2---:R-:W2:Y:S01]  /*54de0*/  LDL.LU R4, [R1+0x480] ;  /* 0x0004800001047983 */ /* 0x004ea20000300800 */
[----:B------:R-:W-:-:S03]  /*54df0*/  NOP ;  /* 0x0000000000007918 */ /* 0x000fc60000000000 */
[----:B------:R4:W-:Y:S04]  /*54e00*/  STSM.16.M88.4 [R252], R28 ;  /* 0x0000001cfc007844 */ /* 0x0009e80000000200 */
[----:B-1----:R-:W-:Y:S04]  /*54e10*/  STL.64 [R1+0xa0], R32 ;  /* 0x0000a02001007387 */ /* 0x002fe80000100a00 */
[----:B------:R-:W-:Y:S01]  /*54e20*/  STL.64 [R1+0xa8], R34 ;  /* 0x0000a82201007387 */ /* 0x000fe20000100a00 */
[----:B------:R-:W-:-:S03]  /*54e30*/  NOP ;  /* 0x0000000000007918 */ /* 0x000fc60000000000 */
[----:B------:R-:W2:Y:S04]  /*54e40*/  LDL.LU R5, [R1+0x488] ;  /* 0x0004880001057983 */ /* 0x000ea80000300800 */
[----:B------:R-:W2:Y:S04]  /*54e50*/  LDL.LU R6, [R1+0x460] ;  /* 0x0004600001067983 */ /* 0x000ea80000300800 */
[----:B------:R-:W2:Y:S04]  /*54e60*/  LDL.LU R7, [R1+0x468] ;  /* 0x0004680001077983 */ /* 0x000ea80000300800 */
[----:B------:R-:W1:Y:S01]  /*54e70*/  LDS.128 R32, [R252] ;  /* 0x00000000fc207984 */ /* 0x000e620000000c00 */
[----:B------:R-:W-:-:S03]  /*54e80*/  NOP ;  /* 0x0000000000007918 */ /* 0x000fc60000000000 */
[----:B----4-:R-:W4:Y:S04]  /*54e90*/  LDL.LU R28, [R1] ;  /* 0x00000000011c7983 */ /* 0x010f280000300800 */
[----:B-1----:R-:W-:Y:S04]  /*54ea0*/  STL.64 [R1+0x90], R32 ;  /* 0x0000902001007387 */ /* 0x002fe80000100a00 */
[----:B------:R-:W-:Y:S04]  /*54eb0*/  STL.64 [R1+0x98], R34 ;  /* 0x0000982201007387 */ /* 0x000fe80000100a00 */
[----:B------:R-:W4:Y:S01]  /*54ec0*/  LDL.LU R29, [R1+0x8] ;  /* 0x00000800011d7983 */ /* 0x000f220000300800 */
[----:B------:R-:W-:Y:S01]  /*54ed0*/  MOV R30, R136 ;  /* 0x00000088001e7202 */ /* 0x000fe20000000f00 */
[----:B------:R-:W-:-:S02]  /*54ee0*/  IMAD.MOV.U32 R31, RZ, RZ, R138 ;  /* 0x000000ffff1f7224 */ /* 0x000fc400078e008a */
[----:B--2---:R-:W-:Y:S01]  /*54ef0*/  STSM.16.M88.4 [R252], R4 ;  /* 0x00000004fc007844 */ /* 0x004fe20000000200 */
[----:B------:R-:W-:-:S03]  /*54f00*/  NOP ;  /* 0x0000000000007918 */ /* 0x000fc60000000000 */
[----:B------:R-:W1:Y:S01]  /*54f10*/  LDS.128 R32, [R252] ;  /* 0x00000000fc207984 */ /* 0x000e620000000c00 */
[----:B------:R-:W-:-:S03]  /*54f20*/  NOP ;  /* 0x0000000000007918 */ /* 0x000fc60000000000 */
[----:B-1----:R-:W-:Y:S04]  /*54f30*/  STL.64 [R1+0x1a0], R32 ;  /* 0x0001a02001007387 */ /* 0x002fe80000100a00 */
[----:B------:R-:W-:Y:S04]  /*54f40*/  STL.64 [R1+0x1a8], R34 ;  /* 0x0001a82201007387 */ /* 0x000fe80000100a00 */
[----:B----4-:R-:W-:Y:S01]  /*54f50*/  STSM.16.M88.4 [R252], R28 ;  /* 0x0000001cfc007844 */ /* 0x010fe20000000200 */
        /* <DEDUP_REMOVED lines=27> */
[----:B----4-:R-:W4:Y:S04]  /*55110*/  LDL.LU R28, [R1+0x4] ;  /* 0x00000400011c7983 */ /* 0x010f280000300800 */
        /* <DEDUP_REMOVED lines=40> */
[----:B-1----:R-:W-:Y:S04]  /*553a0*/  STL.64 [R1], R32 ;  /* 0x0000002001007387 */ /* 0x002fe80000100a00 */
        /* <DEDUP_REMOVED lines=77> */
[----:B------:R-:W-:-:S03]  /*55880*/  NOP ;  /* 0x0000000000007918 */ /* 0x000fc60000000000 */
[----:B-1----:R-:W3:Y:S04]  /*55890*/  LDL.LU R28, [R1+0x790] ;  /* 0x00079000011c7983 */ /* 0x002ee80000300800 */
[----:B----4-:R-:W-:Y:S04]  /*558a0*/  STL.64 [R1+0x10], R32 ;  /* 0x0000102001007387 */ /* 0x010fe80000100a00 */
[----:B------:R-:W-:Y:S04]  /*558b0*/  STL.64 [R1+0x18], R34 ;  /* 0x0000182201007387 */ /* 0x000fe80000100a00 */
[----:B------:R-:W3:Y:S04]  /*558c0*/  LDL.LU R29, [R1+0x798] ;  /* 0x00079800011d7983 */ /* 0x000ee80000300800 */
[----:B------:R-:W3:Y:S04]  /*558d0*/  LDL.LU R30, [R1+0x6d0] ;  /* 0x0006d000011e7983 */ /* 0x000ee80000300800 */
[----:B------:R-:W3:Y:S04]  /*558e0*/  LDL.LU R31, [R1+0x6d8] ;  /* 0x0006d800011f7983 */ /* 0x000ee80000300800 */
[----:B--2---:R1:W-:Y:S01]  /*558f0*/  STSM.16.M88.4 [R252], R4 ;  /* 0x00000004fc007844 */ /* 0x0043e20000000200 */
[----:B------:R-:W-:-:S03]  /*55900*/  NOP ;  /* 0x0000000000007918 */ /* 0x000fc60000000000 */
[----:B------:R-:W2:Y:S01]  /*55910*/  LDS.128 R32, [R252] ;  /* 0x00000000fc207984 */ /* 0x000ea20000000c00 */
[----:B------:R-:W-:-:S03]  /*55920*/  NOP ;  /* 0x0000000000007918 */ /* 0x000fc60000000000 */
[----:B-1----:R-:W4:Y:S04]  /*55930*/  LDL.LU R4, [R1+0x600] ;  /* 0x0006000001047983 */ /* 0x002f280000300800 */
[----:B--2---:R-:W-:Y:S04]  /*55940*/  STL.64 [R1+0x2c0], R32 ;  /* 0x0002c02001007387 */ /* 0x004fe80000100a00 */
[----:B------:R-:W-:Y:S04]  /*55950*/  STL.64 [R1+0x2c8], R34 ;  /* 0x0002c82201007387 */ /* 0x000fe80000100a00 */
[----:B------:R-:W4:Y:S04]  /*55960*/  LDL.LU R5, [R1+0x608] ;  /* 0x0006080001057983 */ /* 0x000f280000300800 */
[----:B------:R-:W4:Y:S04]  /*55970*/  LDL.LU R6, [R1+0x4a0] ;  /* 0x0004a00001067983 */ /* 0x000f280000300800 */
[----:B------:R-:W4:Y:S04]  /*55980*/  LDL.LU R7, [R1+0x4a8] ;  /* 0x0004a80001077983 */ /* 0x000f280000300800 */
[----:B---3--:R-:W-:Y:S01]  /*55990*/  STSM.16.M88.4 [R252], R28 ;  /* 0x0000001cfc007844 */ /* 0x008fe20000000200 */
[----:B------:R-:W-:-:S03]  /*559a0*/  NOP ;  /* 0x0000000000007918 */ /* 0x000fc60000000000 */
[----:B------:R-:W1:Y:S01]  /*559b0*/  LDS.128 R32, [R252] ;  /* 0x00000000fc207984 */ /* 0x000e620000000c00 */
[----:B------:R-:W-:-:S03]  /*559c0*/  NOP ;  /* 0x0000000000007918 */ /* 0x000fc60000000000 */
[----:B-1----:R-:W-:Y:S04]  /*559d0*/  STL.64 [R1+0x2e0], R32 ;  /* 0x0002e02001007387 */ /* 0x002fe80000100a00 */
[----:B------:R-:W-:Y:S04]  /*559e0*/  STL.64 [R1+0x2e8], R34 ;  /* 0x0002e82201007387 */ /* 0x000fe80000100a00 */
[----:B------:R-:W2:Y:S04]  /*559f0*/  LDL.LU R30, [R1+0x190] ;  /* 0x00019000011e7983 */ /* 0x000ea80000300800 */
[----:B------:R-:W2:Y:S04]  /*55a00*/  LDL.LU R31, [R1+0x198] ;  /* 0x00019800011f7983 */ /* 0x000ea80000300800 */
[----:B----4-:R1:W-:Y:S01]  /*55a10*/  STSM.16.M88.4 [R252], R4 ;  /* 0x00000004fc007844 */ /* 0x0103e20000000200 */
[----:B------:R-:W-:-:S03]  /*55a20*/  NOP ;  /* 0x0000000000007918 */ /* 0x000fc60000000000 */
[----:B------:R-:W3:Y:S04]  /*55a30*/  LDS.128 R32, [R252] ;  /* 0x00000000fc207984 */ /* 0x000ee80000000c00 */
[----:B-1----:R-:W4:Y:S04]  /*55a40*/  LDL.LU R4, [R1+0x904] ;  /* 0x0009040001047983 */ /* 0x002f280000300800 */
[----:B---3--:R-:W-:Y:S04]  /*55a50*/  STL.64 [R1+0x2d0], R32 ;  /* 0x0002d02001007387 */ /* 0x008fe80000100a00 */
[----:B------:R-:W-:Y:S01]  /*55a60*/  STL.64 [R1+0x2d8], R34 ;  /* 0x0002d82201007387 */ /* 0x000fe20000100a00 */
[----:B------:R-:W-:Y:S01]  /*55a70*/  MOV R28, R68 ;  /* 0x00000044001c7202 */ /* 0x000fe20000000f00 */
[----:B------:R-:W-:Y:S01]  /*55a80*/  IMAD.MOV.U32 R29, RZ, RZ, R70 ;  /* 0x000000ffff1d7224 */ /* 0x000fe200078e0046 */
[----:B------:R-:W-:Y:S01]  /*55a90*/  NOP ;  /* 0x0000000000007918 */ /* 0x000fe20000000000 */
[----:B------:R-:W4:Y:S04]  /*55aa0*/  LDL.LU R5, [R1+0x90c] ;  /* 0x00090c0001057983 */ /* 0x000f280000300800 */
[----:B------:R-:W4:Y:S04]  /*55ab0*/  LDL.LU R6, [R1+0x844] ;  /* 0x0008440001067983 */ /* 0x000f280000300800 */
[----:B------:R-:W4:Y:S04]  /*55ac0*/  LDL.LU R7, [R1+0x84c] ;  /* 0x00084c0001077983 */ /* 0x000f280000300800 */
[----:B--2---:R1:W-:Y:S01]  /*55ad0*/  STSM.16.M88.4 [R252], R28 ;  /* 0x0000001cfc007844 */ /* 0x0043e20000000200 */
[----:B------:R-:W-:-:S03]  /*55ae0*/  NOP ;  /* 0x0000000000007918 */ /* 0x000fc60000000000 */
[----:B------:R-:W2:Y:S01]  /*55af0*/  LDS.128 R32, [R252] ;  /* 0x00000000fc207984 */ /* 0x000ea20000000c00 */
[----:B------:R-:W-:-:S03]  /*55b00*/  NOP ;  /* 0x0000000000007918 */ /* 0x000fc60000000000 */
[----:B-1----:R-:W3:Y:S04]  /*55b10*/  LDL.LU R28, [R1+0x794] ;  /* 0x00079400011c7983 */ /* 0x002ee80000300800 */
[----:B--2---:R-:W-:Y:S04]  /*55b20*/  STL.64 [R1+0x2b0], R32 ;  /* 0x0002b02001007387 */ /* 0x004fe80000100a00 */
[----:B------:R-:W-:Y:S04]  /*55b30*/  STL.64 [R1+0x2b8], R34 ;  /* 0x0002b82201007387 */ /* 0x000fe80000100a00 */
[----:B------:R-:W3:Y:S04]  /*55b40*/  LDL.LU R29, [R1+0x79c] ;  /* 0x00079c00011d7983 */ /* 0x000ee80000300800 */
[----:B------:R-:W3:Y:S04]  /*55b50*/  LDL.LU R30, [R1+0x6d4] ;  /* 0x0006d400011e7983 */ /* 0x000ee80000300800 */
[----:B------:R-:W3:Y:S04]  /*55b60*/  LDL.LU R31, [R1+0x6dc] ;  /* 0x0006dc00011f7983 */ /* 0x000ee80000300800 */
[----:B----4-:R1:W-:Y:S01]  /*55b70*/  STSM.16.M88.4 [R252], R4 ;  /* 0x00000004fc007844 */ /* 0x0103e20000000200 */
        /* <DEDUP_REMOVED lines=55> */
[----:B----4-:R1:W-:Y:S01]  /*55ef0*/  STSM.16.M88.4 [R252], R4 ;  /* 0x00000004fc007844 */ /* 0x0103e20000000200 */
[----:B------:R-:W-:-:S03]  /*55f00*/  NOP ;  /* 0x0000000000007918 */ /* 0x000fc60000000000 */
[----:B------:R-:W2:Y:S04]  /*55f10*/  LDS.128 R32, [R252] ;  /* 0x00000000fc207984 */ /* 0x000ea80000000c00 */
[----:B-1----:R-:W3:Y:S04]  /*55f20*/  LDL.LU R4, [R1+0x8f4] ;  /* 0x0008f40001047983 */ /* 0x002ee80000300800 */
[----:B--2---:R-:W-:Y:S04]  /*55f30*/  STL.64 [R1+0x360], R32 ;  /* 0x0003602001007387 */ /* 0x004fe80000100a00 */
[----:B------:R-:W-:Y:S01]  /*55f40*/  STL.64 [R1+0x368], R34 ;  /* 0x0003682201007387 */ /* 0x000fe20000100a00 */
[----:B------:R-:W-:Y:S01]  /*55f50*/  MOV R28, R72 ;  /* 0x00000048001c7202 */ /* 0x000fe20000000f00 */
[----:B------:R-:W-:Y:S01]  /*55f60*/  IMAD.MOV.U32 R29, RZ, RZ, R74 ;  /* 0x000000ffff1d7224 */ /* 0x000fe200078e004a */
[----:B------:R-:W-:Y:S01]  /*55f70*/  MOV R30, R244 ;  /* 0x000000f4001e7202 */ /* 0x000fe20000000f00 */
[----:B------:R-:W3:Y:S01]  /*55f80*/  LDL.LU R5, [R1+0x8fc] ;  /* 0x0008fc0001057983 */ /* 0x000ee20000300800 */
[----:B------:R-:W-:Y:S01]  /*55f90*/  IMAD.MOV.U32 R31, RZ, RZ, R246 ;  /* 0x000000ffff1f7224 */ /* 0x000fe200078e00f6 */
[----:B------:R-:W-:-:S02]  /*55fa0*/  NOP ;  /* 0x0000000000007918 */ /* 0x000fc40000000000 */
[----:B------:R-:W3:Y:S04]  /*55fb0*/  LDL.LU R6, [R1+0x834] ;  /* 0x0008340001067983 */ /* 0x000ee80000300800 */
[----:B------:R-:W3:Y:S04]  /*55fc0*/  LDL.LU R7, [R1+0x83c] ;  /* 0x00083c0001077983 */ /* 0x000ee80000300800 */
[----:B------:R1:W-:Y:S01]  /*55fd0*/  STSM.16.M88.4 [R252], R28 ;  /* 0x0000001cfc007844 */ /* 0x0003e20000000200 */
        /* <DEDUP_REMOVED lines=9> */
[----:B---3--:R1:W-:Y:S01]  /*56070*/  STSM.16.M88.4 [R252], R4 ;  /* 0x00000004fc007844 */ /* 0x0083e20000000200 */
        /* <DEDUP_REMOVED lines=9> */
[----:B----4-:R-:W-:Y:S01]  /*56110*/  STSM.16.M88.4 [R252], R28 ;  /* 0x0000001cfc007844 */ /* 0x010fe20000000200 */
[----:B------:R-:W-:-:S03]  /*56120*/  NOP ;  /* 0x0000000000007918 */ /* 0x000fc60000000000 */
[----:B------:R-:W1:Y:S01]  /*56130*/  LDS.128 R32, [R252] ;  /* 0x00000000fc207984 */ /* 0x000e620000000c00 */
[----:B------:R-:W-:-:S03]  /*56140*/  NOP ;  /* 0x0000000000007918 */ /* 0x000fc60000000000 */
[----:B-1----:R-:W-:Y:S04]  /*56150*/  STL.64 [R1+0x320], R32 ;  /* 0x0003202001007387 */ /* 0x002fe80000100a00 */
[----:B------:R-:W-:Y:S04]  /*56160*/  STL.64 [R1+0x328], R34 ;  /* 0x0003282201007387 */ /* 0x000fe80000100a00 */
[----:B---3--:R1:W-:Y:S01]  /*56170*/  STSM.16.M88.4 [R252], R4 ;  /* 0x00000004fc007844 */ /* 0x0083e20000000200 */
        /* <DEDUP_REMOVED lines=15> */
[----:B------:R-:W-:Y:S01]  /*56270*/  LDS.128 R244, [R252] ;  /* 0x00000000fcf47984 */ /* 0x000fe20000000c00 */
[----:B------:R-:W-:-:S03]  /*56280*/  NOP ;  /* 0x0000000000007918 */ /* 0x000fc60000000000 */
[----:B-1----:R-:W2:Y:S04]  /*56290*/  LDL.LU R28, [R1+0x770] ;  /* 0x00077000011c7983 */ /* 0x002ea80000300800 */
[----:B------:R-:W2:Y:S04]  /*562a0*/  LDL.LU R29, [R1+0x778] ;  /* 0x00077800011d7983 */ /* 0x000ea80000300800 */
[----:B------:R-:W2:Y:S04]  /*562b0*/  LDL.LU R30, [R1+0x6b0] ;  /* 0x0006b000011e7983 */ /* 0x000ea80000300800 */
[----:B------:R-:W2:Y:S04]  /*562c0*/  LDL.LU R31, [R1+0x6b8] ;  /* 0x0006b800011f7983 */ /* 0x000ea80000300800 */
[----:B---3--:R-:W-:Y:S01]  /*562d0*/  STSM.16.M88.4 [R252], R4 ;  /* 0x00000004fc007844 */ /* 0x008fe20000000200 */
[----:B------:R-:W-:-:S03]  /*562e0*/  NOP ;  /* 0x0000000000007918 */ /* 0x000fc60000000000 */
[----:B------:R-:W1:Y:S01]  /*562f0*/  LDS.128 R32, [R252] ;  /* 0x00000000fc207984 */ /* 0x000e620000000c00 */
[----:B------:R-:W-:-:S03]  /*56300*/  NOP ;  /* 0x0000000000007918 */ /* 0x000fc60000000000 */
[----:B-1----:R-:W-:Y:S04]  /*56310*/  STL.64 [R1+0x3f0], R32 ;  /* 0x0003f02001007387 */ /* 0x002fe80000100a00 */
[----:B------:R-:W-:Y:S04]  /*56320*/  STL.64 [R1+0x3f8], R34 ;  /* 0x0003f82201007387 */ /* 0x000fe80000100a00 */
[----:B------:R-:W3:Y:S04]  /*56330*/  LDL.LU R6, [R1+0x4c0] ;  /* 0x0004c00001067983 */ /* 0x000ee80000300800 */
[----:B------:R-:W3:Y:S04]  /*56340*/  LDL.LU R7, [R1+0x4c8] ;  /* 0x0004c80001077983 */ /* 0x000ee80000300800 */
[----:B--2---:R-:W-:Y:S01]  /*56350*/  STSM.16.M88.4 [R252], R28 ;  /* 0x0000001cfc007844 */ /* 0x004fe20000000200 */
[----:B------:R-:W-:-:S03]  /*56360*/  NOP ;  /* 0x0000000000007918 */ /* 0x000fc60000000000 */
[----:B------:R-:W1:Y:S01]  /*56370*/  LDS.128 R32, [R252] ;  /* 0x00000000fc207984 */ /* 0x000e620000000c00 */
[----:B------:R-:W-:Y:S01]  /*56380*/  MOV R4, R104 ;  /* 0x0000006800047202 */ /* 0x000fe20000000f00 */
[----:B------:R-:W-:Y:S01]  /*56390*/  IMAD.MOV.U32 R5, RZ, RZ, R106 ;  /* 0x000000ffff057224 */ /* 0x000fe200078e006a */
[----:B------:R-:W-:Y:S01]  /*563a0*/  NOP ;  /* 0x0000000000007918 */ /* 0x000fe20000000000 */
[----:B-1----:R-:W-:Y:S04]  /*563b0*/  STL.64 [R1+0x410], R32 ;  /* 0x0004102001007387 */ /* 0x002fe80000100a00 */
[----:B------:R-:W-:Y:S04]  /*563c0*/  STL.64 [R1+0x418], R34 ;  /* 0x0004182201007387 */ /* 0x000fe80000100a00 */
[----:B------:R-:W2:Y:S04]  /*563d0*/  LDL.LU R30, [R1+0x170] ;  /* 0x00017000011e7983 */ /* 0x000ea80000300800 */
[----:B------:R-:W2:Y:S04]  /*563e0*/  LDL.LU R31, [R1+0x178] ;  /* 0x00017800011f7983 */ /* 0x000ea80000300800 */
[----:B---3--:R1:W-:Y:S01]  /*563f0*/  STSM.16.M88.4 [R252], R4 ;  /* 0x00000004fc007844 */ /* 0x0083e20000000200 */
        /* <DEDUP_REMOVED lines=27> */
[----:B------:R-:W2:Y:S04]  /*565b0*/  LDL.LU R6, [R1+0x4c4] ;  /* 0x0004c40001067983 */ /* 0x000ea80000300800 */
[----:B------:R-:W2:Y:S04]  /*565c0*/  LDL.LU R7, [R1+0x4cc] ;  /* 0x0004cc0001077983 */ /* 0x000ea80000300800 */
[----:B---3--:R-:W-:Y:S01]  /*565d0*/  STSM.16.M88.4 [R252], R28 ;  /* 0x0000001cfc007844 */ /* 0x008fe20000000200 */
[----:B------:R-:W-:-:S03]  /*565e0*/  NOP ;  /* 0x0000000000007918 */ /* 0x000fc60000000000 */
[----:B------:R-:W1:Y:S01]  /*565f0*/  LDS.128 R32, [R252] ;  /* 0x00000000fc207984 */ /* 0x000e620000000c00 */
[----:B------:R-:W-:Y:S01]  /*56600*/  MOV R4, R105 ;  /* 0x0000006900047202 */ /* 0x000fe20000000f00 */
[----:B------:R-:W-:Y:S01]  /*56610*/  IMAD.MOV.U32 R5, RZ, RZ, R107 ;  /* 0x000000ffff057224 */ /* 0x000fe200078e006b */
[----:B------:R-:W-:Y:S01]  /*56620*/  NOP ;  /* 0x0000000000007918 */ /* 0x000fe20000000000 */
[----:B-1----:R-:W-:Y:S04]  /*56630*/  STL.64 [R1+0x3c0], R32 ;  /* 0x0003c02001007387 */ /* 0x002fe80000100a00 */
[----:B------:R-:W-:Y:S04]  /*56640*/  STL.64 [R1+0x3c8], R34 ;  /* 0x0003c82201007387 */ /* 0x000fe80000100a00 */
[----:B------:R-:W3:Y:S04]  /*56650*/  LDL.LU R30, [R1+0x174] ;  /* 0x00017400011e7983 */ /* 0x000ee80000300800 */
[----:B------:R-:W3:Y:S04]  /*56660*/  LDL.LU R31, [R1+0x17c] ;  /* 0x00017c00011f7983 */ /* 0x000ee80000300800 */
[----:B--2---:R1:W-:Y:S01]  /*56670*/  STSM.16.M88.4 [R252], R4 ;  /* 0x00000004fc007844 */ /* 0x0043e20000000200 */
[----:B------:R-:W-:-:S03]  /*56680*/  NOP ;  /* 0x0000000000007918 */ /* 0x000fc60000000000 */
[----:B------:R-:W2:Y:S04]  /*56690*/  LDS.128 R32, [R252] ;  /* 0x00000000fc207984 */ /* 0x000ea80000000c00 */
[----:B-1----:R-:W4:Y:S04]  /*566a0*/  LDL.LU R4, [R1+0x8d0] ;  /* 0x0008d00001047983 */ /* 0x002f280000300800 */
[----:B--2---:R-:W-:Y:S04]  /*566b0*/  STL.64 [R1+0x390], R32 ;  /* 0x0003902001007387 */ /* 0x004fe80000100a00 */
[----:B------:R-:W-:Y:S01]  /*566c0*/  STL.64 [R1+0x398], R34 ;  /* 0x0003982201007387 */ /* 0x000fe20000100a00 */
[----:B------:R-:W-:Y:S01]  /*566d0*/  MOV R28, R213 ;  /* 0x000000d5001c7202 */ /* 0x000fe20000000f00 */
[----:B------:R-:W-:Y:S01]  /*566e0*/  IMAD.MOV.U32 R29, RZ, RZ, R215 ;  /* 0x000000ffff1d7224 */ /* 0x000fe200078e00d7 */
[----:B------:R-:W-:Y:S01]  /*566f0*/  NOP ;  /* 0x0000000000007918 */ /* 0x000fe20000000000 */
        /* <DEDUP_REMOVED lines=107> */
[----:B-1----:R1:W-:Y:S04]  /*56db0*/  STL.64 [R1+0x500], R28 ;  /* 0x0005001c01007387 */ /* 0x0023e80000100a00 */
[----:B------:R-:W-:Y:S04]  /*56dc0*/  STL.64 [R1+0x508], R30 ;  /* 0x0005081e01007387 */ /* 0x000fe80000100a00 */
[----:B------:R-:W3:Y:S04]  /*56dd0*/  LDL.LU R34, [R1+0x100] ;  /* 0x0001000001227983 */ /* 0x000ee80000300800 */
[----:B------:R-:W3:Y:S04]  /*56de0*/  LDL.LU R35, [R1+0x108] ;  /* 0x0001080001237983 */ /* 0x000ee80000300800 */
[----:B-1----:R-:W4:Y:S04]  /*56df0*/  LDL.LU R28, [R1+0x8c4] ;  /* 0x0008c400011c7983 */ /* 0x002f280000300800 */
[----:B--2---:R-:W-:Y:S01]  /*56e00*/  STSM.16.M88.4 [R252], R4 ;  /* 0x00000004fc007844 */ /* 0x004fe20000000200 */
[----:B------:R-:W-:-:S03]  /*56e10*/  NOP ;  /* 0x0000000000007918 */ /* 0x000fc60000000000 */
[----:B------:R-:W1:Y:S04]  /*56e20*/  LDS.128 R4, [R252] ;  /* 0x00000000fc047984 */ /* 0x000e680000000c00 */
[----:B-1----:R1:W-:Y:S04]  /*56e30*/  STL.64 [R1+0x4d0], R4 ;  /* 0x0004d00401007387 */ /* 0x0023e80000100a00 */
[----:B------:R-:W-:Y:S04]  /*56e40*/  STL.64 [R1+0x4d8], R6 ;  /* 0x0004d80601007387 */ /* 0x000fe80000100a00 */
[----:B------:R-:W4:Y:S04]  /*56e50*/  LDL.LU R29, [R1+0x8cc] ;  /* 0x0008cc00011d7983 */ /* 0x000f280000300800 */
[----:B------:R-:W4:Y:S04]  /*56e60*/  LDL.LU R30, [R1+0x804] ;  /* 0x00080400011e7983 */ /* 0x000f280000300800 */
[----:B------:R-:W4:Y:S01]  /*56e70*/  LDL.LU R31, [R1+0x80c] ;  /* 0x00080c00011f7983 */ /* 0x000f220000300800 */
[----:B------:R-:W-:Y:S01]  /*56e80*/  MOV R32, R220 ;  /* 0x000000dc00207202 */ /* 0x000fe20000000f00 */
[----:B------:R-:W-:Y:S01]  /*56e90*/  IMAD.MOV.U32 R33, RZ, RZ, R222 ;  /* 0x000000ffff217224 */ /* 0x000fe200078e00de */
[----:B------:R-:W-:-:S04]  /*56ea0*/  NOP ;  /* 0x0000000000007918 */ /* 0x000fc80000000000 */
[----:B---3--:R-:W-:Y:S01]  /*56eb0*/  STSM.16.M88.4 [R252], R32 ;  /* 0x00000020fc007844 */ /* 0x008fe20000000200 */
        /* <DEDUP_REMOVED lines=31> */
[----:B--2---:R1:W-:Y:S04]  /*570b0*/  STL.64 [R1+0x100], R4 ;  /* 0x0001000401007387 */ /* 0x0043e80000100a00 */
[----:B------:R2:W-:Y:S04]  /*570c0*/  STL.64 [R1+0x108], R6 ;  /* 0x0001080601007387 */ /* 0x0005e80000100a00 */
[----:B------:R-:W4:Y:S04]  /*570d0*/  LDL.LU R29, [R1+0x8b8] ;  /* 0x0008b800011d7983 */ /* 0x000f280000300800 */
[----:B------:R-:W4:Y:S04]  /*570e0*/  LDL.LU R30, [R1+0x7f0] ;  /* 0x0007f000011e7983 */ /* 0x000f280000300800 */
[----:B------:R-:W4:Y:S01]  /*570f0*/  LDL.LU R31, [R1+0x7f8] ;  /* 0x0007f800011f7983 */ /* 0x000f220000300800 */
[----:B------:R-:W-:Y:S01]  /*57100*/  MOV R32, R221 ;  /* 0x000000dd00207202 */ /* 0x000fe20000000f00 */
[----:B------:R-:W-:Y:S01]  /*57110*/  IMAD.MOV.U32 R33, RZ, RZ, R223 ;  /* 0x000000ffff217224 */ /* 0x000fe200078e00df */
[----:B------:R-:W-:Y:S01]  /*57120*/  NOP ;  /* 0x0000000000007918 */ /* 0x000fe20000000000 */
[----:B-1----:R-:W4:Y:S04]  /*57130*/  LDL.LU R4, [R1+0x740] ;  /* 0x0007400001047983 */ /* 0x002f280000300800 */
[----:B------:R-:W4:Y:S04]  /*57140*/  LDL.LU R5, [R1+0x748] ;  /* 0x0007480001057983 */ /* 0x000f280000300800 */
[----:B--2---:R-:W2:Y:S04]  /*57150*/  LDL.LU R6, [R1+0x680] ;  /* 0x0006800001067983 */ /* 0x004ea80000300800 */
[----:B------:R-:W2:Y:S04]  /*57160*/  LDL.LU R7, [R1+0x688] ;  /* 0x0006880001077983 */ /* 0x000ea80000300800 */
[----:B---3--:R-:W-:Y:S01]  /*57170*/  STSM.16.M88.4 [R252], R32 ;  /* 0x00000020fc007844 */ /* 0x008fe20000000200 */
[----:B------:R-:W-:-:S03]  /*57180*/  NOP ;  /* 0x0000000000007918 */ /* 0x000fc60000000000 */
[----:B------:R-:W-:Y:S01]  /*57190*/  LDS.128 R36, [R252] ;  /* 0x00000000fc247984 */ /* 0x000fe20000000c00 */
[----:B------:R-:W-:-:S03]  /*571a0*/  NOP ;  /* 0x0000000000007918 */ /* 0x000fc60000000000 */
[----:B------:R-:W3:Y:S04]  /*571b0*/  LDL.LU R42, [R1+0x4f0] ;  /* 0x0004f000012a7983 */ /* 0x000ee80000300800 */
[----:B------:R-:W3:Y:S04]  /*571c0*/  LDL.LU R43, [R1+0x4f8] ;  /* 0x0004f800012b7983 */ /* 0x000ee80000300800 */
[----:B----4-:R-:W-:Y:S01]  /*571d0*/  STSM.16.M88.4 [R252], R28 ;  /* 0x0000001cfc007844 */ /* 0x010fe20000000200 */
[----:B------:R-:W-:-:S03]  /*571e0*/  NOP ;  /* 0x0000000000007918 */ /* 0x000fc60000000000 */
[----:B------:R-:W-:Y:S01]  /*571f0*/  LDS.128 R32, [R252] ;  /* 0x00000000fc207984 */ /* 0x000fe20000000c00 */
[----:B------:R-:W-:-:S03]  /*57200*/  NOP ;  /* 0x0000000000007918 */ /* 0x000fc60000000000 */
[----:B--2---:R1:W-:Y:S01]  /*57210*/  STSM.16.M88.4 [R252], R4 ;  /* 0x00000004fc007844 */ /* 0x0043e20000000200 */
[----:B------:R-:W-:-:S03]  /*57220*/  NOP ;  /* 0x0000000000007918 */ /* 0x000fc60000000000 */
[----:B------:R-:W-:Y:S01]  /*57230*/  LDS.128 R28, [R252] ;  /* 0x00000000fc1c7984 */ /* 0x000fe20000000c00 */
[----:B------:R-:W-:-:S03]  /*57240*/  NOP ;  /* 0x0000000000007918 */ /* 0x000fc60000000000 */
[----:B-1----:R-:W2:Y:S04]  /*57250*/  LDL.LU R6, [R1+0xc0] ;  /* 0x0000c00001067983 */ /* 0x002ea80000300800 */
        /* <DEDUP_REMOVED lines=13> */
[----:B---3--:R-:W-:Y:S01]  /*57330*/  STSM.16.M88.4 [R252], R40 ;  /* 0x00000028fc007844 */ /* 0x008fe20000000200 */
[----:B------:R-:W-:-:S03]  /*57340*/  NOP ;  /* 0x0000000000007918 */ /* 0x000fc60000000000 */
[----:B------:R-:W-:Y:S01]  /*57350*/  LDS.128 R40, [R252] ;  /* 0x00000000fc287984 */ /* 0x000fe20000000c00 */
[----:B------:R-:W-:Y:S01]  /*57360*/  NOP ;  /* 0x0000000000007918 */ /* 0x000fe20000000000 */
[----:B------:R-:W-:Y:S01]  /*57370*/  MOV R52, R117 ;  /* 0x0000007500347202 */ /* 0x000fe20000000f00 */
[----:B------:R-:W-:Y:S01]  /*57380*/  IMAD.MOV.U32 R53, RZ, RZ, R119 ;  /* 0x000000ffff357224 */ /* 0x000fe200078e0077 */
[----:B------:R-:W3:Y:S04]  /*57390*/  LDL.LU R58, [R1+0xc4] ;  /* 0x0000c400013a7983 */ /* 0x000ee80000300800 */
[----:B------:R-:W3:Y:S04]  /*573a0*/  LDL.LU R59, [R1+0xcc] ;  /* 0x0000cc00013b7983 */ /* 0x000ee80000300800 */
[----:B--2---:R-:W-:Y:S01]  /*573b0*/  STSM.16.M88.4 [R252], R4 ;  /* 0x00000004fc007844 */ /* 0x004fe20000000200 */
[----:B------:R-:W-:-:S03]  /*573c0*/  NOP ;  /* 0x0000000000007918 */ /* 0x000fc60000000000 */
[----:B------:R-:W-:Y:S01]  /*573d0*/  LDS.128 R4, [R252] ;  /* 0x00000000fc047984 */ /* 0x000fe20000000c00 */
[----:B------:R-:W-:-:S03]  /*573e0*/  NOP ;  /* 0x0000000000007918 */ /* 0x000fc60000000000 */
[----:B----4-:R-:W-:Y:S01]  /*573f0*/  STSM.16.M88.4 [R252], R44 ;  /* 0x0000002cfc007844 */ /* 0x010fe20000000200 */
[----:B------:R-:W-:-:S03]  /*57400*/  NOP ;  /* 0x0000000000007918 */ /* 0x000fc60000000000 */
[----:B------:R-:W-:Y:S01]  /*57410*/  LDS.128 R44, [R252] ;  /* 0x00000000fc2c7984 */ /* 0x000fe20000000c00 */
[----:B------:R-:W-:-:S03]  /*57420*/  NOP ;  /* 0x0000000000007918 */ /* 0x000fc60000000000 */
[----:B------:R-:W-:Y:S01]  /*57430*/  STSM.16.M88.4 [R252], R48 ;  /* 0x00000030fc007844 */ /* 0x000fe20000000200 */
[----:B------:R-:W-:-:S03]  /*57440*/  NOP ;  /* 0x0000000000007918 */ /* 0x000fc60000000000 */
[----:B------:R-:W-:Y:S01]  /*57450*/  LDS.128 R48, [R252] ;  /* 0x00000000fc307984 */ /* 0x000fe20000000c00 */
[----:B------:R-:W-:-:S03]  /*57460*/  NOP ;  /* 0x0000000000007918 */ /* 0x000fc60000000000 */
[----:B------:R1:W-:Y:S01]  /*57470*/  STSM.16.M88.4 [R252], R52 ;  /* 0x00000034fc007844 */ /* 0x0003e20000000200 */
[----:B------:R-:W-:Y:S01]  /*57480*/  MOV R56, R225 ;  /* 0x000000e100387202 */ /* 0x000fe20000000f00 */
[----:B------:R-:W-:Y:S01]  /*57490*/  IMAD.MOV.U32 R57, RZ, RZ, R227 ;  /* 0x000000ffff397224 */ /* 0x000fe200078e00e3 */
[----:B------:R-:W-:Y:S01]  /*574a0*/  NOP ;  /* 0x0000000000007918 */ /* 0x000fe20000000000 */
        /* <DEDUP_REMOVED lines=8> */
[----:B------:R-:W-:Y:S01]  /*57530*/  LDS.128 R64, [R252] ;  /* 0x00000000fc407984 */ /* 0x000fe20000000c00 */
[----:B------:R-:W-:-:S03]  /*57540*/  NOP ;  /* 0x0000000000007918 */ /* 0x000fc60000000000 */
[----:B--2---:R1:W-:Y:S01]  /*57550*/  STSM.16.M88.4 [R252], R52 ;  /* 0x00000034fc007844 */ /* 0x0043e20000000200 */
[----:B------:R-:W-:-:S03]  /*57560*/  NOP ;  /* 0x0000000000007918 */ /* 0x000fc60000000000 */
[----:B------:R-:W-:Y:S04]  /*57570*/  LDS.128 R60, [R252] ;  /* 0x00000000fc3c7984 */ /* 0x000fe80000000c00 */
[----:B-1----:R-:W2:Y:S04]  /*57580*/  LDL.LU R52, [R1+0x730] ;  /* 0x0007300001347983 */ /* 0x002ea80000300800 */
[----:B------:R-:W2:Y:S04]  /*57590*/  LDL.LU R53, [R1+0x738] ;  /* 0x0007380001357983 */ /* 0x000ea80000300800 */
[----:B------:R-:W2:Y:S04]  /*575a0*/  LDL.LU R54, [R1+0x670] ;  /* 0x0006700001367983 */ /* 0x000ea80000300800 */
[----:B------:R-:W2:Y:S01]  /*575b0*/  LDL.LU R55, [R1+0x678] ;  /* 0x0006780001377983 */ /* 0x000ea20000300800 */
[----:B------:R-:W-:-:S03]  /*575c0*/  NOP ;  /* 0x0000000000007918 */ /* 0x000fc60000000000 */
        /* <DEDUP_REMOVED lines=8> */
[----:B--2---:R-:W-:Y:S01]  /*57650*/  STSM.16.M88.4 [R252], R52 ;  /* 0x00000034fc007844 */ /* 0x004fe20000000200 */
[----:B------:R-:W-:-:S03]  /*57660*/  NOP ;  /* 0x0000000000007918 */ /* 0x000fc60000000000 */
[----:B------:R-:W-:Y:S01]  /*57670*/  LDS.128 R52, [R252] ;  /* 0x00000000fc347984 */ /* 0x000fe20000000c00 */
[----:B------:R-:W-:-:S03]  /*57680*/  NOP ;  /* 0x0000000000007918 */ /* 0x000fc60000000000 */
[----:B---3--:R-:W-:Y:S01]  /*57690*/  STSM.16.M88.4 [R252], R76 ;  /* 0x0000004cfc007844 */ /* 0x008fe20000000200 */
[----:B------:R-:W-:-:S03]  /*576a0*/  NOP ;  /* 0x0000000000007918 */ /* 0x000fc60000000000 */
[----:B------:R-:W-:Y:S01]  /*576b0*/  LDS.128 R56, [R252] ;  /* 0x00000000fc387984 */ /* 0x000fe20000000c00 */
[----:B------:R-:W-:-:S03]  /*576c0*/  NOP ;  /* 0x0000000000007918 */ /* 0x000fc60000000000 */
[----:B------:R1:W-:Y:S01]  /*576d0*/  STSM.16.M88.4 [R252], R72 ;  /* 0x00000048fc007844 */ /* 0x0003e20000000200 */
        /* <DEDUP_REMOVED lines=8> */
[----:B------:R-:W3:Y:S04]  /*57760*/  LDL.LU R81, [R1+0x73c] ;  /* 0x00073c0001517983 */ /* 0x000ee80000300800 */
[----:B------:R-:W3:Y:S04]  /*57770*/  LDL.LU R82, [R1+0x674] ;  /* 0x0006740001527983 */ /* 0x000ee80000300800 */
[----:B------:R-:W3:Y:S04]  /*57780*/  LDL.LU R83, [R1+0x67c] ;  /* 0x00067c0001537983 */ /* 0x000ee80000300800 */
[----:B------:R-:W4:Y:S04]  /*57790*/  LDL.LU R86, [R1+0x514] ;  /* 0x0005140001567983 */ /* 0x000f280000300800 */
[----:B------:R-:W4:Y:S01]  /*577a0*/  LDL.LU R87, [R1+0x51c] ;  /* 0x00051c0001577983 */ /* 0x000f220000300800 */
[----:B------:R-:W-:Y:S01]  /*577b0*/  MOV R84, R121 ;  /* 0x0000007900547202 */ /* 0x000fe20000000f00 */
[----:B------:R-:W-:-:S02]  /*577c0*/  IMAD.MOV.U32 R85, RZ, RZ, R123 ;  /* 0x000000ffff557224 */ /* 0x000fc400078e007b */
[----:B------:R-:W4:Y:S04]  /*577d0*/  LDL.LU R24, [R1+0x890] ;  /* 0x0008900001187983 */ /* 0x000f280000300800 */
        /* <DEDUP_REMOVED lines=8> */
[----:B----4-:R1:W-:Y:S01]  /*57860*/  STSM.16.M88.4 [R252], R84 ;  /* 0x00000054fc007844 */ /* 0x0103e20000000200 */
[----:B------:R-:W-:-:S03]  /*57870*/  NOP ;  /* 0x0000000000007918 */ /* 0x000fc60000000000 */
[----:B------:R-:W-:Y:S01]  /*57880*/  LDS.128 R96, [R252] ;  /* 0x00000000fc607984 */ /* 0x000fe20000000c00 */
[----:B-1----:R-:W-:Y:S01]  /*57890*/  MOV R86, R25 ;  /* 0x0000001900567202 */ /* 0x002fe20000000f00 */
[----:B------:R-:W-:Y:S02]  /*578a0*/  IMAD.MOV.U32 R87, RZ, RZ, R27 ;  /* 0x000000ffff577224 */ /* 0x000fe400078e001b */
[----:B------:R-:W2:Y:S04]  /*578b0*/  LDL.LU R25, [R1+0x898] ;  /* 0x0008980001197983 */ /* 0x000ea80000300800 */
[----:B------:R-:W2:Y:S04]  /*578c0*/  LDL.LU R26, [R1+0x7d0] ;  /* 0x0007d000011a7983 */ /* 0x000ea80000300800 */
[----:B------:R-:W2:Y:S01]  /*578d0*/  LDL.LU R27, [R1+0x7d8] ;  /* 0x0007d800011b7983 */ /* 0x000ea20000300800 */
[----:B------:R-:W-:Y:S01]  /*578e0*/  MOV R84, R229 ;  /* 0x000000e500547202 */ /* 0x000fe20000000f00 */
[----:B------:R-:W-:Y:S01]  /*578f0*/  IMAD.MOV.U32 R85, RZ, RZ, R231 ;  /* 0x000000ffff557224 */ /* 0x000fe200078e00e7 */
[----:B------:R-:W-:-:S04]  /*57900*/  NOP ;  /* 0x0000000000007918 */ /* 0x000fc80000000000 */
[----:B------:R-:W-:Y:S01]  /*57910*/  STSM.16.M88.4 [R252], R84 ;  /* 0x00000054fc007844 */ /* 0x000fe20000000200 */
        /* <DEDUP_REMOVED lines=81> */
[----:B------:R-:W-:-:S03]  /*57e30*/  IMAD.MOV.U32 R131, RZ, RZ, R18 ;  /* 0x000000ffff837224 */ /* 0x000fc600078e0012 */
        /* <DEDUP_REMOVED lines=37> */
[----:B------:R-:W3:Y:S01]  /*58090*/  LDL.LU R144, [R1+0x870] ;  /* 0x0008700001907983 */ /* 0x000ee20000300800 */
[----:B------:R-:W-:-:S03]  /*580a0*/  MOV R142, R17 ;  /* 0x00000011008e7202 */ /* 0x000fc60000000f00 */
[----:B------:R-:W3:Y:S04]  /*580b0*/  LDL.LU R145, [R1+0x878] ;  /* 0x0008780001917983 */ /* 0x000ee80000300800 */
[----:B------:R-:W3:Y:S01]  /*580c0*/  LDL.LU R146, [R1+0x7b0] ;  /* 0x0007b00001927983 */ /* 0x000ee20000300800 */
[----:B------:R-:W-:Y:S01]  /*580d0*/  IMAD.MOV.U32 R143, RZ, RZ, R19 ;  /* 0x000000ffff8f7224 */ /* 0x000fe200078e0013 */
[----:B------:R-:W-:Y:S02]  /*580e0*/  NOP ;  /* 0x0000000000007918 */ /* 0x000fe40000000000 */
        /* <DEDUP_REMOVED lines=23> */
[----:B--2---:R-:W-:Y:S01]  /*58260*/  STSM.16.M88.4 [R252], R16 ;  /* 0x00000010fc007844 */ /* 0x004fe20000000200 */
[----:B------:R-:W-:-:S03]  /*58270*/  NOP ;  /* 0x0000000000007918 */ /* 0x000fc60000000000 */
[----:B------:R-:W-:Y:S01]  /*58280*/  LDS.128 R16, [R252] ;  /* 0x00000000fc107984 */ /* 0x000fe20000000c00 */
[----:B------:R-:W-:-:S03]  /*58290*/  NOP ;  /* 0x0000000000007918 */ /* 0x000fc60000000000 */
[----:B---3--:R1:W-:Y:S01]  /*582a0*/  STSM.16.M88.4 [R252], R160 ;  /* 0x000000a0fc007844 */ /* 0x0083e20000000200 */
        /* <DEDUP_REMOVED lines=103> */
[----:B------:R-:W-:Y:S01]  /*58920*/  STSM.16.M88.4 [R252], R212 ;  /* 0x000000d4fc007844 */ /* 0x000fe20000000200 */
[----:B------:R-:W-:-:S03]  /*58930*/  NOP ;  /* 0x0000000000007918 */ /* 0x000fc60000000000 */
[----:B------:R-:W1:Y:S01]  /*58940*/  LDS.128 R204, [R252] ;  /* 0x00000000fccc7984 */ /* 0x000e620000000c00 */
[----:B------:R-:W-:-:S03]  /*58950*/  NOP ;  /* 0x0000000000007918 */ /* 0x000fc60000000000 */
[----:B-1----:R1:W-:Y:S04]  /*58960*/  STL [R1+0x1a80], R207 ;  /* 0x001a80cf01007387 */ /* 0x0023e80000100800 */
[----:B-1----:R-:W2:Y:S04]  /*58970*/  LDL.LU R207, [R1+0x970] ;  /* 0x0009700001cf7983 */ /* 0x002ea80000300800 */
[----:B------:R-:W3:Y:S04]  /*58980*/  LDL.LU R212, [R1+0x540] ;  /* 0x0005400001d47983 */ /* 0x000ee80000300800 */
[----:B------:R-:W3:Y:S04]  /*58990*/  LDL.LU R213, [R1+0x548] ;  /* 0x0005480001d57983 */ /* 0x000ee80000300800 */
[----:B------:R-:W3:Y:S04]  /*589a0*/  LDL.LU R214, [R1+0x310] ;  /* 0x0003100001d67983 */ /* 0x000ee80000300800 */
[----:B------:R-:W3:Y:S04]  /*589b0*/  LDL.LU R215, [R1+0x318] ;  /* 0x0003180001d77983 */ /* 0x000ee80000300800 */
[----:B------:R-:W-:Y:S01]  /*589c0*/  STSM.16.M88.4 [R252], R208 ;  /* 0x000000d0fc007844 */ /* 0x000fe20000000200 */
[----:B------:R-:W-:-:S03]  /*589d0*/  NOP ;  /* 0x0000000000007918 */ /* 0x000fc60000000000 */
[----:B------:R-:W1:Y:S01]  /*589e0*/  LDS.128 R208, [R252] ;  /* 0x00000000fcd07984 */ /* 0x000e620000000c00 */
[----:B------:R-:W-:-:S03]  /*589f0*/  NOP ;  /* 0x0000000000007918 */ /* 0x000fc60000000000 */
[----:B-1----:R-:W-:Y:S04]  /*58a00*/  STL [R1+0x1a74], R211 ;  /* 0x001a74d301007387 */ /* 0x002fe80000100800 */
[----:B---3--:R1:W-:Y:S01]  /*58a10*/  STSM.16.M88.4 [R252], R212 ;  /* 0x000000d4fc007844 */ /* 0x0083e20000000200 */
[----:B------:R-:W-:-:S03]  /*58a20*/  NOP ;  /* 0x0000000000007918 */ /* 0x000fc60000000000 */
[----:B------:R-:W3:Y:S04]  /*58a30*/  LDS.128 R216, [R252] ;  /* 0x00000000fcd87984 */ /* 0x000ee80000000c00 */
[----:B-1----:R-:W4:Y:S04]  /*58a40*/  LDL.LU R212, [R1+0x1f0] ;  /* 0x0001f00001d47983 */ /* 0x002f280000300800 */
[----:B------:R-:W4:Y:S01]  /*58a50*/  LDL.LU R213, [R1+0x1f8] ;  /* 0x0001f80001d57983 */ /* 0x000f220000300800 */
[----:B------:R-:W-:Y:S01]  /*58a60*/  MOV R214, R156 ;  /* 0x0000009c00d67202 */ /* 0x000fe20000000f00 */
[----:B------:R-:W-:Y:S01]  /*58a70*/  IMAD.MOV.U32 R215, RZ, RZ, R158 ;  /* 0x000000ffffd77224 */ /* 0x000fe200078e009e */
[----:B------:R-:W-:Y:S01]  /*58a80*/  NOP ;  /* 0x0000000000007918 */ /* 0x000fe20000000000 */
[----:B------:R-:W-:Y:S01]  /*58a90*/  VIADD R0, R3, 0x1 ;  /* 0x0000000103007836 */ /* 0x000fe20000000000 */
[----:B------:R-:W1:Y:S01]  /*58aa0*/  LDC R158, c[0x0][0x3b4] ;  /* 0x0000ed00ff9e7b82 */ /* 0x000e620000000800 */
[----:B---3--:R-:W-:Y:S04]  /*58ab0*/  STL [R1+0x1a78], R219 ;  /* 0x001a78db01007387 */ /* 0x008fe80000100800 */
[----:B----4-:R3:W-:Y:S01]  /*58ac0*/  STSM.16.M88.4 [R252], R212 ;  /* 0x000000d4fc007844 */ /* 0x0107e20000000200 */
[----:B------:R-:W-:-:S03]  /*58ad0*/  NOP ;  /* 0x0000000000007918 */ /* 0x000fc60000000000 */
[----:B------:R-:W4:Y:S04]  /*58ae0*/  LDS.128 R220, [R252] ;  /* 0x00000000fcdc7984 */ /* 0x000f280000000c00 */
[----:B---3--:R-:W3:Y:S04]  /*58af0*/  LDL.LU R212, [R1+0x854] ;  /* 0x0008540001d47983 */ /* 0x008ee80000300800 */
[----:B------:R-:W3:Y:S04]  /*58b00*/  LDL.LU R213, [R1+0x85c] ;  /* 0x00085c0001d57983 */ /* 0x000ee80000300800 */
[----:B------:R-:W3:Y:S04]  /*58b10*/  LDL.LU R214, [R1+0x2f4] ;  /* 0x0002f40001d67983 */ /* 0x000ee80000300800 */
[----:B------:R-:W3:Y:S01]  /*58b20*/  LDL.LU R215, [R1+0x2fc] ;  /* 0x0002fc0001d77983 */ /* 0x000ee20000300800 */
[----:B------:R-:W-:-:S03]  /*58b30*/  NOP ;  /* 0x0000000000007918 */ /* 0x000fc60000000000 */
[----:B------:R-:W2:Y:S04]  /*58b40*/  LDL.LU R219, [R1+0xa50] ;  /* 0x000a500001db7983 */ /* 0x000ea80000300800 */
[----:B----4-:R4:W-:Y:S04]  /*58b50*/  STL [R1+0x1a7c], R223 ;  /* 0x001a7cdf01007387 */ /* 0x0109e80000100800 */
[----:B----4-:R-:W4:Y:S04]  /*58b60*/  LDL.LU R223, [R1+0x974] ;  /* 0x0009740001df7983 */ /* 0x010f280000300800 */
[----:B---3--:R3:W-:Y:S01]  /*58b70*/  STSM.16.M88.4 [R252], R212 ;  /* 0x000000d4fc007844 */ /* 0x0087e20000000200 */
[----:B------:R-:W-:-:S03]  /*58b80*/  NOP ;  /* 0x0000000000007918 */ /* 0x000fc60000000000 */
[----:B------:R-:W1:Y:S04]  /*58b90*/  LDS.128 R224, [R252] ;  /* 0x00000000fce07984 */ /* 0x000e680000000c00 */
[----:B---3--:R-:W3:Y:S04]  /*58ba0*/  LDL.LU R212, [R1+0x6e4] ;  /* 0x0006e40001d47983 */ /* 0x008ee80000300800 */
[----:B------:R-:W3:Y:S04]  /*58bb0*/  LDL.LU R213, [R1+0x6ec] ;  /* 0x0006ec0001d57983 */ /* 0x000ee80000300800 */
[----:B------:R-:W3:Y:S04]  /*58bc0*/  LDL.LU R214, [R1+0x614] ;  /* 0x0006140001d67983 */ /* 0x000ee80000300800 */
[----:B------:R-:W3:Y:S01]  /*58bd0*/  LDL.LU R215, [R1+0x61c] ;  /* 0x00061c0001d77983 */ /* 0x000ee20000300800 */
[----:B------:R-:W-:-:S03]  /*58be0*/  NOP ;  /* 0x0000000000007918 */ /* 0x000fc60000000000 */
[----:B-1----:R-:W-:Y:S04]  /*58bf0*/  STL [R1+0x1a70], R227 ;  /* 0x001a70e301007387 */ /* 0x002fe80000100800 */
[----:B---3--:R1:W-:Y:S01]  /*58c00*/  STSM.16.M88.4 [R252], R212 ;  /* 0x000000d4fc007844 */ /* 0x0083e20000000200 */
[----:B------:R-:W-:-:S03]  /*58c10*/  NOP ;  /* 0x0000000000007918 */ /* 0x000fc60000000000 */
[----:B------:R-:W3:Y:S04]  /*58c20*/  LDS.128 R228, [R252] ;  /* 0x00000000fce47984 */ /* 0x000ee80000000c00 */
[----:B-1----:R-:W3:Y:S04]  /*58c30*/  LDL.LU R212, [R1+0x544] ;  /* 0x0005440001d47983 */ /* 0x002ee80000300800 */
[----:B------:R-:W3:Y:S04]  /*58c40*/  LDL.LU R213, [R1+0x54c] ;  /* 0x00054c0001d57983 */ /* 0x000ee80000300800 */
[----:B------:R-:W3:Y:S04]  /*58c50*/  LDL.LU R214, [R1+0x314] ;  /* 0x0003140001d67983 */ /* 0x000ee80000300800 */
[----:B------:R-:W3:Y:S01]  /*58c60*/  LDL.LU R215, [R1+0x31c] ;  /* 0x00031c0001d77983 */ /* 0x000ee20000300800 */
[----:B------:R-:W-:-:S03]  /*58c70*/  NOP ;  /* 0x0000000000007918 */ /* 0x000fc60000000000 */
[----:B------:R-:W4:Y:S04]  /*58c80*/  LDL.LU R240, [R1+0x60] ;  /* 0x0000600001f07983 */ /* 0x000f280000300800 */
[----:B------:R-:W4:Y:S04]  /*58c90*/  LDL.LU R251, [R1+0x80] ;  /* 0x0000800001fb7983 */ /* 0x000f280000300800 */
[----:B------:R-:W4:Y:S04]  /*58ca0*/  LDL.LU R211, [R1+0xa58] ;  /* 0x000a580001d37983 */ /* 0x000f280000300800 */
[----:B------:R-:W4:Y:S01]  /*58cb0*/  LDL.LU R227, [R1+0xa54] ;  /* 0x000a540001e37983 */ /* 0x000f220000300800 */
[----:B------:R-:W-:-:S02]  /*58cc0*/  ISETP.GE.AND P0, PT, R0, UR35, PT ;  /* 0x0000002300007c0c */ /* 0x000fc4000bf06270 */
[----:B------:R-:W1:Y:S01]  /*58cd0*/  LDC R0, c[0x0][0x3b4] ;  /* 0x0000ed00ff007b82 */ /* 0x000e620000000800 */
[----:B--2---:R-:W-:Y:S01]  /*58ce0*/  IMAD R156, R219, UR44, RZ ;  /* 0x0000002cdb9c7c24 */ /* 0x004fe2000f8e02ff */
[----:B------:R-:W2:Y:S01]  /*58cf0*/  LDCU.64 UR44, c[0x0][0x390] ;  /* 0x00007200ff2c77ac */ /* 0x000ea20008000a00 */
[----:B---3--:R3:W-:Y:S04]  /*58d00*/  STSM.16.M88.4 [R252], R212 ;  /* 0x000000d4fc007844 */ /* 0x0087e80000000200 */
[----:B---3--:R-:W3:Y:S04]  /*58d10*/  LDL.LU R212, [R1+0x1f4] ;  /* 0x0001f40001d47983 */ /* 0x008ee80000300800 */
[----:B------:R-:W3:Y:S04]  /*58d20*/  LDL.LU R213, [R1+0x1fc] ;  /* 0x0001fc0001d57983 */ /* 0x000ee80000300800 */
[----:B------:R-:W3:Y:S04]  /*58d30*/  LDL.LU R242, [R1+0x70] ;  /* 0x0000700001f27983 */ /* 0x000ee80000300800 */
[----:B------:R-:W3:Y:S04]  /*58d40*/  LDL.LU R239, [R1+0x50] ;  /* 0x0000500001ef7983 */ /* 0x000ee80000300800 */
[----:B------:R-:W3:Y:S01]  /*58d50*/  LDL.LU R250, [R1+0x40] ;  /* 0x0000400001fa7983 */ /* 0x000ee20000300800 */
[----:B----4-:R-:W-:Y:S01]  /*58d60*/  IMAD R3, R223, UR32, RZ ;  /* 0x00000020df037c24 */ /* 0x010fe2000f8e02ff */
[----:B------:R-:W4:Y:S01]  /*58d70*/  LDCU.64 UR32, c[0x0][0x398] ;  /* 0x00007300ff2077ac */ /* 0x000f220008000a00 */
[----:B------:R-:W-:-:S02]  /*58d80*/  ISETP.GE.AND P1, PT, R219, UR34, PT ;  /* 0x00000022db007c0c */ /* 0x000fc4000bf26270 */
[----:B------:R-:W-:Y:S01]  /*58d90*/  ISETP.GE.AND P2, PT, R223, UR38, PT ;  /* 0x00000026df007c0c */ /* 0x000fe2000bf46270 */
[----:B------:R-:W4:Y:S01]  /*58da0*/  LDCU.64 UR34, c[0x0][0x398] ;  /* 0x00007300ff2277ac */ /* 0x000f220008000a00 */
[----:B-1----:R-:W-:Y:S02]  /*58db0*/  LEA R0, R0, R3, 0x6 ;  /* 0x0000000300007211 */ /* 0x002fe400078e30ff */
[----:B------:R-:W-:Y:S01]  /*58dc0*/  ISETP.GE.AND P5, PT, R207, UR39, PT ;  /* 0x00000027cf007c0c */ /* 0x000fe2000bfa6270 */
[----:B------:R-:W1:Y:S01]  /*58dd0*/  LDCU.64 UR38, c[0x0][0x398] ;  /* 0x00007300ff2677ac */ /* 0x000e620008000a00 */
[C---:B------:R-:W-:Y:S01]  /*58de0*/  LEA R2, P3, R3.reuse, UR36, 0x2 ;  /* 0x0000002403027c11 */ /* 0x040fe2000f8610ff */
[----:B------:R-:W-:Y:S01]  /*58df0*/  IMAD R158, R158, 0x20, R0 ;  /* 0x000000209e9e7824 */ /* 0x000fe200078e0200 */
[----:B------:R-:W-:Y:S01]  /*58e00*/  MOV R214, R157 ;  /* 0x0000009d00d67202 */ /* 0x000fe20000000f00 */
[----:B------:R-:W-:Y:S01]  /*58e10*/  IMAD.MOV.U32 R215, RZ, RZ, R159 ;  /* 0x000000ffffd77224 */ /* 0x000fe200078e009f */
[----:B------:R-:W-:Y:S01]  /*58e20*/  LEA.HI.X.SX32 R3, R3, UR37, 0x2, P3 ;  /* 0x0000002503037c11 */ /* 0x000fe200098f16ff */
[----:B------:R-:W1:Y:S01]  /*58e30*/  LDCU.64 UR36, c[0x0][0x398] ;  /* 0x00007300ff2477ac */ /* 0x000e620008000a00 */
[----:B------:R-:W-:Y:S01]  /*58e40*/  LEA R232, P3, R156, UR40, 0x2 ;  /* 0x000000289ce87c11 */ /* 0x000fe2000f8610ff */
[C---:B------:R-:W-:Y:S01]  /*58e50*/  IMAD R238, R207.reuse, UR46, RZ ;  /* 0x0000002ecfee7c24 */ /* 0x040fe2000f8e02ff */
[----:B--2---:R-:W-:Y:S01]  /*58e60*/  LEA R236, P6, R158, UR44, 0x2 ;  /* 0x0000002c9eec7c11 */ /* 0x004fe2000f8c10ff */
[----:B------:R-:W-:Y:S01]  /*58e70*/  NOP ;  /* 0x0000000000007918 */ /* 0x000fe20000000000 */
[----:B------:R-:W-:Y:S01]  /*58e80*/  LEA.HI.X.SX32 R233, R156, UR41, 0x2, P3 ;  /* 0x000000299ce97c11 */ /* 0x000fe200098f16ff */
[----:B------:R-:W2:Y:S01]  /*58e90*/  LDL.LU R243, [R1+0x30] ;  /* 0x0000300001f37983 */ /* 0x000ea20000300800 */
[C---:B------:R-:W-:Y:S01]  /*58ea0*/  ISETP.LT.AND P2, PT, R207.reuse, UR31, !P2 ;  /* 0x0000001fcf007c0c */ /* 0x040fe2000d741270 */
[----:B------:R-:W2:Y:S01]  /*58eb0*/  LDCU.64 UR40, c[0x0][0x398] ;  /* 0x00007300ff2877ac */ /* 0x000ea20008000a00 */
[----:B----4-:R-:W-:-:S02]  /*58ec0*/  ISETP.LT.AND P3, PT, R207, UR33, !P1 ;  /* 0x00000021cf007c0c */ /* 0x010fc4000cf61270 */
[----:B------:R-:W-:Y:S01]  /*58ed0*/  LEA.HI.X.SX32 R237, R158, UR45, 0x2, P6 ;  /* 0x0000002d9eed7c11 */ /* 0x000fe2000b0f16ff */
[----:B------:R-:W4:Y:S01]  /*58ee0*/  LDCU.64 UR44, c[0x0][0x398] ;  /* 0x00007300ff2c77ac */ /* 0x000f220008000a00 */
[----:B------:R-:W2:Y:S01]  /*58ef0*/  LDS.128 R156, [R252] ;  /* 0x00000000fc9c7984 */ /* 0x000ea20000000c00 */
[----:B------:R-:W-:Y:S01]  /*58f00*/  NOP ;  /* 0x0000000000007918 */ /* 0x000fe20000000000 */
[C---:B------:R-:W-:Y:S01]  /*58f10*/  LEA R234, P4, R0.reuse, UR42, 0x2 ;  /* 0x0000002a00ea7c11 */ /* 0x040fe2000f8810ff */
[----:B------:R-:W2:Y:S01]  /*58f20*/  LDCU.64 UR46, c[0x0][0x398] ;  /* 0x00007300ff2e77ac */ /* 0x000ea20008000a00 */
[----:B------:R-:W-:Y:S02]  /*58f30*/  ISETP.LT.AND P1, PT, R211, UR34, !P5 ;  /* 0x00000022d3007c0c */ /* 0x000fe4000ef21270 */
[----:B------:R-:W-:Y:S01]  /*58f40*/  LEA.HI.X.SX32 R235, R0, UR43, 0x2, P4 ;  /* 0x0000002b00eb7c11 */ /* 0x000fe2000a0f16ff */
[----:B------:R-:W3:Y:S01]  /*58f50*/  LDCU.64 UR42, c[0x0][0x398] ;  /* 0x00007300ff2a77ac */ /* 0x000ee20008000a00 */
[----:B-1----:R-:W-:-:S02]  /*58f60*/  ISETP.LT.AND P5, PT, R227, UR36, !P5 ;  /* 0x00000024e3007c0c */ /* 0x002fc4000efa1270 */
[----:B------:R-:W-:Y:S01]  /*58f70*/  ISETP.LT.AND P4, PT, R223, UR38, !P0 ;  /* 0x00000026df007c0c */ /* 0x000fe2000c781270 */
[----:B------:R-:W1:Y:S01]  /*58f80*/  LDCU UR31, c[0x0][0x3b8] ;  /* 0x00007700ff1f77ac */ /* 0x000e620008000800 */
[----:B------:R-:W1:Y:S01]  /*58f90*/  LDCU UR33, c[0x0][0x398] ;  /* 0x00007300ff2177ac */ /* 0x000e620008000800 */
[----:B------:R-:W1:Y:S01]  /*58fa0*/  LDCU UR34, c[0x0][0x398] ;  /* 0x00007300ff2277ac */ /* 0x000e620008000800 */
[----:B------:R-:W1:Y:S01]  /*58fb0*/  LDCU UR36, c[0x0][0x398] ;  /* 0x00007300ff2477ac */ /* 0x000e620008000800 */
[----:B---3--:R3:W-:Y:S01]  /*58fc0*/  STSM.16.M88.4 [R252], R212 ;  /* 0x000000d4fc007844 */ /* 0x0087e20000000200 */
[----:B------:R-:W-:Y:S01]  /*58fd0*/  ISETP.LT.AND P6, PT, R211, UR42, !P0 ;  /* 0x0000002ad3007c0c */ /* 0x000fe2000c7c1270 */
[----:B------:R-:W1:Y:S01]  /*58fe0*/  LDCU UR42, c[0x0][0x3b8] ;  /* 0x00007700ff2a77ac */ /* 0x000e620008000800 */
[----:B------:R-:W1:Y:S01]  /*58ff0*/  LDCU UR38, c[0x0][0x3b8] ;  /* 0x00007700ff2677ac */ /* 0x000e620008000800 */
[----:B---3--:R-:W-:Y:S01]  /*59000*/  IMAD.WIDE R212, R238, 0x4, R2 ;  /* 0x00000004eed47825 */ /* 0x008fe200078e0202 */
[----:B------:R-:W-:-:S03]  /*59010*/  NOP ;  /* 0x0000000000007918 */ /* 0x000fc60000000000 */
[C---:B------:R-:W-:Y:S01]  /*59020*/  IMAD.WIDE R214, R238.reuse, 0x4, R232 ;  /* 0x00000004eed67825 */ /* 0x040fe200078e02e8 */
[----:B------:R3:W-:Y:S04]  /*59030*/  @P2 STG.E desc[UR28][R212.64], R240 ;  /* 0x000000f0d4002986 */ /* 0x0007e8000c10191c */
[----:B------:R1:W-:Y:S01]  /*59040*/  @P3 STG.E desc[UR28][R214.64], R251 ;  /* 0x000000fbd6003986 */ /* 0x0003e2000c10191c */
[----:B---3--:R-:W-:-:S03]  /*59050*/  IMAD.WIDE R212, R238, 0x4, R234 ;  /* 0x00000004eed47825 */ /* 0x008fc600078e02ea */
[----:B-1----:R-:W3:Y:S01]  /*59060*/  LDL.LU R251, [R1+0x20] ;  /* 0x0000200001fb7983 */ /* 0x002ee20000300800 */
[----:B------:R-:W-:Y:S01]  /*59070*/  VIADD R214, R207, 0x2 ;  /* 0x00000002cfd67836 */ /* 0x000fe20000000000 */
[----:B------:R-:W-:Y:S01]  /*59080*/  IADD3 R240, PT, PT, R238, UR52, RZ ;  /* 0x00000034eef07c10 */ /* 0x000fe2000fffe0ff */
[----:B------:R-:W1:Y:S01]  /*59090*/  LDCU.64 UR52, c[0x0][0x398] ;  /* 0x00007300ff3477ac */ /* 0x000e620008000a00 */
[----:B------:R-:W3:Y:S04]  /*590a0*/  LDL.LU R241, [R1+0x64] ;  /* 0x0000640001f17983 */ /* 0x000ee80000300800 */
[----:B------:R4:W-:Y:S01]  /*590b0*/  @P1 STG.E desc[UR28][R212.64], R242 ;  /* 0x000000f2d4001986 */ /* 0x0009e2000c10191c */
[----:B------:R-:W-:Y:S01]  /*590c0*/  ISETP.GE.AND P1, PT, R214, UR74, PT ;  /* 0x0000004ad6007c0c */ /* 0x000fe2000bf26270 */
[----:B------:R-:W-:Y:S01]  /*590d0*/  IMAD.WIDE R214, R240, 0x4, R2 ;  /* 0x00000004f0d67825 */ /* 0x000fe200078e0202 */
[----:B--2---:R-:W-:Y:S01]  /*590e0*/  ISETP.LT.AND P2, PT, R219, UR40, !P0 ;  /* 0x00000028db007c0c */ /* 0x004fe2000c741270 */
[----:B------:R-:W2:Y:S02]  /*590f0*/  LDCU UR74, c[0x0][0x3b8] ;  /* 0x00007700ff4a77ac */ /* 0x000ea40008000800 */
[----:B----4-:R-:W-:Y:S01]  /*59100*/  IMAD.WIDE R212, R238, 0x4, R236 ;  /* 0x00000004eed47825 */ /* 0x010fe200078e02ec */
[----:B------:R-:W-:Y:S01]  /*59110*/  ISETP.LT.AND P3, PT, R223, UR46, !P1 ;  /* 0x0000002edf007c0c */ /* 0x000fe2000cf61270 */
[----:B------:R-:W4:Y:S03]  /*59120*/  LDCU UR40, c[0x0][0x39c] ;  /* 0x00007380ff2877ac */ /* 0x000f260008000800 */
[----:B------:R-:W-:Y:S01]  /*59130*/  @P5 STG.E desc[UR28][R212.64], R239 ;  /* 0x000000efd4005986 */ /* 0x000fe2000c10191c */
[----:B------:R-:W-:Y:S01]  /*59140*/  ISETP.LT.AND P0, PT, R227, UR44, !P0 ;  /* 0x0000002ce3007c0c */ /* 0x000fe2000c701270 */
[----:B------:R-:W1:Y:S02]  /*59150*/  LDCU UR44, c[0x0][0x398] ;  /* 0x00007300ff2c77ac */ /* 0x000e640008000800 */
[----:B------:R2:W-:Y:S01]  /*59160*/  @P4 STG.E desc[UR28][R214.64], R250 ;  /* 0x000000fad6004986 */ /* 0x0005e2000c10191c */
[C---:B------:R-:W-:Y:S01]  /*59170*/  IADD3 R0, PT, PT, R240.reuse, UR31, RZ ;  /* 0x0000001ff0007c10 */ /* 0x040fe2000fffe0ff */
[----:B------:R-:W1:Y:S01]  /*59180*/  LDCU UR31, c[0x0][0x398] ;  /* 0x00007300ff1f77ac */ /* 0x000e620008000800 */
[----:B------:R-:W1:Y:S01]  /*59190*/  LDCU UR46, c[0x0][0x398] ;  /* 0x00007300ff2e77ac */ /* 0x000e620008000800 */
[----:B--2---:R-:W2:Y:S04]  /*591a0*/  LDL.LU R250, [R1+0x84] ;  /* 0x0000840001fa7983 */ /* 0x004ea80000300800 */
[----:B------:R-:W4:Y:S01]  /*591b0*/  LDL.LU R242, [R1+0x74] ;  /* 0x0000740001f27983 */ /* 0x000f220000300800 */
[----:B------:R-:W-:-:S04]  /*591c0*/  IMAD.WIDE R214, R240, 0x4, R232 ;  /* 0x00000004f0d67825 */ /* 0x000fc800078e02e8 */
[C---:B------:R-:W-:Y:S01]  /*591d0*/  IMAD.WIDE R238, R240.reuse, 0x4, R234 ;  /* 0x00000004f0ee7825 */ /* 0x040fe200078e02ea */
[----:B------:R1:W-:Y:S01]  /*591e0*/  @P2 STG.E desc[UR28][R214.64], R243 ;  /* 0x000000f3d6002986 */ /* 0x0003e2000c10191c */
[----:B------:R-:W-:Y:S01]  /*591f0*/  ISETP.LT.AND P5, PT, R219, UR48, !P1 ;  /* 0x00000030db007c0c */ /* 0x000fe2000cfa1270 */
[----:B------:R-:W2:Y:S01]  /*59200*/  LDCU UR48, c[0x0][0x398] ;  /* 0x00007300ff3077ac */ /* 0x000ea20008000800 */
[----:B------:R-:W-:Y:S01]  /*59210*/  ISETP.LT.AND P4, PT, R211, UR50, !P1 ;  /* 0x00000032d3007c0c */ /* 0x000fe2000cf81270 */
[----:B-1----:R-:W4:Y:S01]  /*59220*/  LDL.LU R243, [R1+0x54] ;  /* 0x0000540001f37983 */ /* 0x002f220000300800 */
[----:B------:R-:W-:-:S03]  /*59230*/  IMAD.WIDE R214, R240, 0x4, R236 ;  /* 0x00000004f0d67825 */ /* 0x000fc600078e02ec */
[----:B---3--:R1:W-:Y:S01]  /*59240*/  @P6 STG.E desc[UR28][R238.64], R251 ;  /* 0x000000fbee006986 */ /* 0x0083e2000c10191c */
[----:B------:R-:W-:Y:S01]  /*59250*/  VIADD R212, R207, 0x3 ;  /* 0x00000003cfd47836 */ /* 0x000fe20000000000 */
[C---:B------:R-:W-:Y:S01]  /*59260*/  IADD3 R213, PT, PT, R0.reuse, UR42, RZ ;  /* 0x0000002a00d57c10 */ /* 0x040fe2000fffe0ff */
[----:B------:R-:W3:Y:S01]  /*59270*/  LDCU UR50, c[0x0][0x398] ;  /* 0x00007300ff3277ac */ /* 0x000ee20008000800 */
[----:B------:R1:W-:Y:S04]  /*59280*/  @P0 STG.E desc[UR28][R214.64], R248 ;  /* 0x000000f8d6000986 */ /* 0x0003e8000c10191c */
[----:B-1----:R-:W3:Y:S01]  /*59290*/  LDL.LU R251, [R1+0x44] ;  /* 0x0000440001fb7983 */ /* 0x002ee20000300800 */
[C---:B------:R-:W-:Y:S01]  /*592a0*/  IMAD.WIDE R238, R0.reuse, 0x4, R2 ;  /* 0x0000000400ee7825 */ /* 0x040fe200078e0202 */
[----:B------:R-:W-:Y:S01]  /*592b0*/  ISETP.LT.AND P1, PT, R227, UR52, !P1 ;  /* 0x00000034e3007c0c */ /* 0x000fe2000cf21270 */
[----:B------:R-:W1:Y:S01]  /*592c0*/  LDCU UR42, c[0x0][0x398] ;  /* 0x00007300ff2a77ac */ /* 0x000e620008000800 */
[----:B------:R-:W3:Y:S01]  /*592d0*/  LDL.LU R248, [R1+0x34] ;  /* 0x0000340001f87983 */ /* 0x000ee20000300800 */
[----:B------:R-:W-:Y:S01]  /*592e0*/  IMAD.WIDE R214, R0, 0x4, R232 ;  /* 0x0000000400d67825 */ /* 0x000fe200078e02e8 */
[----:B------:R-:W-:Y:S01]  /*592f0*/  ISETP.GE.AND P2, PT, R212, UR73, PT ;  /* 0x00000049d4007c0c */ /* 0x000fe2000bf46270 */
[----:B------:R-:W1:Y:S01]  /*59300*/  LDCU UR52, c[0x0][0x398] ;  /* 0x00007300ff3477ac */ /* 0x000e620008000800 */
[----:B------:R1:W-:Y:S01]  /*59310*/  @P3 STG.E desc[UR28][R238.64], R241 ;  /* 0x000000f1ee003986 */ /* 0x0003e2000c10191c */
[----:B------:R-:W-:Y:S01]  /*59320*/  VIADD R240, R207, 0x4 ;  /* 0x00000004cff07836 */ /* 0x000fe20000000000 */
[----:B------:R-:W-:Y:S01]  /*59330*/  IADD3 R212, PT, PT, R213, UR74, RZ ;  /* 0x0000004ad5d47c10 */ /* 0x000fe2000fffe0ff */
[----:B------:R-:W2:Y:S01]  /*59340*/  LDCU UR74, c[0x0][0x3b8] ;  /* 0x00007700ff4a77ac */ /* 0x000ea20008000800 */
[----:B------:R-:W3:Y:S01]  /*59350*/  LDCU UR73, c[0x0][0x398] ;  /* 0x00007300ff4977ac */ /* 0x000ee20008000800 */
[----:B-1----:R-:W3:Y:S01]  /*59360*/  LDL.LU R241, [R1+0x24] ;  /* 0x0000240001f17983 */ /* 0x002ee20000300800 */
[----:B------:R-:W-:-:S03]  /*59370*/  IMAD.WIDE R238, R0, 0x4, R234 ;  /* 0x0000000400ee7825 */ /* 0x000fc600078e02ea */
[----:B--2---:R1:W-:Y:S04]  /*59380*/  @P5 STG.E desc[UR28][R214.64], R250 ;  /* 0x000000fad6005986 */ /* 0x0043e8000c10191c */
[----:B----4-:R2:W-:Y:S04]  /*59390*/  @P4 STG.E desc[UR28][R238.64], R242 ;  /* 0x000000f2ee004986 */ /* 0x0105e8000c10191c */
[----:B-1----:R-:W4:Y:S04]  /*593a0*/  LDL.LU R250, [R1+0x1a88] ;  /* 0x001a880001fa7983 */ /* 0x002f280000300800 */
[----:B--2---:R-:W2:Y:S01]  /*593b0*/  LDL.LU R242, [R1+0x68] ;  /* 0x0000680001f27983 */ /* 0x004ea20000300800 */
[----:B------:R-:W-:-:S02]  /*593c0*/  ISETP.LT.AND P6, PT, R223, UR30, !P2 ;  /* 0x0000001edf007c0c */ /* 0x000fc4000d7c1270 */
[----:B------:R-:W-:Y:S01]  /*593d0*/  ISETP.LT.AND P0, PT, R219, UR32, !P2 ;  /* 0x00000020db007c0c */ /* 0x000fe2000d701270 */
[----:B------:R-:W-:Y:S01]  /*593e0*/  IMAD.WIDE R214, R0, 0x4, R236 ;  /* 0x0000000400d67825 */ /* 0x000fe200078e02ec */
[----:B------:R-:W-:Y:S01]  /*593f0*/  ISETP.LT.AND P3, PT, R211, UR18, !P2 ;  /* 0x00000012d3007c0c */ /* 0x000fe2000d761270 */
[----:B------:R-:W1:Y:S01]  /*59400*/  LDCU UR30, c[0x0][0x398] ;  /* 0x00007300ff1e77ac */ /* 0x000e620008000800 */
[----:B------:R-:W-:Y:S01]  /*59410*/  ISETP.LT.AND P2, PT, R227, UR5, !P2 ;  /* 0x00000005e3007c0c */ /* 0x000fe2000d741270 */
[C---:B------:R-:W-:Y:S01]  /*59420*/  IMAD.WIDE R238, R213.reuse, 0x4, R2 ;  /* 0x00000004d5ee7825 */ /* 0x040fe200078e0202 */
[----:B------:R1:W-:Y:S01]  /*59430*/  @P1 STG.E desc[UR28][R214.64], R243 ;  /* 0x000000f3d6001986 */ /* 0x0003e2000c10191c */
[----:B------:R-:W-:Y:S01]  /*59440*/  ISETP.GE.AND P5, PT, R240, UR72, PT ;  /* 0x00000048f0007c0c */ /* 0x000fe2000bfa6270 */
[----:B------:R-:W2:Y:S01]  /*59450*/  LDCU UR5, c[0x0][0x39c] ;  /* 0x00007380ff0577ac */ /* 0x000ea20008000800 */
[----:B------:R-:W-:Y:S01]  /*59460*/  IADD3 R0, PT, PT, R212, UR74, RZ ;  /* 0x0000004ad4007c10 */ /* 0x000fe2000fffe0ff */
[----:B------:R-:W2:Y:S01]  /*59470*/  LDCU UR32, c[0x0][0x398] ;  /* 0x00007300ff2077ac */ /* 0x000ea20008000800 */
[----:B------:R-:W2:Y:S01]  /*59480*/  LDCU UR18, c[0x0][0x3b8] ;  /* 0x00007700ff1277ac */ /* 0x000ea20008000800 */
[----:B-1----:R-:W-:Y:S01]  /*59490*/  IMAD.WIDE R214, R213, 0x4, R232 ;  /* 0x00000004d5d67825 */ /* 0x002fe200078e02e8 */
[----:B------:R-:W-:Y:S01]  /*594a0*/  ISETP.LT.AND P4, PT, R223, UR20, !P5 ;  /* 0x00000014df007c0c */ /* 0x000fe2000ef81270 */
[----:B------:R-:W1:Y:S01]  /*594b0*/  LDCU UR74, c[0x0][0x3b8] ;  /* 0x00007700ff4a77ac */ /* 0x000e620008000800 */
[----:B---3--:R3:W-:Y:S01]  /*594c0*/  @P6 STG.E desc[UR28][R238.64], R251 ;  /* 0x000000fbee006986 */ /* 0x0087e2000c10191c */
[----:B------:R-:W-:Y:S01]  /*594d0*/  ISETP.LT.AND P1, PT, R219, UR11, !P5 ;  /* 0x0000000bdb007c0c */ /* 0x000fe2000ef21270 */
[----:B------:R-:W-:Y:S01]  /*594e0*/  VIADD R240, R207, 0x5 ;  /* 0x00000005cff07836 */ /* 0x000fe20000000000 */
[----:B------:R-:W1:Y:S01]  /*594f0*/  LDCU UR20, c[0x0][0x398] ;  /* 0x00007300ff1477ac */ /* 0x000e620008000800 */
[----:B------:R3:W-:Y:S01]  /*59500*/  @P0 STG.E desc[UR28][R214.64], R248 ;  /* 0x000000f8d6000986 */ /* 0x0007e2000c10191c */
[----:B------:R-:W1:Y:S01]  /*59510*/  LDCU UR72, c[0x0][0x398] ;  /* 0x00007300ff4877ac */ /* 0x000e620008000800 */
[----:B---3--:R-:W-:-:S02]  /*59520*/  IMAD.WIDE R238, R213, 0x4, R234 ;  /* 0x00000004d5ee7825 */ /* 0x008fc400078e02ea */
[----:B------:R-:W3:Y:S01]  /*59530*/  LDL.LU R251, [R1+0x88] ;  /* 0x0000880001fb7983 */ /* 0x000ee20000300800 */
[----:B------:R-:W-:Y:S01]  /*59540*/  ISETP.LT.AND P6, PT, R211, UR22, !P5 ;  /* 0x00000016d3007c0c */ /* 0x000fe2000efc1270 */
[----:B------:R-:W1:Y:S01]  /*59550*/  LDCU UR11, c[0x0][0x398] ;  /* 0x00007300ff0b77ac */ /* 0x000e620008000800 */
[----:B------:R-:W-:Y:S01]  /*59560*/  IMAD.WIDE R214, R213, 0x4, R236 ;  /* 0x00000004d5d67825 */ /* 0x000fe200078e02ec */
[----:B------:R-:W4:Y:S04]  /*59570*/  LDL.LU R243, [R1+0x78] ;  /* 0x0000780001f37983 */ /* 0x000f280000300800 */
[----:B------:R1:W-:Y:S01]  /*59580*/  @P3 STG.E desc[UR28][R238.64], R241 ;  /* 0x000000f1ee003986 */ /* 0x0003e2000c10191c */
[----:B------:R-:W-:Y:S01]  /*59590*/  ISETP.GE.AND P0, PT, R240, UR71, PT ;  /* 0x00000047f0007c0c */ /* 0x000fe2000bf06270 */
[----:B------:R-:W2:Y:S02]  /*595a0*/  LDCU UR22, c[0x0][0x3b8] ;  /* 0x00007700ff1677ac */ /* 0x000ea40008000800 */
[----:B------:R1:W-:Y:S04]  /*595b0*/  @P2 STG.E desc[UR28][R214.64], R249 ;  /* 0x000000f9d6002986 */ /* 0x0003e8000c10191c */
[----:B-1----:R-:W4:Y:S01]  /*595c0*/  LDL.LU R241, [R1+0x48] ;  /* 0x0000480001f17983 */ /* 0x002f220000300800 */
[----:B------:R-:W-:Y:S01]  /*595d0*/  IMAD.WIDE R238, R212, 0x4, R2 ;  /* 0x00000004d4ee7825 */ /* 0x000fe200078e0202 */
[----:B------:R-:W-:Y:S01]  /*595e0*/  ISETP.LT.AND P5, PT, R227, UR16, !P5 ;  /* 0x00000010e3007c0c */ /* 0x000fe2000efa1270 */
[----:B------:R-:W1:Y:S01]  /*595f0*/  LDCU UR16, c[0x0][0x39c] ;  /* 0x00007380ff1077ac */ /* 0x000e620008000800 */
[----:B------:R-:W4:Y:S01]  /*59600*/  LDL.LU R249, [R1+0x58] ;  /* 0x0000580001f97983 */ /* 0x000f220000300800 */
[----:B------:R-:W-:Y:S01]  /*59610*/  VIADD R240, R207, 0x6 ;  /* 0x00000006cff07836 */ /* 0x000fe20000000000 */
[----:B------:R-:W-:Y:S01]  /*59620*/  IADD3 R213, PT, PT, R0, UR74, RZ ;  /* 0x0000004a00d57c10 */ /* 0x000fe2000fffe0ff */
[C---:B------:R-:W-:Y:S01]  /*59630*/  IMAD.WIDE R214, R212.reuse, 0x4, R232 ;  /* 0x00000004d4d67825 */ /* 0x040fe200078e02e8 */
[----:B------:R-:W4:Y:S01]  /*59640*/  LDL.LU R248, [R1+0x38] ;  /* 0x0000380001f87983 */ /* 0x000f220000300800 */
[----:B------:R-:W-:Y:S01]  /*59650*/  ISETP.LT.AND P3, PT, R223, UR8, !P0 ;  /* 0x00000008df007c0c */ /* 0x000fe2000c761270 */
[----:B------:R-:W1:Y:S02]  /*59660*/  LDCU UR74, c[0x0][0x3b8] ;  /* 0x00007700ff4a77ac */ /* 0x000e640008000800 */
[----:B--2---:R2:W-:Y:S01]  /*59670*/  @P4 STG.E desc[UR28][R238.64], R242 ;  /* 0x000000f2ee004986 */ /* 0x0045e2000c10191c */
[----:B------:R-:W-:Y:S01]  /*59680*/  ISETP.LT.AND P2, PT, R219, UR21, !P0 ;  /* 0x00000015db007c0c */ /* 0x000fe2000c741270 */
[----:B------:R-:W1:Y:S01]  /*59690*/  LDCU UR8, c[0x0][0x398] ;  /* 0x00007300ff0877ac */ /* 0x000e620008000800 */
[----:B------:R-:W1:Y:S01]  /*596a0*/  LDCU UR71, c[0x0][0x398] ;  /* 0x00007300ff4777ac */ /* 0x000e620008000800 */
[----:B--2---:R-:W2:Y:S01]  /*596b0*/  LDL.LU R242, [R1+0x28] ;  /* 0x0000280001f27983 */ /* 0x004ea20000300800 */
[C---:B------:R-:W-:Y:S01]  /*596c0*/  IMAD.WIDE R238, R212.reuse, 0x4, R234 ;  /* 0x00000004d4ee7825 */ /* 0x040fe200078e02ea */
[----:B------:R-:W-:Y:S01]  /*596d0*/  ISETP.LT.AND P4, PT, R211, UR17, !P0 ;  /* 0x00000011d3007c0c */ /* 0x000fe2000c781270 */
[----:B------:R-:W1:Y:S01]  /*596e0*/  LDCU UR21, c[0x0][0x398] ;  /* 0x00007300ff1577ac */ /* 0x000e620008000800 */
[----:B------:R-:W-:Y:S01]  /*596f0*/  ISETP.LT.AND P0, PT, R227, UR7, !P0 ;  /* 0x00000007e3007c0c */ /* 0x000fe2000c701270 */
[----:B------:R-:W1:Y:S01]  /*59700*/  LDCU UR7, c[0x0][0x39c] ;  /* 0x00007380ff0777ac */ /* 0x000e620008000800 */
[----:B------:R-:W1:Y:S01]  /*59710*/  LDCU UR17, c[0x0][0x3b8] ;  /* 0x00007700ff1177ac */ /* 0x000e620008000800 */
[----:B---3--:R3:W-:Y:S04]  /*59720*/  @P1 STG.E desc[UR28][R214.64], R251 ;  /* 0x000000fbd6001986 */ /* 0x0087e8000c10191c */
[----:B----4-:R4:W-:Y:S01]  /*59730*/  @P6 STG.E desc[UR28][R238.64], R243 ;  /* 0x000000f3ee006986 */ /* 0x0109e2000c10191c */
[----:B---3--:R-:W-:-:S03]  /*59740*/  IMAD.WIDE R214, R212, 0x4, R236 ;  /* 0x00000004d4d67825 */ /* 0x008fc600078e02ec */
[----:B------:R-:W3:Y:S01]  /*59750*/  LDL.LU R251, [R1+0x1a84] ;  /* 0x001a840001fb7983 */ /* 0x000ee20000300800 */
[----:B----4-:R-:W-:-:S03]  /*59760*/  IMAD.WIDE R238, R0, 0x4, R2 ;  /* 0x0000000400ee7825 */ /* 0x010fc600078e0202 */
[----:B------:R-:W4:Y:S04]  /*59770*/  LDL.LU R243, [R1+0x6c] ;  /* 0x00006c0001f37983 */ /* 0x000f280000300800 */
[----:B------:R1:W-:Y:S04]  /*59780*/  @P5 STG.E desc[UR28][R214.64], R249 ;  /* 0x000000f9d6005986 */ /* 0x0003e8000c10191c */
[----:B------:R1:W-:Y:S02]  /*59790*/  @P3 STG.E desc[UR28][R238.64], R241 ;  /* 0x000000f1ee003986 */ /* 0x0003e4000c10191c */
[----:B-1----:R-:W-:-:S04]  /*597a0*/  IMAD.WIDE R214, R0, 0x4, R232 ;  /* 0x0000000400d67825 */ /* 0x002fc800078e02e8 */
[C---:B------:R-:W-:Y:S01]  /*597b0*/  IMAD.WIDE R238, R0.reuse, 0x4, R234 ;  /* 0x0000000400ee7825 */ /* 0x040fe200078e02ea */
[----:B------:R1:W-:Y:S04]  /*597c0*/  @P2 STG.E desc[UR28][R214.64], R248 ;  /* 0x000000f8d6002986 */ /* 0x0003e8000c10191c */
[----:B------:R-:W3:Y:S04]  /*597d0*/  LDL.LU R241, [R1+0x7c] ;  /* 0x00007c0001f17983 */ /* 0x000ee80000300800 */
[----:B--2---:R2:W-:Y:S01]  /*597e0*/  @P4 STG.E desc[UR28][R238.64], R242 ;  /* 0x000000f2ee004986 */ /* 0x0045e2000c10191c */
[----:B-1----:R-:W-:-:S03]  /*597f0*/  IMAD.WIDE R214, R0, 0x4, R236 ;  /* 0x0000000400d67825 */ /* 0x002fc600078e02ec */
[----:B------:R-:W3:Y:S04]  /*59800*/  LDL.LU R248, [R1+0x5c] ;  /* 0x00005c0001f87983 */ /* 0x000ee80000300800 */
[----:B------:R1:W-:Y:S04]  /*59810*/  @P0 STG.E desc[UR28][R214.64], R250 ;  /* 0x000000fad6000986 */ /* 0x0003e8000c10191c */
[----:B--2---:R-:W2:Y:S04]  /*59820*/  LDL.LU R242, [R1+0x4c] ;  /* 0x00004c0001f27983 */ /* 0x004ea80000300800 */
[----:B-1----:R-:W2:Y:S01]  /*59830*/  LDL.LU R250, [R1+0x8c] ;  /* 0x00008c0001fa7983 */ /* 0x002ea20000300800 */
[----:B------:R-:W-:Y:S01]  /*59840*/  ISETP.GE.AND P1, PT, R240, UR70, PT ;  /* 0x00000046f0007c0c */ /* 0x000fe2000bf26270 */
[----:B------:R-:W-:Y:S01]  /*59850*/  VIADD R240, R207, 0x7 ;  /* 0x00000007cff07836 */ /* 0x000fe20000000000 */
[C---:B------:R-:W-:Y:S01]  /*59860*/  IADD3 R212, PT, PT, R213.reuse, UR74, RZ ;  /* 0x0000004ad5d47c10 */ /* 0x040fe2000fffe0ff */
[----:B------:R-:W-:Y:S01]  /*59870*/  IMAD.WIDE R238, R213, 0x4, R2 ;  /* 0x00000004d5ee7825 */ /* 0x000fe200078e0202 */
[----:B------:R-:W-:Y:S01]  /*59880*/  ISETP.LT.AND P6, PT, R223, UR24, !P1 ;  /* 0x00000018df007c0c */ /* 0x000fe2000cfc1270 */
[----:B------:R-:W3:Y:S01]  /*59890*/  LDL.LU R249, [R1+0x3c] ;  /* 0x00003c0001f97983 */ /* 0x000ee20000300800 */
[----:B------:R-:W-:Y:S01]  /*598a0*/  ISETP.LT.AND P5, PT, R219, UR15, !P1 ;  /* 0x0000000fdb007c0c */ /* 0x000fe2000cfa1270 */
[----:B------:R-:W-:Y:S01]  /*598b0*/  IMAD.WIDE R214, R213, 0x4, R232 ;  /* 0x00000004d5d67825 */ /* 0x000fe200078e02e8 */
[----:B------:R-:W-:Y:S01]  /*598c0*/  ISETP.LT.AND P3, PT, R211, UR19, !P1 ;  /* 0x00000013d3007c0c */ /* 0x000fe2000cf61270 */
[----:B------:R-:W1:Y:S01]  /*598d0*/  LDCU UR74, c[0x0][0x3b8] ;  /* 0x00007700ff4a77ac */ /* 0x000e620008000800 */
[----:B------:R-:W-:-:S02]  /*598e0*/  ISETP.GE.AND P2, PT, R240, UR69, PT ;  /* 0x00000045f0007c0c */ /* 0x000fc4000bf46270 */
[----:B------:R-:W-:Y:S01]  /*598f0*/  ISETP.LT.AND P1, PT, R227, UR13, !P1 ;  /* 0x0000000de3007c0c */ /* 0x000fe2000cf21270 */
[----:B------:R-:W1:Y:S01]  /*59900*/  LDCU UR70, c[0x0][0x398] ;  /* 0x00007300ff4677ac */ /* 0x000e620008000800 */
[----:B------:R-:W-:Y:S01]  /*59910*/  ISETP.LT.AND P4, PT, R223, UR9, !P2 ;  /* 0x00000009df007c0c */ /* 0x000fe2000d781270 */
[----:B------:R-:W1:Y:S02]  /*59920*/  LDCU UR24, c[0x0][0x398] ;  /* 0x00007300ff1877ac */ /* 0x000e640008000800 */
[----:B----4-:R4:W-:Y:S01]  /*59930*/  @P6 STG.E desc[UR28][R238.64], R243 ;  /* 0x000000f3ee006986 */ /* 0x0109e2000c10191c */
[----:B------:R-:W-:Y:S01]  /*59940*/  VIADD R240, R207, 0x8 ;  /* 0x00000008cff07836 */ /* 0x000fe20000000000 */
[----:B------:R-:W-:Y:S01]  /*59950*/  ISETP.LT.AND P0, PT, R219, UR4, !P2 ;  /* 0x00000004db007c0c */ /* 0x000fe2000d701270 */
[----:B------:R-:W2:Y:S01]  /*59960*/  LDCU UR13, c[0x0][0x39c] ;  /* 0x00007380ff0d77ac */ /* 0x000ea20008000800 */
[----:B-1----:R-:W-:Y:S01]  /*59970*/  IADD3 R0, PT, PT, R212, UR74, RZ ;  /* 0x0000004ad4007c10 */ /* 0x002fe2000fffe0ff */
[----:B------:R-:W1:Y:S01]  /*59980*/  LDCU UR15, c[0x0][0x398] ;  /* 0x00007300ff0f77ac */ /* 0x000e620008000800 */
[----:B------:R-:W1:Y:S01]  /*59990*/  LDCU UR19, c[0x0][0x3b8] ;  /* 0x00007700ff1377ac */ /* 0x000e620008000800 */
[----:B----4-:R-:W4:Y:S01]  /*599a0*/  LDL.LU R243, [R1+0x2c] ;  /* 0x00002c0001f37983 */ /* 0x010f220000300800 */
[----:B------:R-:W-:Y:S01]  /*599b0*/  IMAD.WIDE R238, R213, 0x4, R234 ;  /* 0x00000004d5ee7825 */ /* 0x000fe200078e02ea */
[----:B------:R-:W-:Y:S01]  /*599c0*/  ISETP.LT.AND P6, PT, R211, UR6, !P2 ;  /* 0x00000006d3007c0c */ /* 0x000fe2000d7c1270 */
[----:B------:R-:W1:Y:S01]  /*599d0*/  LDCU UR74, c[0x0][0x3b8] ;  /* 0x00007700ff4a77ac */ /* 0x000e620008000800 */
[----:B------:R-:W1:Y:S01]  /*599e0*/  LDCU UR69, c[0x0][0x398] ;  /* 0x00007300ff4577ac */ /* 0x000e620008000800 */
[----:B------:R-:W1:Y:S01]  /*599f0*/  LDCU UR9, c[0x0][0x398] ;  /* 0x00007300ff0977ac */ /* 0x000e620008000800 */
[----:B--2---:R2:W-:Y:S01]  /*59a00*/  @P5 STG.E desc[UR28][R214.64], R250 ;  /* 0x000000fad6005986 */ /* 0x0045e2000c10191c */
[----:B------:R-:W1:Y:S03]  /*59a10*/  LDCU UR4, c[0x0][0x398] ;  /* 0x00007300ff0477ac */ /* 0x000e660008000800 */
[----:B---3--:R3:W-:Y:S01]  /*59a20*/  @P3 STG.E desc[UR28][R238.64], R241 ;  /* 0x000000f1ee003986 */ /* 0x0087e2000c10191c */
[----:B------:R-:W1:Y:S01]  /*59a30*/  LDCU UR6, c[0x0][0x3b8] ;  /* 0x00007700ff0677ac */ /* 0x000e620008000800 */
[----:B--2---:R-:W-:-:S02]  /*59a40*/  IMAD.WIDE R214, R213, 0x4, R236 ;  /* 0x00000004d5d67825 */ /* 0x004fc400078e02ec */
[----:B---3--:R-:W2:Y:S02]  /*59a50*/  LDL.LU R241, [R1+0xf0] ;  /* 0x0000f00001f17983 */ /* 0x008ea40000300800 */
[----:B------:R-:W-:Y:S02]  /*59a60*/  IMAD.WIDE R238, R212, 0x4, R2 ;  /* 0x00000004d4ee7825 */ /* 0x000fe400078e0202 */
[----:B------:R3:W-:Y:S04]  /*59a70*/  @P1 STG.E desc[UR28][R214.64], R248 ;  /* 0x000000f8d6001986 */ /* 0x0007e8000c10191c */
[----:B------:R1:W-:Y:S04]  /*59a80*/  @P4 STG.E desc[UR28][R238.64], R242 ;  /* 0x000000f2ee004986 */ /* 0x0003e8000c10191c */
[----:B---3--:R-:W3:Y:S04]  /*59a90*/  LDL.LU R248, [R1+0x120] ;  /* 0x0001200001f87983 */ /* 0x008ee80000300800 */
[----:B-1----:R-:W3:Y:S01]  /*59aa0*/  LDL.LU R242, [R1+0x110] ;  /* 0x0001100001f27983 */ /* 0x002ee20000300800 */
[----:B------:R-:W-:Y:S01]  /*59ab0*/  ISETP.GE.AND P5, PT, R240, UR68, PT ;  /* 0x00000044f0007c0c */ /* 0x000fe2000bfa6270 */
[----:B------:R-:W-:Y:S01]  /*59ac0*/  IMAD.WIDE R214, R212, 0x4, R232 ;  /* 0x00000004d4d67825 */ /* 0x000fe200078e02e8 */
[----:B------:R-:W-:Y:S01]  /*59ad0*/  ISETP.LT.AND P2, PT, R227, UR14, !P2 ;  /* 0x0000000ee3007c0c */ /* 0x000fe2000d741270 */
[----:B------:R-:W3:Y:S01]  /*59ae0*/  LDL.LU R250, [R1+0xe0] ;  /* 0x0000e00001fa7983 */ /* 0x000ee20000300800 */
[----:B------:R-:W-:Y:S01]  /*59af0*/  ISETP.LT.AND P3, PT, R223, UR25, !P5 ;  /* 0x00000019df007c0c */ /* 0x000fe2000ef61270 */
[----:B------:R-:W-:-:S02]  /*59b00*/  VIADD R213, R207, 0x9 ;  /* 0x00000009cfd57836 */ /* 0x000fc40000000000 */
[C---:B------:R-:W-:Y:S01]  /*59b10*/  IMAD.WIDE R238, R212.reuse, 0x4, R234 ;  /* 0x00000004d4ee7825 */ /* 0x040fe200078e02ea */
[----:B------:R1:W-:Y:S01]  /*59b20*/  @P0 STG.E desc[UR28][R214.64], R249 ;  /* 0x000000f9d6000986 */ /* 0x0003e2000c10191c */
[----:B------:R-:W-:Y:S01]  /*59b30*/  ISETP.LT.AND P1, PT, R219, UR23, !P5 ;  /* 0x00000017db007c0c */ /* 0x000fe2000ef21270 */
[----:B------:R-:W2:Y:S01]  /*59b40*/  LDCU UR14, c[0x0][0x39c] ;  /* 0x00007380ff0e77ac */ /* 0x000ea20008000800 */
[----:B------:R-:W-:Y:S01]  /*59b50*/  ISETP.GE.AND P0, PT, R213, UR67, PT ;  /* 0x00000043d5007c0c */ /* 0x000fe2000bf06270 */
[----:B------:R-:W-:Y:S01]  /*59b60*/  IMAD.WIDE R212, R212, 0x4, R236 ;  /* 0x00000004d4d47825 */ /* 0x000fe200078e02ec */
[----:B------:R-:W-:Y:S01]  /*59b70*/  ISETP.LT.AND P4, PT, R211, UR10, !P5 ;  /* 0x0000000ad3007c0c */ /* 0x000fe2000ef81270 */
[----:B------:R-:W2:Y:S01]  /*59b80*/  LDCU UR68, c[0x0][0x398] ;  /* 0x00007300ff4477ac */ /* 0x000ea20008000800 */
[C---:B------:R-:W-:Y:S01]  /*59b90*/  IADD3 R240, PT, PT, R0.reuse, UR74, RZ ;  /* 0x0000004a00f07c10 */ /* 0x040fe2000fffe0ff */
[----:B------:R-:W2:Y:S01]  /*59ba0*/  LDCU UR25, c[0x0][0x398] ;  /* 0x00007300ff1977ac */ /* 0x000ea20008000800 */
[C---:B-1----:R-:W-:Y:S01]  /*59bb0*/  IMAD.WIDE R214, R0.reuse, 0x4, R2 ;  /* 0x0000000400d67825 */ /* 0x042fe200078e0202 */
[----:B----4-:R1:W-:Y:S01]  /*59bc0*/  @P6 STG.E desc[UR28][R238.64], R243 ;  /* 0x000000f3ee006986 */ /* 0x0103e2000c10191c */
[----:B------:R-:W-:Y:S01]  /*59bd0*/  ISETP.LT.AND P5, PT, R227, UR12, !P5 ;  /* 0x0000000ce3007c0c */ /* 0x000fe2000efa1270 */
[----:B------:R-:W4:Y:S02]  /*59be0*/  LDCU UR12, c[0x0][0x39c] ;  /* 0x00007380ff0c77ac */ /* 0x000f240008000800 */
[----:B------:R4:W-:Y:S01]  /*59bf0*/  @P2 STG.E desc[UR28][R212.64], R251 ;  /* 0x000000fbd4002986 */ /* 0x0009e2000c10191c */
[----:B------:R-:W2:Y:S01]  /*59c00*/  LDCU UR23, c[0x0][0x398] ;  /* 0x00007300ff1777ac */ /* 0x000ea20008000800 */
[----:B------:R-:W2:Y:S02]  /*59c10*/  LDCU UR74, c[0x0][0x398] ;  /* 0x00007300ff4a77ac */ /* 0x000ea40008000800 */
[----:B-1----:R-:W3:Y:S01]  /*59c20*/  LDL.LU R243, [R1+0xd0] ;  /* 0x0000d00001f37983 */ /* 0x002ee20000300800 */
[----:B------:R-:W1:Y:S03]  /*59c30*/  LDCU UR10, c[0x0][0x3b8] ;  /* 0x00007700ff0a77ac */ /* 0x000e660008000800 */
[----:B------:R-:W3:Y:S01]  /*59c40*/  LDL.LU R249, [R1+0xb0] ;  /* 0x0000b00001f97983 */ /* 0x000ee20000300800 */
[C---:B----4-:R-:W-:Y:S01]  /*59c50*/  IMAD.WIDE R212, R0.reuse, 0x4, R232 ;  /* 0x0000000400d47825 */ /* 0x050fe200078e02e8 */
[----:B------:R-:W4:Y:S02]  /*59c60*/  LDCU UR67, c[0x0][0x398] ;  /* 0x00007300ff4377ac */ /* 0x000f240008000800 */
[----:B--2---:R2:W-:Y:S04]  /*59c70*/  @P3 STG.E desc[UR28][R214.64], R241 ;  /* 0x000000f1d6003986 */ /* 0x0045e8000c10191c */
[----:B--2---:R-:W2:Y:S01]  /*59c80*/  LDL.LU R241, [R1+0xa0] ;  /* 0x0000a00001f17983 */ /* 0x004ea20000300800 */
[----:B------:R-:W-:-:S03]  /*59c90*/  IMAD.WIDE R214, R0, 0x4, R234 ;  /* 0x0000000400d67825 */ /* 0x000fc600078e02ea */
[----:B---3--:R3:W-:Y:S04]  /*59ca0*/  @P1 STG.E desc[UR28][R212.64], R248 ;  /* 0x000000f8d4001986 */ /* 0x0087e8000c10191c */
[----:B------:R1:W-:Y:S04]  /*59cb0*/  @P4 STG.E desc[UR28][R214.64], R242 ;  /* 0x000000f2d6004986 */ /* 0x0003e8000c10191c */
[----:B---3--:R-:W3:Y:S04]  /*59cc0*/  LDL.LU R248, [R1+0x90] ;  /* 0x0000900001f87983 */ /* 0x008ee80000300800 */
[----:B-1----:R-:W4:Y:S01]  /*59cd0*/  LDL.LU R242, [R1+0xf4] ;  /* 0x0000f40001f27983 */ /* 0x002f220000300800 */
[----:B------:R-:W-:Y:S01]  /*59ce0*/  ISETP.LT.AND P6, PT, R223, UR26, !P0 ;  /* 0x0000001adf007c0c */ /* 0x000fe2000c7c1270 */
[----:B------:R-:W-:Y:S01]  /*59cf0*/  VIADD R239, R207, 0xa ;  /* 0x0000000acfef7836 */ /* 0x000fe20000000000 */
[----:B------:R-:W-:Y:S01]  /*59d00*/  ISETP.LT.AND P2, PT, R219, UR27, !P0 ;  /* 0x0000001bdb007c0c */ /* 0x000fe2000c741270 */
[----:B------:R-:W-:Y:S01]  /*59d10*/  IMAD.WIDE R212, R0, 0x4, R236 ;  /* 0x0000000400d47825 */ /* 0x000fe200078e02ec */
[----:B------:R-:W-:Y:S01]  /*59d20*/  ISETP.LT.AND P3, PT, R211, UR54, !P0 ;  /* 0x00000036d3007c0c */ /* 0x000fe2000c761270 */
[----:B------:R-:W1:Y:S01]  /*59d30*/  LDCU UR26, c[0x0][0x398] ;  /* 0x00007300ff1a77ac */ /* 0x000e620008000800 */
[----:B------:R-:W-:Y:S01]  /*59d40*/  ISETP.GE.AND P1, PT, R239, UR56, PT ;  /* 0x00000038ef007c0c */ /* 0x000fe2000bf26270 */
[----:B------:R-:W-:Y:S01]  /*59d50*/  IMAD.WIDE R214, R240, 0x4, R2 ;  /* 0x00000004f0d67825 */ /* 0x000fe200078e0202 */
[----:B------:R-:W-:Y:S01]  /*59d60*/  ISETP.LT.AND P0, PT, R227, UR55, !P0 ;  /* 0x00000037e3007c0c */ /* 0x000fe2000c701270 */
[----:B------:R1:W-:Y:S01]  /*59d70*/  @P5 STG.E desc[UR28][R212.64], R250 ;  /* 0x000000fad4005986 */ /* 0x0003e2000c10191c */
[----:B------:R-:W-:-:S02]  /*59d80*/  ISETP.LT.AND P4, PT, R223, UR57, !P1 ;  /* 0x00000039df007c0c */ /* 0x000fc4000cf81270 */
[C---:B------:R-:W-:Y:S01]  /*59d90*/  IADD3 R238, PT, PT, R240.reuse, UR77, RZ ;  /* 0x0000004df0ee7c10 */ /* 0x040fe2000fffe0ff */
[----:B------:R-:W-:Y:S01]  /*59da0*/  VIADD R239, R207, 0xb ;  /* 0x0000000bcfef7836 */ /* 0x000fe20000000000 */
[----:B------:R-:W2:Y:S01]  /*59db0*/  LDCU UR55, c[0x0][0x39c] ;  /* 0x00007380ff3777ac */ /* 0x000ea20008000800 */
[----:B------:R-:W2:Y:S01]  /*59dc0*/  LDCU UR27, c[0x0][0x398] ;  /* 0x00007300ff1b77ac */ /* 0x000ea20008000800 */
[----:B-1----:R-:W4:Y:S01]  /*59dd0*/  LDL.LU R250, [R1+0x124] ;  /* 0x0001240001fa7983 */ /* 0x002f220000300800 */
[C---:B------:R-:W-:Y:S01]  /*59de0*/  IMAD.WIDE R212, R240.reuse, 0x4, R232 ;  /* 0x00000004f0d47825 */ /* 0x040fe200078e02e8 */
[----:B------:R-:W1:Y:S01]  /*59df0*/  LDCU UR54, c[0x0][0x3b8] ;  /* 0x00007700ff3677ac */ /* 0x000e620008000800 */
[----:B------:R-:W1:Y:S01]  /*59e00*/  LDCU UR56, c[0x0][0x398] ;  /* 0x00007300ff3877ac */ /* 0x000e620008000800 */
[----:B------:R1:W-:Y:S01]  /*59e10*/  @P6 STG.E desc[UR28][R214.64], R243 ;  /* 0x000000f3d6006986 */ /* 0x0003e2000c10191c */
[----:B------:R-:W-:Y:S01]  /*59e20*/  ISETP.LT.AND P5, PT, R219, UR58, !P1 ;  /* 0x0000003adb007c0c */ /* 0x000fe2000cfa1270 */
[----:B------:R-:W2:Y:S02]  /*59e30*/  LDCU UR77, c[0x0][0x398] ;  /* 0x00007300ff4d77ac */ /* 0x000ea40008000800 */
[----:B------:R1:W-:Y:S01]  /*59e40*/  @P2 STG.E desc[UR28][R212.64], R249 ;  /* 0x000000f9d4002986 */ /* 0x0003e2000c10191c */
[----:B------:R-:W2:Y:S03]  /*59e50*/  LDCU UR57, c[0x0][0x398] ;  /* 0x00007300ff3977ac */ /* 0x000ea60008000800 */
[----:B-1----:R-:W4:Y:S01]  /*59e60*/  LDL.LU R243, [R1+0x114] ;  /* 0x0001140001f37983 */ /* 0x002f220000300800 */
[C---:B------:R-:W-:Y:S01]  /*59e70*/  IMAD.WIDE R214, R240.reuse, 0x4, R234 ;  /* 0x00000004f0d67825 */ /* 0x040fe200078e02ea */
[----:B------:R-:W-:Y:S01]  /*59e80*/  ISETP.LT.AND P6, PT, R211, UR59, !P1 ;  /* 0x0000003bd3007c0c */ /* 0x000fe2000cfc1270 */
[----:B------:R-:W1:Y:S01]  /*59e90*/  LDCU UR58, c[0x0][0x398] ;  /* 0x00007300ff3a77ac */ /* 0x000e620008000800 */
[----:B------:R-:W4:Y:S01]  /*59ea0*/  LDL.LU R249, [R1+0xe4] ;  /* 0x0000e40001f97983 */ /* 0x000f220000300800 */
[----:B------:R-:W-:-:S03]  /*59eb0*/  IMAD.WIDE R212, R240, 0x4, R236 ;  /* 0x00000004f0d47825 */ /* 0x000fc600078e02ec */
[----:B--2---:R2:W-:Y:S01]  /*59ec0*/  @P3 STG.E desc[UR28][R214.64], R241 ;  /* 0x000000f1d6003986 */ /* 0x0045e2000c10191c */
[----:B------:R-:W-:Y:S01]  /*59ed0*/  ISETP.GE.AND P2, PT, R239, UR61, PT ;  /* 0x0000003def007c0c */ /* 0x000fe2000bf46270 */
[----:B------:R-:W1:Y:S02]  /*59ee0*/  LDCU UR59, c[0x0][0x3b8] ;  /* 0x00007700ff3b77ac */ /* 0x000e640008000800 */
[----:B--2---:R-:W2:Y:S01]  /*59ef0*/  LDL.LU R241, [R1+0xd4] ;  /* 0x0000d40001f17983 */ /* 0x004ea20000300800 */
[----:B------:R-:W-:-:S03]  /*59f00*/  IMAD.WIDE R214, R238, 0x4, R2 ;  /* 0x00000004eed67825 */ /* 0x000fc600078e0202 */
[----:B---3--:R3:W-:Y:S01]  /*59f10*/  @P0 STG.E desc[UR28][R212.64], R248 ;  /* 0x000000f8d4000986 */ /* 0x0087e2000c10191c */
[----:B------:R-:W-:Y:S02]  /*59f20*/  ISETP.LT.AND P1, PT, R227, UR60, !P1 ;  /* 0x0000003ce3007c0c */ /* 0x000fe4000cf21270 */
[C---:B------:R-:W-:Y:S01]  /*59f30*/  IADD3 R0, PT, PT, R238.reuse, UR76, RZ ;  /* 0x0000004cee007c10 */ /* 0x040fe2000fffe0ff */
[----:B----4-:R4:W-:Y:S01]  /*59f40*/  @P4 STG.E desc[UR28][R214.64], R242 ;  /* 0x000000f2d6004986 */ /* 0x0109e2000c10191c */
[----:B------:R-:W-:Y:S01]  /*59f50*/  VIADD R240, R207, 0xc ;  /* 0x0000000ccff07836 */ /* 0x000fe20000000000 */
[----:B------:R-:W1:Y:S02]  /*59f60*/  LDCU UR61, c[0x0][0x398] ;  /* 0x00007300ff3d77ac */ /* 0x000e640008000800 */
[----:B---3--:R-:W3:Y:S01]  /*59f70*/  LDL.LU R248, [R1+0xb4] ;  /* 0x0000b40001f87983 */ /* 0x008ee20000300800 */
[----:B------:R-:W-:Y:S01]  /*59f80*/  ISETP.LT.AND P3, PT, R223, UR62, !P2 ;  /* 0x0000003edf007c0c */ /* 0x000fe2000d761270 */
[C---:B------:R-:W-:Y:S01]  /*59f90*/  IMAD.WIDE R212, R238.reuse, 0x4, R232 ;  /* 0x00000004eed47825 */ /* 0x040fe200078e02e8 */
[----:B------:R-:W-:Y:S01]  /*59fa0*/  ISETP.LT.AND P0, PT, R219, UR63, !P2 ;  /* 0x0000003fdb007c0c */ /* 0x000fe2000d701270 */
[----:B----4-:R-:W4:Y:S01]  /*59fb0*/  LDL.LU R242, [R1+0xa4] ;  /* 0x0000a40001f27983 */ /* 0x010f220000300800 */
[----:B------:R-:W1:Y:S01]  /*59fc0*/  LDCU UR60, c[0x0][0x39c] ;  /* 0x00007380ff3c77ac */ /* 0x000e620008000800 */
[----:B------:R-:W-:Y:S01]  /*59fd0*/  IMAD.WIDE R214, R238, 0x4, R234 ;  /* 0x00000004eed67825 */ /* 0x000fe200078e02ea */
[----:B------:R-:W-:-:S02]  /*59fe0*/  ISETP.LT.AND P4, PT, R211, UR64, !P2 ;  /* 0x00000040d3007c0c */ /* 0x000fc4000d781270 */
[----:B------:R-:W-:Y:S01]  /*59ff0*/  IADD3 R239, PT, PT, R0, UR75, RZ ;  /* 0x0000004b00ef7c10 */ /* 0x000fe2000fffe0ff */
[----:B------:R-:W1:Y:S01]  /*5a000*/  LDCU UR76, c[0x0][0x398] ;  /* 0x00007300ff4c77ac */ /* 0x000e620008000800 */
[----:B------:R1:W-:Y:S01]  /*5a010*/  @P5 STG.E desc[UR28][R212.64], R250 ;  /* 0x000000fad4005986 */ /* 0x0003e2000c10191c */
[----:B------:R-:W-:Y:S01]  /*5a020*/  ISETP.LT.AND P2, PT, R227, UR65, !P2 ;  /* 0x00000041e3007c0c */ /* 0x000fe2000d741270 */
[----:B------:R-:W2:Y:S01]  /*5a030*/  LDCU UR62, c[0x0][0x398] ;  /* 0x00007300ff3e77ac */ /* 0x000ea20008000800 */
[----:B------:R-:W2:Y:S01]  /*5a040*/  LDCU UR63, c[0x0][0x398] ;  /* 0x00007300ff3f77ac */ /* 0x000ea20008000800 */
[----:B------:R-:W2:Y:S01]  /*5a050*/  LDCU UR75, c[0x0][0x398] ;  /* 0x00007300ff4b77ac */ /* 0x000ea20008000800 */
[----:B-1----:R-:W4:Y:S01]  /*5a060*/  LDL.LU R250, [R1+0x94] ;  /* 0x0000940001fa7983 */ /* 0x002f220000300800 */
[----:B------:R-:W-:Y:S01]  /*5a070*/  IMAD.WIDE R212, R238, 0x4, R236 ;  /* 0x00000004eed47825 */ /* 0x000fe200078e02ec */
[----:B------:R-:W1:Y:S02]  /*5a080*/  LDCU UR64, c[0x0][0x3b8] ;  /* 0x00007700ff4077ac */ /* 0x000e640008000800 */
[----:B------:R1:W-:Y:S01]  /*5a090*/  @P6 STG.E desc[UR28][R214.64], R243 ;  /* 0x000000f3d6006986 */ /* 0x0003e2000c10191c */
[----:B------:R-:W-:Y:S01]  /*5a0a0*/  ISETP.GE.AND P5, PT, R240, UR66, PT ;  /* 0x00000042f0007c0c */ /* 0x000fe2000bfa6270 */
[----:B------:R-:W2:Y:S02]  /*5a0b0*/  LDCU UR65, c[0x0][0x39c] ;  /* 0x00007380ff4177ac */ /* 0x000ea40008000800 */
[----:B------:R1:W-:Y:S04]  /*5a0c0*/  @P1 STG.E desc[UR28][R212.64], R249 ;  /* 0x000000f9d4001986 */ /* 0x0003e8000c10191c */
[----:B-1----:R-:W4:Y:S01]  /*5a0d0*/  LDL.LU R243, [R1+0xf8] ;  /* 0x0000f80001f37983 */ /* 0x002f220000300800 */
[C---:B------:R-:W-:Y:S01]  /*5a0e0*/  IMAD.WIDE R214, R0.reuse, 0x4, R2 ;  /* 0x0000000400d67825 */ /* 0x040fe200078e0202 */
[----:B------:R-:W-:Y:S01]  /*5a0f0*/  IADD3 R238, PT, PT, R239, UR38, RZ ;  /* 0x00000026efee7c10 */ /* 0x000fe2000fffe0ff */
[----:B------:R-:W1:Y:S01]  /*5a100*/  LDCU UR66, c[0x0][0x398] ;  /* 0x00007300ff4277ac */ /* 0x000e620008000800 */
[----:B------:R-:W4:Y:S01]  /*5a110*/  LDL.LU R249, [R1+0x128] ;  /* 0x0001280001f97983 */ /* 0x000f220000300800 */
[C---:B------:R-:W-:Y:S01]  /*5a120*/  IMAD.WIDE R212, R0.reuse, 0x4, R232 ;  /* 0x0000000400d47825 */ /* 0x040fe200078e02e8 */
[----:B------:R-:W-:Y:S01]  /*5a130*/  ISETP.LT.AND P6, PT, R223, UR31, !P5 ;  /* 0x0000001fdf007c0c */ /* 0x000fe2000efc1270 */
[----:B------:R-:W1:Y:S01]  /*5a140*/  LDCU UR31, c[0x0][0x398] ;  /* 0x00007300ff1f77ac */ /* 0x000e620008000800 */
[----:B------:R-:W-:Y:S01]  /*5a150*/  ISETP.LT.AND P1, PT, R219, UR33, !P5 ;  /* 0x00000021db007c0c */ /* 0x000fe2000ef21270 */
[----:B------:R-:W-:Y:S01]  /*5a160*/  VIADD R240, R207, 0xd ;  /* 0x0000000dcff07836 */ /* 0x000fe20000000000 */
[----:B------:R-:W1:Y:S01]  /*5a170*/  LDCU UR33, c[0x0][0x398] ;  /* 0x00007300ff2177ac */ /* 0x000e620008000800 */
[----:B------:R-:W1:Y:S01]  /*5a180*/  LDCU UR38, c[0x0][0x398] ;  /* 0x00007300ff2677ac */ /* 0x000e620008000800 */
[----:B--2---:R2:W-:Y:S04]  /*5a190*/  @P3 STG.E desc[UR28][R214.64], R241 ;  /* 0x000000f1d6003986 */ /* 0x0045e8000c10191c */
[----:B--2---:R-:W2:Y:S01]  /*5a1a0*/  LDL.LU R241, [R1+0x118] ;  /* 0x0001180001f17983 */ /* 0x004ea20000300800 */
[----:B------:R-:W-:-:S03]  /*5a1b0*/  IMAD.WIDE R214, R0, 0x4, R234 ;  /* 0x0000000400d67825 */ /* 0x000fc600078e02ea */
[----:B---3--:R3:W-:Y:S04]  /*5a1c0*/  @P0 STG.E desc[UR28][R212.64], R248 ;  /* 0x000000f8d4000986 */ /* 0x0087e8000c10191c */
[----:B----4-:R4:W-:Y:S04]  /*5a1d0*/  @P4 STG.E desc[UR28][R214.64], R242 ;  /* 0x000000f2d6004986 */ /* 0x0109e8000c10191c */
[----:B---3--:R-:W3:Y:S04]  /*5a1e0*/  LDL.LU R248, [R1+0xe8] ;  /* 0x0000e80001f87983 */ /* 0x008ee80000300800 */
[----:B----4-:R-:W4:Y:S01]  /*5a1f0*/  LDL.LU R242, [R1+0xd8] ;  /* 0x0000d80001f27983 */ /* 0x010f220000300800 */
[----:B------:R-:W-:Y:S01]  /*5a200*/  ISETP.LT.AND P3, PT, R211, UR34, !P5 ;  /* 0x00000022d3007c0c */ /* 0x000fe2000ef61270 */
[----:B------:R-:W-:Y:S01]  /*5a210*/  IMAD.WIDE R212, R0, 0x4, R236 ;  /* 0x0000000400d47825 */ /* 0x000fe200078e02ec */
[----:B------:R-:W-:Y:S01]  /*5a220*/  ISETP.GE.AND P0, PT, R240, UR40, PT ;  /* 0x00000028f0007c0c */ /* 0x000fe2000bf06270 */
[----:B------:R-:W1:Y:S02]  /*5a230*/  LDCU UR34, c[0x0][0x3b8] ;  /* 0x00007700ff2277ac */ /* 0x000e640008000800 */
[----:B------:R-:W-:Y:S01]  /*5a240*/  IMAD.WIDE R214, R239, 0x4, R2 ;  /* 0x00000004efd67825 */ /* 0x000fe200078e0202 */
[----:B------:R-:W-:Y:S01]  /*5a250*/  ISETP.LT.AND P5, PT, R227, UR36, !P5 ;  /* 0x00000024e3007c0c */ /* 0x000fe2000efa1270 */
[----:B------:R-:W1:Y:S01]  /*5a260*/  LDCU UR36, c[0x0][0x39c] ;  /* 0x00007380ff2477ac */ /* 0x000e620008000800 */
[----:B------:R-:W-:Y:S01]  /*5a270*/  ISETP.LT.AND P4, PT, R223, UR42, !P0 ;  /* 0x0000002adf007c0c */ /* 0x000fe2000c781270 */
[----:B------:R1:W-:Y:S01]  /*5a280*/  @P2 STG.E desc[UR28][R212.64], R250 ;  /* 0x000000fad4002986 */ /* 0x0003e2000c10191c */
[----:B------:R-:W-:Y:S01]  /*5a290*/  VIADD R240, R207, 0xe ;  /* 0x0000000ecff07836 */ /* 0x000fe20000000000 */
[----:B------:R-:W-:Y:S01]  /*5a2a0*/  IADD3 R0, PT, PT, R238, UR18, RZ ;  /* 0x00000012ee007c10 */ /* 0x000fe2000fffe0ff */
[----:B------:R-:W2:Y:S01]  /*5a2b0*/  LDCU UR40, c[0x0][0x398] ;  /* 0x00007300ff2877ac */ /* 0x000ea20008000800 */
[----:B------:R-:W2:Y:S01]  /*5a2c0*/  LDCU UR42, c[0x0][0x398] ;  /* 0x00007300ff2a77ac */ /* 0x000ea20008000800 */
[----:B-1----:R-:W4:Y:S01]  /*5a2d0*/  LDL.LU R250, [R1+0xb8] ;  /* 0x0000b80001fa7983 */ /* 0x002f220000300800 */
[----:B------:R-:W-:Y:S01]  /*5a2e0*/  IMAD.WIDE R212, R239, 0x4, R232 ;  /* 0x00000004efd47825 */ /* 0x000fe200078e02e8 */
[----:B------:R-:W-:Y:S01]  /*5a2f0*/  ISETP.LT.AND P2, PT, R219, UR44, !P0 ;  /* 0x0000002cdb007c0c */ /* 0x000fe2000c741270 */
[----:B------:R-:W1:Y:S01]  /*5a300*/  LDCU UR44, c[0x0][0x398] ;  /* 0x00007300ff2c77ac */ /* 0x000e620008000800 */
[----:B------:R-:W1:Y:S01]  /*5a310*/  LDCU UR18, c[0x0][0x398] ;  /* 0x00007300ff1277ac */ /* 0x000e620008000800 */
[----:B------:R1:W-:Y:S04]  /*5a320*/  @P6 STG.E desc[UR28][R214.64], R243 ;  /* 0x000000f3d6006986 */ /* 0x0003e8000c10191c */
[----:B------:R1:W-:Y:S04]  /*5a330*/  @P1 STG.E desc[UR28][R212.64], R249 ;  /* 0x000000f9d4001986 */ /* 0x0003e8000c10191c */
[----:B-1----:R-:W4:Y:S01]  /*5a340*/  LDL.LU R243, [R1+0xa8] ;  /* 0x0000a80001f37983 */ /* 0x002f220000300800 */
[----:B------:R-:W-:-:S03]  /*5a350*/  IMAD.WIDE R214, R239, 0x4, R234 ;  /* 0x00000004efd67825 */ /* 0x000fc600078e02ea */
[----:B------:R-:W4:Y:S01]  /*5a360*/  LDL.LU R249, [R1+0x98] ;  /* 0x0000980001f97983 */ /* 0x000f220000300800 */
[----:B------:R-:W-:-:S03]  /*5a370*/  IMAD.WIDE R212, R239, 0x4, R236 ;  /* 0x00000004efd47825 */ /* 0x000fc600078e02ec */
[----:B--2---:R1:W-:Y:S04]  /*5a380*/  @P3 STG.E desc[UR28][R214.64], R241 ;  /* 0x000000f1d6003986 */ /* 0x0043e8000c10191c */
[----:B-1----:R-:W2:Y:S01]  /*5a390*/  LDL.LU R241, [R1+0xfc] ;  /* 0x0000fc0001f17983 */ /* 0x002ea20000300800 */
[----:B------:R-:W-:-:S03]  /*5a3a0*/  IMAD.WIDE R214, R238, 0x4, R2 ;  /* 0x00000004eed67825 */ /* 0x000fc600078e0202 */
[----:B---3--:R1:W-:Y:S04]  /*5a3b0*/  @P5 STG.E desc[UR28][R212.64], R248 ;  /* 0x000000f8d4005986 */ /* 0x0083e8000c10191c */
[----:B----4-:R3:W-:Y:S04]  /*5a3c0*/  @P4 STG.E desc[UR28][R214.64], R242 ;  /* 0x000000f2d6004986 */ /* 0x0107e8000c10191c */
[----:B-1----:R-:W4:Y:S04]  /*5a3d0*/  LDL.LU R248, [R1+0x12c] ;  /* 0x00012c0001f87983 */ /* 0x002f280000300800 */
[----:B---3--:R-:W3:Y:S01]  /*5a3e0*/  LDL.LU R242, [R1+0x11c] ;  /* 0x00011c0001f27983 */ /* 0x008ee20000300800 */
[----:B------:R-:W-:-:S02]  /*5a3f0*/  ISETP.LT.AND P6, PT, R211, UR30, !P0 ;  /* 0x0000001ed3007c0c */ /* 0x000fc4000c7c1270 */
[----:B------:R-:W-:Y:S01]  /*5a400*/  ISETP.GE.AND P1, PT, R240, UR5, PT ;  /* 0x00000005f0007c0c */ /* 0x000fe2000bf26270 */
[C---:B------:R-:W-:Y:S01]  /*5a410*/  IMAD.WIDE R212, R238.reuse, 0x4, R232 ;  /* 0x00000004eed47825 */ /* 0x040fe200078e02e8 */
[----:B------:R-:W-:Y:S01]  /*5a420*/  ISETP.LT.AND P0, PT, R227, UR32, !P0 ;  /* 0x00000020e3007c0c */ /* 0x000fe2000c701270 */
[----:B------:R-:W1:Y:S01]  /*5a430*/  LDCU UR32, c[0x0][0x39c] ;  /* 0x00007380ff2077ac */ /* 0x000e620008000800 */
[----:B------:R-:W-:Y:S01]  /*5a440*/  ISETP.LT.AND P3, PT, R223, UR46, !P1 ;  /* 0x0000002edf007c0c */ /* 0x000fe2000cf61270 */
[----:B------:R-:W-:Y:S01]  /*5a450*/  IMAD.WIDE R214, R238, 0x4, R234 ;  /* 0x00000004eed67825 */ /* 0x000fe200078e02ea */
[----:B------:R-:W-:Y:S01]  /*5a460*/  ISETP.LT.AND P5, PT, R219, UR48, !P1 ;  /* 0x00000030db007c0c */ /* 0x000fe2000cfa1270 */
[----:B------:R1:W-:Y:S01]  /*5a470*/  @P2 STG.E desc[UR28][R212.64], R250 ;  /* 0x000000fad4002986 */ /* 0x0003e2000c10191c */
[----:B------:R-:W-:Y:S01]  /*5a480*/  ISETP.LT.AND P4, PT, R211, UR20, !P1 ;  /* 0x00000014d3007c0c */ /* 0x000fe2000cf81270 */
[----:B------:R-:W-:Y:S01]  /*5a490*/  VIADD R240, R207, 0xf ;  /* 0x0000000fcff07836 */ /* 0x000fe20000000000 */
[----:B------:R-:W-:Y:S01]  /*5a4a0*/  IADD3 R239, PT, PT, R0, UR22, RZ ;  /* 0x0000001600ef7c10 */ /* 0x000fe2000fffe0ff */
[----:B------:R-:W2:Y:S01]  /*5a4b0*/  LDCU UR30, c[0x0][0x3b8] ;  /* 0x00007700ff1e77ac */ /* 0x000ea20008000800 */
[----:B------:R-:W2:Y:S01]  /*5a4c0*/  LDCU UR5, c[0x0][0x398] ;  /* 0x00007300ff0577ac */ /* 0x000ea20008000800 */
[----:B-1----:R-:W3:Y:S01]  /*5a4d0*/  LDL.LU R250, [R1+0xec] ;  /* 0x0000ec0001fa7983 */ /* 0x002ee20000300800 */
[----:B------:R-:W-:Y:S01]  /*5a4e0*/  IMAD.WIDE R212, R238, 0x4, R236 ;  /* 0x00000004eed47825 */ /* 0x000fe200078e02ec */
[----:B------:R-:W1:Y:S01]  /*5a4f0*/  LDCU UR46, c[0x0][0x398] ;  /* 0x00007300ff2e77ac */ /* 0x000e620008000800 */
[----:B------:R-:W1:Y:S01]  /*5a500*/  LDCU UR48, c[0x0][0x398] ;  /* 0x00007300ff3077ac */ /* 0x000e620008000800 */
[----:B------:R1:W-:Y:S01]  /*5a510*/  @P6 STG.E desc[UR28][R214.64], R243 ;  /* 0x000000f3d6006986 */ /* 0x0003e2000c10191c */
[----:B------:R-:W-:Y:S01]  /*5a520*/  ISETP.GE.AND P2, PT, R240, UR16, PT ;  /* 0x00000010f0007c0c */ /* 0x000fe2000bf46270 */
[----:B------:R-:W2:Y:S02]  /*5a530*/  LDCU UR22, c[0x0][0x398] ;  /* 0x00007300ff1677ac */ /* 0x000ea40008000800 */
[----:B------:R1:W-:Y:S01]  /*5a540*/  @P0 STG.E desc[UR28][R212.64], R249 ;  /* 0x000000f9d4000986 */ /* 0x0003e2000c10191c */
[----:B------:R-:W2:Y:S03]  /*5a550*/  LDCU UR20, c[0x0][0x3b8] ;  /* 0x00007700ff1477ac */ /* 0x000ea60008000800 */
[----:B-1----:R-:W3:Y:S01]  /*5a560*/  LDL.LU R243, [R1+0xdc] ;  /* 0x0000dc0001f37983 */ /* 0x002ee20000300800 */
[C---:B------:R-:W-:Y:S01]  /*5a570*/  IMAD.WIDE R214, R0.reuse, 0x4, R2 ;  /* 0x0000000400d67825 */ /* 0x040fe200078e0202 */
[----:B------:R-:W-:Y:S01]  /*5a580*/  ISETP.LT.AND P1, PT, R227, UR11, !P1 ;  /* 0x0000000be3007c0c */ /* 0x000fe2000cf21270 */
[----:B------:R-:W1:Y:S01]  /*5a590*/  LDCU UR11, c[0x0][0x39c] ;  /* 0x00007380ff0b77ac */ /* 0x000e620008000800 */
[----:B------:R-:W3:Y:S01]  /*5a5a0*/  LDL.LU R249, [R1+0xbc] ;  /* 0x0000bc0001f97983 */ /* 0x000ee20000300800 */
[C---:B------:R-:W-:Y:S01]  /*5a5b0*/  IMAD.WIDE R212, R0.reuse, 0x4, R232 ;  /* 0x0000000400d47825 */ /* 0x040fe200078e02e8 */
[----:B------:R-:W-:Y:S01]  /*5a5c0*/  IADD3 R238, PT, PT, R239, UR17, RZ ;  /* 0x00000011efee7c10 */ /* 0x000fe2000fffe0ff */
[----:B------:R-:W1:Y:S01]  /*5a5d0*/  LDCU UR16, c[0x0][0x398] ;  /* 0x00007300ff1077ac */ /* 0x000e620008000800 */
[----:B------:R-:W-:Y:S01]  /*5a5e0*/  ISETP.LT.AND P6, PT, R223, UR50, !P2 ;  /* 0x00000032df007c0c */ /* 0x000fe2000d7c1270 */
[----:B------:R-:W-:Y:S01]  /*5a5f0*/  VIADD R240, R207, 0x10 ;  /* 0x00000010cff07836 */ /* 0x000fe20000000000 */
[----:B------:R-:W-:Y:S01]  /*5a600*/  ISETP.LT.AND P0, PT, R219, UR52, !P2 ;  /* 0x00000034db007c0c */ /* 0x000fe2000d701270 */
[----:B------:R-:W1:Y:S01]  /*5a610*/  LDCU UR50, c[0x0][0x398] ;  /* 0x00007300ff3277ac */ /* 0x000e620008000800 */
[----:B------:R-:W1:Y:S01]  /*5a620*/  LDCU UR52, c[0x0][0x398] ;  /* 0x00007300ff3477ac */ /* 0x000e620008000800 */
[----:B------:R-:W1:Y:S01]  /*5a630*/  LDCU UR17, c[0x0][0x398] ;  /* 0x00007300ff1177ac */ /* 0x000e620008000800 */
[----:B--2---:R2:W-:Y:S04]  /*5a640*/  @P3 STG.E desc[UR28][R214.64], R241 ;  /* 0x000000f1d6003986 */ /* 0x0045e8000c10191c */
[----:B--2---:R-:W2:Y:S01]  /*5a650*/  LDL.LU R241, [R1+0xac] ;  /* 0x0000ac0001f17983 */ /* 0x004ea20000300800 */
[----:B------:R-:W-:-:S03]  /*5a660*/  IMAD.WIDE R214, R0, 0x4, R234 ;  /* 0x0000000400d67825 */ /* 0x000fc600078e02ea */
[----:B----4-:R4:W-:Y:S04]  /*5a670*/  @P5 STG.E desc[UR28][R212.64], R248 ;  /* 0x000000f8d4005986 */ /* 0x0109e8000c10191c */
[----:B---3--:R3:W-:Y:S04]  /*5a680*/  @P4 STG.E desc[UR28][R214.64], R242 ;  /* 0x000000f2d6004986 */ /* 0x0087e8000c10191c */
[----:B----4-:R-:W4:Y:S04]  /*5a690*/  LDL.LU R248, [R1+0x9c] ;  /* 0x00009c0001f87983 */ /* 0x010f280000300800 */
[----:B---3--:R-:W3:Y:S01]  /*5a6a0*/  LDL.LU R242, [R1+0x1a0] ;  /* 0x0001a00001f27983 */ /* 0x008ee20000300800 */
        /* <DEDUP_REMOVED lines=13> */
[----:B-1----:R-:W3:Y:S01]  /*5a780*/  LDL.LU R250, [R1+0x1e0] ;  /* 0x0001e00001fa7983 */ /* 0x002ee20000300800 */
[----:B------:R-:W-:Y:S01]  /*5a790*/  IMAD.WIDE R212, R239, 0x4, R232 ;  /* 0x00000004efd47825 */ /* 0x000fe200078e02e8 */
[----:B------:R-:W-:Y:S01]  /*5a7a0*/  ISETP.LT.AND P1, PT, R219, UR70, !P5 ;  /* 0x00000046db007c0c */ /* 0x000fe2000ef21270 */
[----:B------:R-:W1:Y:S01]  /*5a7b0*/  LDCU UR70, c[0x0][0x398] ;  /* 0x00007300ff4677ac */ /* 0x000e620008000800 */
[----:B------:R-:W1:Y:S01]  /*5a7c0*/  LDCU UR19, c[0x0][0x398] ;  /* 0x00007300ff1377ac */ /* 0x000e620008000800 */
[----:B------:R1:W-:Y:S04]  /*5a7d0*/  @P6 STG.E desc[UR28][R214.64], R243 ;  /* 0x000000f3d6006986 */ /* 0x0003e8000c10191c */
[----:B------:R1:W-:Y:S04]  /*5a7e0*/  @P0 STG.E desc[UR28][R212.64], R249 ;  /* 0x000000f9d4000986 */ /* 0x0003e8000c10191c */
[----:B-1----:R-:W3:Y:S01]  /*5a7f0*/  LDL.LU R243, [R1+0x1d0] ;  /* 0x0001d00001f37983 */ /* 0x002ee20000300800 */
[----:B------:R-:W-:-:S03]  /*5a800*/  IMAD.WIDE R214, R239, 0x4, R234 ;  /* 0x00000004efd67825 */ /* 0x000fc600078e02ea */
[----:B------:R-:W3:Y:S01]  /*5a810*/  LDL.LU R249, [R1+0x180] ;  /* 0x0001800001f97983 */ /* 0x000ee20000300800 */
[----:B------:R-:W-:-:S03]  /*5a820*/  IMAD.WIDE R212, R239, 0x4, R236 ;  /* 0x00000004efd47825 */ /* 0x000fc600078e02ec */
[----:B--2---:R1:W-:Y:S04]  /*5a830*/  @P3 STG.E desc[UR28][R214.64], R241 ;  /* 0x000000f1d6003986 */ /* 0x0043e8000c10191c */
[----:B-1----:R-:W2:Y:S01]  /*5a840*/  LDL.LU R241, [R1+0x160] ;  /* 0x0001600001f17983 */ /* 0x002ea20000300800 */
[----:B------:R-:W-:-:S03]  /*5a850*/  IMAD.WIDE R214, R238, 0x4, R2 ;  /* 0x00000004eed67825 */ /* 0x000fc600078e0202 */
[----:B----4-:R1:W-:Y:S04]  /*5a860*/  @P2 STG.E desc[UR28][R212.64], R248 ;  /* 0x000000f8d4002986 */ /* 0x0103e8000c10191c */
[----:B---3--:R3:W-:Y:S04]  /*5a870*/  @P4 STG.E desc[UR28][R214.64], R242 ;  /* 0x000000f2d6004986 */ /* 0x0087e8000c10191c */
        /* <DEDUP_REMOVED lines=16> */
[----:B-1----:R-:W3:Y:S01]  /*5a980*/  LDL.LU R250, [R1] ;  /* 0x0000000001fa7983 */ /* 0x002ee20000300800 */
        /* <DEDUP_REMOVED lines=599> */
[----:B-1----:R-:W-:Y:S01]  /*5cf00*/  IMAD.WIDE R212, R238, 0x4, R236 ;  /* 0x00000004eed47825 */ /* 0x002fe200078e02ec */
        /* <DEDUP_REMOVED lines=24> */
[----:B----4-:R-:W-:Y:S04]  /*5d090*/  @P2 STG.E desc[UR28][R212.64], R248 ;  /* 0x000000f8d4002986 */ /* 0x010fe8000c10191c */
[----:B------:R-:W4:Y:S04]  /*5d0a0*/  LDL.LU R249, [R1+0x344] ;  /* 0x0003440001f97983 */ /* 0x000f280000300800 */
[----:B---3--:R3:W-:Y:S04]  /*5d0b0*/  @P4 STG.E desc[UR28][R214.64], R242 ;  /* 0x000000f2d6004986 */ /* 0x0087e8000c10191c */
[----:B---3--:R-:W3:Y:S01]  /*5d0c0*/  LDL.LU R242, [R1+0x334] ;  /* 0x0003340001f27983 */ /* 0x008ee20000300800 */
[----:B------:R-:W-:Y:S01]  /*5d0d0*/  ISETP.LT.AND P3, PT, R211, UR64, !P1 ;  /* 0x00000040d3007c0c */ /* 0x000fe2000cf61270 */
[----:B------:R-:W-:Y:S01]  /*5d0e0*/  IMAD.WIDE R212, R0, 0x4, R236 ;  /* 0x0000000400d47825 */ /* 0x000fe200078e02ec */
[----:B------:R-:W-:Y:S01]  /*5d0f0*/  ISETP.GE.AND P2, PT, R240, UR66, PT ;  /* 0x00000042f0007c0c */ /* 0x000fe2000bf46270 */
[----:B------:R-:W3:Y:S02]  /*5d100*/  LDL.LU R248, [R1+0x324] ;  /* 0x0003240001f87983 */ /* 0x000ee40000300800 */
        /* <DEDUP_REMOVED lines=9> */
[----:B------:R-:W-:Y:S01]  /*5d1a0*/  ISETP.LT.AND P0, PT, R219, UR33, !P2 ;  /* 0x00000021db007c0c */ /* 0x000fe2000d701270 */
[----:B------:R-:W1:Y:S01]  /*5d1b0*/  LDCU UR66, c[0x0][0x398] ;  /* 0x00007300ff4277ac */ /* 0x000e620008000800 */
[----:B------:R-:W1:Y:S01]  /*5d1c0*/  LDCU UR31, c[0x0][0x398] ;  /* 0x00007300ff1f77ac */ /* 0x000e620008000800 */
[----:B------:R-:W1:Y:S01]  /*5d1d0*/  LDCU UR33, c[0x0][0x398] ;  /* 0x00007300ff2177ac */ /* 0x000e620008000800 */
[----:B------:R-:W1:Y:S01]  /*5d1e0*/  LDCU UR38, c[0x0][0x398] ;  /* 0x00007300ff2677ac */ /* 0x000e620008000800 */
[----:B------:R1:W-:Y:S04]  /*5d1f0*/  @P6 STG.E desc[UR28][R214.64], R243 ;  /* 0x000000f3d6006986 */ /* 0x0003e8000c10191c */
[----:B------:R1:W-:Y:S04]  /*5d200*/  @P5 STG.E desc[UR28][R212.64], R250 ;  /* 0x000000fad4005986 */ /* 0x0003e8000c10191c */
[----:B-1----:R-:W3:Y:S01]  /*5d210*/  LDL.LU R243, [R1+0x304] ;  /* 0x0003040001f37983 */ /* 0x002ee20000300800 */
[----:B------:R-:W-:-:S04]  /*5d220*/  IMAD.WIDE R214, R239, 0x4, R234 ;  /* 0x00000004efd67825 */ /* 0x000fc800078e02ea */
[----:B------:R-:W-:Y:S01]  /*5d230*/  IMAD.WIDE R212, R239, 0x4, R236 ;  /* 0x00000004efd47825 */ /* 0x000fe200078e02ec */
[----:B--2---:R1:W-:Y:S04]  /*5d240*/  @P3 STG.E desc[UR28][R214.64], R241 ;  /* 0x000000f1d6003986 */ /* 0x0043e8000c10191c */
[----:B-1----:R-:W2:Y:S01]  /*5d250*/  LDL.LU R241, [R1+0x358] ;  /* 0x0003580001f17983 */ /* 0x002ea20000300800 */
[----:B------:R-:W-:-:S03]  /*5d260*/  IMAD.WIDE R214, R238, 0x4, R2 ;  /* 0x00000004eed67825 */ /* 0x000fc600078e0202 */
[----:B----4-:R-:W-:Y:S04]  /*5d270*/  @P1 STG.E desc[UR28][R212.64], R249 ;  /* 0x000000f9d4001986 */ /* 0x010fe8000c10191c */
[----:B------:R-:W4:Y:S04]  /*5d280*/  LDL.LU R250, [R1+0x388] ;  /* 0x0003880001fa7983 */ /* 0x000f280000300800 */
[----:B---3--:R1:W-:Y:S04]  /*5d290*/  @P4 STG.E desc[UR28][R214.64], R242 ;  /* 0x000000f2d6004986 */ /* 0x0083e8000c10191c */
[----:B-1----:R-:W3:Y:S01]  /*5d2a0*/  LDL.LU R242, [R1+0x368] ;  /* 0x0003680001f27983 */ /* 0x002ee20000300800 */
[----:B------:R-:W-:-:S02]  /*5d2b0*/  ISETP.LT.AND P6, PT, R211, UR34, !P2 ;  /* 0x00000022d3007c0c */ /* 0x000fc4000d7c1270 */
[----:B------:R-:W-:Y:S01]  /*5d2c0*/  ISETP.GE.AND P5, PT, R240, UR40, PT ;  /* 0x00000028f0007c0c */ /* 0x000fe2000bfa6270 */
[C---:B------:R-:W-:Y:S01]  /*5d2d0*/  IMAD.WIDE R212, R238.reuse, 0x4, R232 ;  /* 0x00000004eed47825 */ /* 0x040fe200078e02e8 */
[----:B------:R-:W-:Y:S01]  /*5d2e0*/  ISETP.LT.AND P2, PT, R227, UR36, !P2 ;  /* 0x00000024e3007c0c */ /* 0x000fe2000d741270 */
[----:B------:R-:W3:Y:S01]  /*5d2f0*/  LDL.LU R249, [R1+0x348] ;  /* 0x0003480001f97983 */ /* 0x000ee20000300800 */
        /* <DEDUP_REMOVED lines=36> */
[----:B---3--:R3:W-:Y:S04]  /*5d540*/  @P4 STG.E desc[UR28][R214.64], R242 ;  /* 0x000000f2d6004986 */ /* 0x0087e8000c10191c */
[----:B---3--:R-:W3:Y:S01]  /*5d550*/  LDL.LU R242, [R1+0x35c] ;  /* 0x00035c0001f27983 */ /* 0x008ee20000300800 */
[----:B------:R-:W-:Y:S01]  /*5d560*/  ISETP.LT.AND P3, PT, R211, UR20, !P0 ;  /* 0x00000014d3007c0c */ /* 0x000fe2000c761270 */
[----:B------:R-:W-:Y:S01]  /*5d570*/  IMAD.WIDE R212, R0, 0x4, R236 ;  /* 0x0000000400d47825 */ /* 0x000fe200078e02ec */
[----:B------:R-:W-:Y:S01]  /*5d580*/  ISETP.GE.AND P1, PT, R240, UR16, PT ;  /* 0x00000010f0007c0c */ /* 0x000fe2000bf26270 */
[----:B------:R-:W4:Y:S02]  /*5d590*/  LDL.LU R250, [R1+0x38c] ;  /* 0x00038c0001fa7983 */ /* 0x000f240000300800 */
        /* <DEDUP_REMOVED lines=21> */
[----:B------:R-:W-:Y:S04]  /*5d6f0*/  @P0 STG.E desc[UR28][R212.64], R246 ;  /* 0x000000f6d4000986 */ /* 0x000fe8000c10191c */
[----:B-1----:R-:W2:Y:S01]  /*5d700*/  LDL.LU R241, [R1+0x33c] ;  /* 0x00033c0001f17983 */ /* 0x002ea20000300800 */
[----:B------:R-:W-:-:S03]  /*5d710*/  IMAD.WIDE R214, R238, 0x4, R2 ;  /* 0x00000004eed67825 */ /* 0x000fc600078e0202 */
[----:B------:R-:W2:Y:S04]  /*5d720*/  LDL.LU R248, [R1+0x32c] ;  /* 0x00032c0001f87983 */ /* 0x000ea80000300800 */
[----:B---3--:R1:W-:Y:S04]  /*5d730*/  @P4 STG.E desc[UR28][R214.64], R242 ;  /* 0x000000f2d6004986 */ /* 0x0083e8000c10191c */
[----:B-1----:R-:W3:Y:S01]  /*5d740*/  LDL.LU R242, [R1+0x30c] ;  /* 0x00030c0001f27983 */ /* 0x002ee20000300800 */
[----:B------:R-:W-:Y:S02]  /*5d750*/  ISETP.LT.AND P6, PT, R211, UR8, !P1 ;  /* 0x00000008d3007c0c */ /* 0x000fe4000cfc1270 */
[----:B------:R-:W-:Y:S01]  /*5d760*/  ISETP.GE.AND P2, PT, R240, UR7, PT ;  /* 0x00000007f0007c0c */ /* 0x000fe2000bf46270 */
[C---:B------:R-:W-:Y:S01]  /*5d770*/  IMAD.WIDE R212, R238.reuse, 0x4, R232 ;  /* 0x00000004eed47825 */ /* 0x040fe200078e02e8 */
[----:B------:R-:W-:Y:S01]  /*5d780*/  ISETP.LT.AND P1, PT, R227, UR21, !P1 ;  /* 0x00000015e3007c0c */ /* 0x000fe2000cf21270 */
[----:B------:R-:W1:Y:S01]  /*5d790*/  LDCU UR21, c[0x0][0x39c] ;  /* 0x00007380ff1577ac */ /* 0x000e620008000800 */
[----:B------:R-:W-:Y:S01]  /*5d7a0*/  ISETP.LT.AND P3, PT, R223, UR71, !P2 ;  /* 0x00000047df007c0c */ /* 0x000fe2000d761270 */
[----:B------:R-:W-:Y:S01]  /*5d7b0*/  IMAD.WIDE R214, R238, 0x4, R234 ;  /* 0x00000004eed67825 */ /* 0x000fe200078e02ea */
[----:B------:R-:W-:Y:S01]  /*5d7c0*/  ISETP.LT.AND P0, PT, R219, UR70, !P2 ;  /* 0x00000046db007c0c */ /* 0x000fe2000d701270 */
[----:B----4-:R4:W-:Y:S01]  /*5d7d0*/  @P5 STG.E desc[UR28][R212.64], R250 ;  /* 0x000000fad4005986 */ /* 0x0109e2000c10191c */
[----:B------:R-:W-:Y:S01]  /*5d7e0*/  ISETP.LT.AND P4, PT, R211, UR24, !P2 ;  /* 0x00000018d3007c0c */ /* 0x000fe2000d781270 */
[----:B------:R-:W-:Y:S01]  /*5d7f0*/  VIADD R240, R207, 0x30 ;  /* 0x00000030cff07836 */ /* 0x000fe20000000000 */
[----:B------:R-:W-:Y:S01]  /*5d800*/  IADD3 R239, PT, PT, R0, UR19, RZ ;  /* 0x0000001300ef7c10 */ /* 0x000fe2000fffe0ff */
[----:B------:R-:W1:Y:S01]  /*5d810*/  LDCU UR8, c[0x0][0x3b8] ;  /* 0x00007700ff0877ac */ /* 0x000e620008000800 */
[----:B------:R-:W1:Y:S01]  /*5d820*/  LDCU UR7, c[0x0][0x398] ;  /* 0x00007300ff0777ac */ /* 0x000e620008000800 */
[----:B----4-:R-:W-:Y:S01]  /*5d830*/  IMAD.WIDE R212, R238, 0x4, R236 ;  /* 0x00000004eed47825 */ /* 0x010fe200078e02ec */
[----:B------:R-:W4:Y:S01]  /*5d840*/  LDCU UR71, c[0x0][0x398] ;  /* 0x00007300ff4777ac */ /* 0x000f220008000800 */
        /* <DEDUP_REMOVED lines=10> */
[----:B----4-:R-:W4:Y:S01]  /*5d8f0*/  LDL.LU R249, [R1+0x410] ;  /* 0x0004100001f97983 */ /* 0x010f220000300800 */
        /* <DEDUP_REMOVED lines=10> */
[----:B------:R1:W-:Y:S04]  /*5d9a0*/  @P0 STG.E desc[UR28][R212.64], R248 ;  /* 0x000000f8d4000986 */ /* 0x0003e8000c10191c */
[----:B--2---:R-:W2:Y:S01]  /*5d9b0*/  LDL.LU R241, [R1+0x400] ;  /* 0x0004000001f17983 */ /* 0x004ea20000300800 */
[----:B------:R-:W-:-:S03]  /*5d9c0*/  IMAD.WIDE R214, R0, 0x4, R234 ;  /* 0x0000000400d67825 */ /* 0x000fc600078e02ea */
[----:B-1----:R-:W2:Y:S04]  /*5d9d0*/  LDL.LU R248, [R1+0x3e0] ;  /* 0x0003e00001f87983 */ /* 0x002ea80000300800 */
[----:B---3--:R1:W-:Y:S04]  /*5d9e0*/  @P4 STG.E desc[UR28][R214.64], R242 ;  /* 0x000000f2d6004986 */ /* 0x0083e8000c10191c */
[----:B-1----:R-:W3:Y:S01]  /*5d9f0*/  LDL.LU R242, [R1+0x3d0] ;  /* 0x0003d00001f27983 */ /* 0x002ee20000300800 */
        /* <DEDUP_REMOVED lines=19> */
[----:B----4-:R4:W-:Y:S04]  /*5db30*/  @P1 STG.E desc[UR28][R212.64], R249 ;  /* 0x000000f9d4001986 */ /* 0x0109e8000c10191c */
[----:B-1----:R-:W3:Y:S01]  /*5db40*/  LDL.LU R243, [R1+0x390] ;  /* 0x0003900001f37983 */ /* 0x002ee20000300800 */
[----:B------:R-:W-:-:S03]  /*5db50*/  IMAD.WIDE R214, R239, 0x4, R234 ;  /* 0x00000004efd67825 */ /* 0x000fc600078e02ea */
[----:B----4-:R-:W4:Y:S01]  /*5db60*/  LDL.LU R249, [R1+0x170] ;  /* 0x0001700001f97983 */ /* 0x010f220000300800 */
[----:B------:R-:W-:-:S03]  /*5db70*/  IMAD.WIDE R212, R239, 0x4, R236 ;  /* 0x00000004efd47825 */ /* 0x000fc600078e02ec */
[----:B--2---:R1:W-:Y:S04]  /*5db80*/  @P3 STG.E desc[UR28][R214.64], R241 ;  /* 0x000000f1d6003986 */ /* 0x0043e8000c10191c */
[----:B------:R2:W-:Y:S04]  /*5db90*/  @P5 STG.E desc[UR28][R212.64], R248 ;  /* 0x000000f8d4005986 */ /* 0x0005e8000c10191c */
[----:B-1----:R-:W4:Y:S01]  /*5dba0*/  LDL.LU R241, [R1+0x3f4] ;  /* 0x0003f40001f17983 */ /* 0x002f220000300800 */
[----:B------:R-:W-:-:S03]  /*5dbb0*/  IMAD.WIDE R214, R238, 0x4, R2 ;  /* 0x00000004eed67825 */ /* 0x000fc600078e0202 */
[----:B--2---:R-:W2:Y:S04]  /*5dbc0*/  LDL.LU R248, [R1+0x414] ;  /* 0x0004140001f87983 */ /* 0x004ea80000300800 */
        /* <DEDUP_REMOVED lines=23> */
[----:B----4-:R4:W-:Y:S01]  /*5dd40*/  @P0 STG.E desc[UR28][R212.64], R249 ;  /* 0x000000f9d4000986 */ /* 0x0109e2000c10191c */
        /* <DEDUP_REMOVED lines=15> */
[----:B------:R1:W-:Y:S04]  /*5de40*/  @P3 STG.E desc[UR28][R214.64], R241 ;  /* 0x000000f1d6003986 */ /* 0x0003e8000c10191c */
[----:B--2---:R2:W-:Y:S04]  /*5de50*/  @P5 STG.E desc[UR28][R212.64], R248 ;  /* 0x000000f8d4005986 */ /* 0x0045e8000c10191c */
[----:B-1----:R-:W4:Y:S01]  /*5de60*/  LDL.LU R241, [R1+0x394] ;  /* 0x0003940001f17983 */ /* 0x002f220000300800 */
[----:B------:R-:W-:-:S03]  /*5de70*/  IMAD.WIDE R214, R0, 0x4, R234 ;  /* 0x0000000400d67825 */ /* 0x000fc600078e02ea */
[----:B--2---:R-:W2:Y:S04]  /*5de80*/  LDL.LU R248, [R1+0x174] ;  /* 0x0001740001f87983 */ /* 0x004ea80000300800 */
[----:B---3--:R1:W-:Y:S04]  /*5de90*/  @P4 STG.E desc[UR28][R214.64], R242 ;  /* 0x000000f2d6004986 */ /* 0x0083e8000c10191c */
[----:B-1----:R-:W3:Y:S01]  /*5dea0*/  LDL.LU R242, [R1+0x3f8] ;  /* 0x0003f80001f27983 */ /* 0x002ee20000300800 */
        /* <DEDUP_REMOVED lines=24> */
[----:B------:R1:W-:Y:S04]  /*5e030*/  @P3 STG.E desc[UR28][R214.64], R241 ;  /* 0x000000f1d6003986 */ /* 0x0003e8000c10191c */
[----:B--2---:R2:W-:Y:S04]  /*5e040*/  @P2 STG.E desc[UR28][R212.64], R248 ;  /* 0x000000f8d4002986 */ /* 0x0045e8000c10191c */
        /* <DEDUP_REMOVED lines=331> */
[----:B------:R-:W3:Y:S01]  /*5f500*/  LDL.LU R250, [R1+0x504] ;  /* 0x0005040001fa7983 */ /* 0x000ee20000300800 */
[C---:B----4-:R-:W-:Y:S01]  /*5f510*/  IMAD.WIDE R212, R0.reuse, 0x4, R232 ;  /* 0x0000000400d47825 */ /* 0x050fe200078e02e8 */
[----:B------:R-:W-:Y:S01]  /*5f520*/  IADD3 R238, PT, PT, R239, UR50, RZ ;  /* 0x00000032efee7c10 */ /* 0x000fe2000fffe0ff */
[----:B------:R-:W4:Y:S01]  /*5f530*/  LDCU UR48, c[0x0][0x398] ;  /* 0x00007300ff3077ac */ /* 0x000f220008000800 */
[----:B------:R-:W-:Y:S01]  /*5f540*/  ISETP.LT.AND P6, PT, R223, UR20, !P1 ;  /* 0x00000014df007c0c */ /* 0x000fe2000cfc1270 */
[----:B------:R-:W-:Y:S01]  /*5f550*/  VIADD R240, R207, 0x43 ;  /* 0x00000043cff07836 */ /* 0x000fe20000000000 */
[----:B------:R-:W-:Y:S01]  /*5f560*/  ISETP.LT.AND P5, PT, R219, UR11, !P1 ;  /* 0x0000000bdb007c0c */ /* 0x000fe2000cfa1270 */
[----:B------:R-:W1:Y:S01]  /*5f570*/  LDCU UR20, c[0x0][0x398] ;  /* 0x00007300ff1477ac */ /* 0x000e620008000800 */
[----:B------:R-:W1:Y:S01]  /*5f580*/  LDCU UR11, c[0x0][0x398] ;  /* 0x00007300ff0b77ac */ /* 0x000e620008000800 */
[----:B------:R-:W1:Y:S01]  /*5f590*/  LDCU UR50, c[0x0][0x398] ;  /* 0x00007300ff3277ac */ /* 0x000e620008000800 */
[----:B------:R1:W-:Y:S04]  /*5f5a0*/  @P3 STG.E desc[UR28][R214.64], R241 ;  /* 0x000000f1d6003986 */ /* 0x0003e8000c10191c */
[----:B--2---:R-:W-:Y:S04]  /*5f5b0*/  @P2 STG.E desc[UR28][R212.64], R248 ;  /* 0x000000f8d4002986 */ /* 0x004fe8000c10191c */
[----:B-1----:R-:W2:Y:S01]  /*5f5c0*/  LDL.LU R241, [R1+0x4d4] ;  /* 0x0004d40001f17983 */ /* 0x002ea20000300800 */
[----:B------:R-:W-:-:S03]  /*5f5d0*/  IMAD.WIDE R214, R0, 0x4, R234 ;  /* 0x0000000400d67825 */ /* 0x000fc600078e02ea */
[----:B------:R-:W4:Y:S04]  /*5f5e0*/  LDL.LU R249, [R1+0x4b4] ;  /* 0x0004b40001f97983 */ /* 0x000f280000300800 */
        /* <DEDUP_REMOVED lines=10> */
[----:B------:R-:W2:Y:S01]  /*5f690*/  LDCU UR16, c[0x0][0x39c] ;  /* 0x00007380ff1077ac */ /* 0x000ea20008000800 */
[----:B------:R-:W-:Y:S01]  /*5f6a0*/  IADD3 R0, PT, PT, R238, UR71, RZ ;  /* 0x00000047ee007c10 */ /* 0x000fe2000fffe0ff */
[----:B------:R-:W2:Y:S01]  /*5f6b0*/  LDCU UR52, c[0x0][0x398] ;  /* 0x00007300ff3477ac */ /* 0x000ea20008000800 */
[----:B------:R-:W2:Y:S01]  /*5f6c0*/  LDCU UR22, c[0x0][0x3b8] ;  /* 0x00007700ff1677ac */ /* 0x000ea20008000800 */
[----:B-1----:R-:W-:Y:S01]  /*5f6d0*/  IMAD.WIDE R212, R239, 0x4, R232 ;  /* 0x00000004efd47825 */ /* 0x002fe200078e02e8 */
[----:B------:R-:W-:Y:S01]  /*5f6e0*/  ISETP.LT.AND P0, PT, R219, UR21, !P2 ;  /* 0x00000015db007c0c */ /* 0x000fe2000d701270 */
[----:B------:R-:W1:Y:S02]  /*5f6f0*/  LDCU UR8, c[0x0][0x398] ;  /* 0x00007300ff0877ac */ /* 0x000e640008000800 */
[----:B------:R-:W-:Y:S01]  /*5f700*/  VIADD R36, R207, 0x44 ;  /* 0x00000044cf247836 */ /* 0x000fe20000000000 */
[----:B------:R-:W1:Y:S01]  /*5f710*/  LDCU UR21, c[0x0][0x398] ;  /* 0x00007300ff1577ac */ /* 0x000e620008000800 */
[----:B------:R-:W1:Y:S01]  /*5f720*/  LDCU UR71, c[0x0][0x398] ;  /* 0x00007300ff4777ac */ /* 0x000e620008000800 */
[----:B------:R1:W-:Y:S04]  /*5f730*/  @P6 STG.E desc[UR28][R214.64], R243 ;  /* 0x000000f3d6006986 */ /* 0x0003e8000c10191c */
[----:B------:R1:W-:Y:S02]  /*5f740*/  @P5 STG.E desc[UR28][R212.64], R250 ;  /* 0x000000fad4005986 */ /* 0x0003e4000c10191c */
[----:B-1----:R-:W-:-:S02]  /*5f750*/  IMAD.WIDE R214, R239, 0x4, R234 ;  /* 0x00000004efd67825 */ /* 0x002fc400078e02ea */
[----:B------:R-:W3:Y:S02]  /*5f760*/  LDL.LU R243, [R1+0x104] ;  /* 0x0001040001f37983 */ /* 0x000ee40000300800 */
[----:B------:R-:W-:Y:S02]  /*5f770*/  IMAD.WIDE R212, R239, 0x4, R236 ;  /* 0x00000004efd47825 */ /* 0x000fe400078e02ec */
[----:B--2---:R1:W-:Y:S04]  /*5f780*/  @P3 STG.E desc[UR28][R214.64], R241 ;  /* 0x000000f1d6003986 */ /* 0x0043e8000c10191c */
[----:B----4-:R-:W-:Y:S04]  /*5f790*/  @P1 STG.E desc[UR28][R212.64], R249 ;  /* 0x000000f9d4001986 */ /* 0x010fe8000c10191c */
[----:B-1----:R-:W2:Y:S01]  /*5f7a0*/  LDL.LU R241, [R1+0x4c8] ;  /* 0x0004c80001f17983 */ /* 0x002ea20000300800 */
[----:B------:R-:W-:-:S03]  /*5f7b0*/  IMAD.WIDE R214, R238, 0x4, R2 ;  /* 0x00000004eed67825 */ /* 0x000fc600078e0202 */
[----:B------:R-:W4:Y:S04]  /*5f7c0*/  LDL.LU R250, [R1+0x508] ;  /* 0x0005080001fa7983 */ /* 0x000f280000300800 */
[----:B---3--:R1:W-:Y:S04]  /*5f7d0*/  @P4 STG.E desc[UR28][R214.64], R242 ;  /* 0x000000f2d6004986 */ /* 0x0083e8000c10191c */
[----:B-1----:R-:W3:Y:S01]  /*5f7e0*/  LDL.LU R242, [R1+0x4d8] ;  /* 0x0004d80001f27983 */ /* 0x002ee20000300800 */
[----:B------:R-:W-:Y:S02]  /*5f7f0*/  ISETP.GE.AND P5, PT, R36, UR70, PT ;  /* 0x0000004624007c0c */ /* 0x000fe4000bfa6270 */
[----:B------:R-:W-:Y:S01]  /*5f800*/  ISETP.LT.AND P6, PT, R211, UR17, !P2 ;  /* 0x00000011d3007c0c */ /* 0x000fe2000d7c1270 */
[C---:B------:R-:W-:Y:S01]  /*5f810*/  IMAD.WIDE R212, R238.reuse, 0x4, R232 ;  /* 0x00000004eed47825 */ /* 0x040fe200078e02e8 */
[----:B------:R-:W-:Y:S01]  /*5f820*/  ISETP.LT.AND P2, PT, R227, UR7, !P2 ;  /* 0x00000007e3007c0c */ /* 0x000fe2000d741270 */
[----:B------:R-:W3:Y:S01]  /*5f830*/  LDL.LU R249, [R1+0x4b8] ;  /* 0x0004b80001f97983 */ /* 0x000ee20000300800 */
[----:B------:R-:W-:Y:S01]  /*5f840*/  ISETP.LT.AND P3, PT, R223, UR24, !P5 ;  /* 0x00000018df007c0c */ /* 0x000fe2000ef61270 */
[----:B------:R-:W-:Y:S01]  /*5f850*/  VIADD R239, R207, 0x45 ;  /* 0x00000045cfef7836 */ /* 0x000fe20000000000 */
[----:B------:R-:W-:Y:S01]  /*5f860*/  ISETP.LT.AND P1, PT, R219, UR15, !P5 ;  /* 0x0000000fdb007c0c */ /* 0x000fe2000ef21270 */
[----:B------:R1:W-:Y:S01]  /*5f870*/  @P0 STG.E desc[UR28][R212.64], R248 ;  /* 0x000000f8d4000986 */ /* 0x0003e2000c10191c */
[C---:B------:R-:W-:Y:S01]  /*5f880*/  IMAD.WIDE R214, R238.reuse, 0x4, R234 ;  /* 0x00000004eed67825 */ /* 0x040fe200078e02ea */
[----:B------:R-:W-:Y:S01]  /*5f890*/  ISETP.LT.AND P4, PT, R211, UR19, !P5 ;  /* 0x00000013d3007c0c */ /* 0x000fe2000ef81270 */
[----:B------:R-:W2:Y:S01]  /*5f8a0*/  LDCU UR7, c[0x0][0x39c] ;  /* 0x00007380ff0777ac */ /* 0x000ea20008000800 */
[----:B------:R-:W-:Y:S01]  /*5f8b0*/  ISETP.GE.AND P0, PT, R239, UR69, PT ;  /* 0x00000045ef007c0c */ /* 0x000fe2000bf06270 */
[----:B------:R-:W-:Y:S01]  /*5f8c0*/  IMAD.WIDE R238, R238, 0x4, R236 ;  /* 0x00000004eeee7825 */ /* 0x000fe200078e02ec */
[C---:B------:R-:W-:Y:S01]  /*5f8d0*/  IADD3 R36, PT, PT, R0.reuse, UR72, RZ ;  /* 0x0000004800247c10 */ /* 0x040fe2000fffe0ff */
[----:B------:R-:W2:Y:S01]  /*5f8e0*/  LDCU UR70, c[0x0][0x398] ;  /* 0x00007300ff4677ac */ /* 0x000ea20008000800 */
[----:B------:R-:W2:Y:S01]  /*5f8f0*/  LDCU UR17, c[0x0][0x3b8] ;  /* 0x00007700ff1177ac */ /* 0x000ea20008000800 */
[C---:B-1----:R-:W-:Y:S01]  /*5f900*/  IMAD.WIDE R212, R0.reuse, 0x4, R2 ;  /* 0x0000000400d47825 */ /* 0x042fe200078e0202 */
[----:B------:R-:W3:Y:S01]  /*5f910*/  LDL.LU R248, [R1+0x4a8] ;  /* 0x0004a80001f87983 */ /* 0x000ee20000300800 */
[----:B------:R-:W1:Y:S01]  /*5f920*/  LDCU UR24, c[0x0][0x398] ;  /* 0x00007300ff1877ac */ /* 0x000e620008000800 */
[----:B------:R-:W1:Y:S02]  /*5f930*/  LDCU UR15, c[0x0][0x398] ;  /* 0x00007300ff0f77ac */ /* 0x000e640008000800 */
[----:B------:R1:W-:Y:S01]  /*5f940*/  @P6 STG.E desc[UR28][R214.64], R243 ;  /* 0x000000f3d6006986 */ /* 0x0003e2000c10191c */
[----:B------:R-:W-:Y:S01]  /*5f950*/  ISETP.LT.AND P5, PT, R227, UR13, !P5 ;  /* 0x0000000de3007c0c */ /* 0x000fe2000efa1270 */
[----:B------:R-:W2:Y:S02]  /*5f960*/  LDCU UR13, c[0x0][0x39c] ;  /* 0x00007380ff0d77ac */ /* 0x000ea40008000800 */
[----:B------:R-:W-:Y:S01]  /*5f970*/  @P2 STG.E desc[UR28][R238.64], R37 ;  /* 0x00000025ee002986 */ /* 0x000fe2000c10191c */
[----:B------:R-:W2:Y:S01]  /*5f980*/  LDCU UR72, c[0x0][0x398] ;  /* 0x00007300ff4877ac */ /* 0x000ea20008000800 */
[----:B------:R-:W2:Y:S02]  /*5f990*/  LDCU UR69, c[0x0][0x398] ;  /* 0x00007300ff4577ac */ /* 0x000ea40008000800 */
[----:B-1----:R-:W3:Y:S01]  /*5f9a0*/  LDL.LU R243, [R1+0x498] ;  /* 0x0004980001f37983 */ /* 0x002ee20000300800 */
[C---:B------:R-:W-:Y:S01]  /*5f9b0*/  IMAD.WIDE R214, R0.reuse, 0x4, R234 ;  /* 0x0000000400d67825 */ /* 0x040fe200078e02ea */
[----:B------:R-:W1:Y:S02]  /*5f9c0*/  LDCU UR19, c[0x0][0x3b8] ;  /* 0x00007700ff1377ac */ /* 0x000e640008000800 */
[----:B--2---:R2:W-:Y:S02]  /*5f9d0*/  @P3 STG.E desc[UR28][R212.64], R241 ;  /* 0x000000f1d4003986 */ /* 0x0045e4000c10191c */
[----:B--2---:R-:W-:-:S02]  /*5f9e0*/  IMAD.WIDE R212, R0, 0x4, R232 ;  /* 0x0000000400d47825 */ /* 0x004fc400078e02e8 */
[----:B------:R-:W2:Y:S04]  /*5f9f0*/  LDL.LU R241, [R1+0x108] ;  /* 0x0001080001f17983 */ /* 0x000ea80000300800 */
[----:B----4-:R-:W-:Y:S04]  /*5fa00*/  @P1 STG.E desc[UR28][R212.64], R250 ;  /* 0x000000fad4001986 */ /* 0x010fe8000c10191c */
[----:B---3--:R3:W-:Y:S04]  /*5fa10*/  @P4 STG.E desc[UR28][R214.64], R242 ;  /* 0x000000f2d6004986 */ /* 0x0087e8000c10191c */
[----:B---3--:R-:W3:Y:S01]  /*5fa20*/  LDL.LU R242, [R1+0x4cc] ;  /* 0x0004cc0001f27983 */ /* 0x008ee20000300800 */
[----:B------:R-:W-:Y:S01]  /*5fa30*/  ISETP.LT.AND P6, PT, R223, UR9, !P0 ;  /* 0x00000009df007c0c */ /* 0x000fe2000c7c1270 */
[----:B------:R-:W-:Y:S01]  /*5fa40*/  VIADD R238, R207, 0x46 ;  /* 0x00000046cfee7836 */ /* 0x000fe20000000000 */
[----:B------:R-:W-:Y:S01]  /*5fa50*/  ISETP.LT.AND P2, PT, R219, UR4, !P0 ;  /* 0x00000004db007c0c */ /* 0x000fe2000c741270 */
[----:B------:R-:W-:Y:S01]  /*5fa60*/  IMAD.WIDE R212, R0, 0x4, R236 ;  /* 0x0000000400d47825 */ /* 0x000fe200078e02ec */
[----:B------:R-:W-:Y:S01]  /*5fa70*/  ISETP.LT.AND P3, PT, R211, UR6, !P0 ;  /* 0x00000006d3007c0c */ /* 0x000fe2000c761270 */
[----:B------:R-:W4:Y:S01]  /*5fa80*/  LDL.LU R250, [R1+0x50c] ;  /* 0x00050c0001fa7983 */ /* 0x000f220000300800 */
[----:B------:R-:W-:Y:S01]  /*5fa90*/  ISETP.GE.AND P1, PT, R238, UR68, PT ;  /* 0x00000044ee007c0c */ /* 0x000fe2000bf26270 */
[----:B------:R-:W-:Y:S01]  /*5faa0*/  IMAD.WIDE R214, R36, 0x4, R2 ;  /* 0x0000000424d67825 */ /* 0x000fe200078e0202 */
[----:B------:R-:W-:Y:S01]  /*5fab0*/  ISETP.LT.AND P0, PT, R227, UR14, !P0 ;  /* 0x0000000ee3007c0c */ /* 0x000fe2000c701270 */
[----:B------:R1:W-:Y:S01]  /*5fac0*/  @P5 STG.E desc[UR28][R212.64], R249 ;  /* 0x000000f9d4005986 */ /* 0x0003e2000c10191c */
[----:B------:R-:W-:-:S02]  /*5fad0*/  ISETP.LT.AND P4, PT, R223, UR25, !P1 ;  /* 0x00000019df007c0c */ /* 0x000fc4000cf81270 */
[C---:B------:R-:W-:Y:S01]  /*5fae0*/  IADD3 R37, PT, PT, R36.reuse, UR73, RZ ;  /* 0x0000004924257c10 */ /* 0x040fe2000fffe0ff */
[----:B------:R1:W-:Y:S01]  /*5faf0*/  @P6 STG.E desc[UR28][R214.64], R248 ;  /* 0x000000f8d6006986 */ /* 0x0003e2000c10191c */
[----:B------:R-:W-:Y:S01]  /*5fb00*/  VIADD R238, R207, 0x47 ;  /* 0x00000047cfee7836 */ /* 0x000fe20000000000 */
[----:B------:R-:W2:Y:S01]  /*5fb10*/  LDCU UR9, c[0x0][0x398] ;  /* 0x00007300ff0977ac */ /* 0x000ea20008000800 */
[----:B------:R-:W2:Y:S01]  /*5fb20*/  LDCU UR14, c[0x0][0x39c] ;  /* 0x00007380ff0e77ac */ /* 0x000ea20008000800 */
[C---:B-1----:R-:W-:Y:S01]  /*5fb30*/  IMAD.WIDE R212, R36.reuse, 0x4, R232 ;  /* 0x0000000424d47825 */ /* 0x042fe200078e02e8 */
[----:B------:R-:W4:Y:S01]  /*5fb40*/  LDL.LU R249, [R1+0x4dc] ;  /* 0x0004dc0001f97983 */ /* 0x000f220000300800 */
[----:B------:R-:W-:Y:S01]  /*5fb50*/  ISETP.LT.AND P5, PT, R219, UR23, !P1 ;  /* 0x00000017db007c0c */ /* 0x000fe2000cfa1270 */
[----:B------:R-:W1:Y:S01]  /*5fb60*/  LDCU UR4, c[0x0][0x398] ;  /* 0x00007300ff0477ac */ /* 0x000e620008000800 */
[C---:B------:R-:W-:Y:S01]  /*5fb70*/  IMAD.WIDE R214, R36.reuse, 0x4, R234 ;  /* 0x0000000424d67825 */ /* 0x040fe200078e02ea */
[----:B------:R-:W4:Y:S01]  /*5fb80*/  LDL.LU R248, [R1+0x4bc] ;  /* 0x0004bc0001f87983 */ /* 0x000f220000300800 */
[----:B------:R-:W-:Y:S01]  /*5fb90*/  ISETP.LT.AND P6, PT, R211, UR10, !P1 ;  /* 0x0000000ad3007c0c */ /* 0x000fe2000cfc1270 */
[----:B------:R-:W1:Y:S01]  /*5fba0*/  LDCU UR73, c[0x0][0x398] ;  /* 0x00007300ff4977ac */ /* 0x000e620008000800 */
[----:B------:R-:W1:Y:S01]  /*5fbb0*/  LDCU UR68, c[0x0][0x398] ;  /* 0x00007300ff4477ac */ /* 0x000e620008000800 */
[----:B------:R-:W1:Y:S01]  /*5fbc0*/  LDCU UR6, c[0x0][0x3b8] ;  /* 0x00007700ff0677ac */ /* 0x000e620008000800 */
[----:B------:R-:W1:Y:S01]  /*5fbd0*/  LDCU UR25, c[0x0][0x398] ;  /* 0x00007300ff1977ac */ /* 0x000e620008000800 */
[----:B------:R1:W-:Y:S01]  /*5fbe0*/  @P2 STG.E desc[UR28][R212.64], R243 ;  /* 0x000000f3d4002986 */ /* 0x0003e2000c10191c */
[----:B------:R-:W-:Y:S01]  /*5fbf0*/  IADD3 R0, PT, PT, R37, UR74, RZ ;  /* 0x0000004a25007c10 */ /* 0x000fe2000fffe0ff */
[----:B------:R-:W2:Y:S01]  /*5fc00*/  LDCU UR23, c[0x0][0x398] ;  /* 0x00007300ff1777ac */ /* 0x000ea20008000800 */
[----:B------:R-:W2:Y:S01]  /*5fc10*/  LDCU UR10, c[0x0][0x3b8] ;  /* 0x00007700ff0a77ac */ /* 0x000ea20008000800 */
[----:B-1----:R-:W-:Y:S01]  /*5fc20*/  IMAD.WIDE R212, R36, 0x4, R236 ;  /* 0x0000000424d47825 */ /* 0x002fe200078e02ec */
[----:B------:R-:W4:Y:S01]  /*5fc30*/  LDL.LU R243, [R1+0x4ac] ;  /* 0x0004ac0001f37983 */ /* 0x000f220000300800 */
[----:B------:R-:W-:Y:S01]  /*5fc40*/  ISETP.GE.AND P2, PT, R238, UR67, PT ;  /* 0x00000043ee007c0c */ /* 0x000fe2000bf46270 */
[----:B------:R-:W1:Y:S02]  /*5fc50*/  LDCU UR74, c[0x0][0x398] ;  /* 0x00007300ff4a77ac */ /* 0x000e640008000800 */
[----:B--2---:R2:W-:Y:S01]  /*5fc60*/  @P3 STG.E desc[UR28][R214.64], R241 ;  /* 0x000000f1d6003986 */ /* 0x0045e2000c10191c */
[----:B------:R-:W-:Y:S01]  /*5fc70*/  ISETP.LT.AND P1, PT, R227, UR12, !P1 ;  /* 0x0000000ce3007c0c */ /* 0x000fe2000cf21270 */
[----:B------:R-:W-:Y:S01]  /*5fc80*/  VIADD R36, R207, 0x48 ;  /* 0x00000048cf247836 */ /* 0x000fe20000000000 */
[----:B------:R-:W1:Y:S01]  /*5fc90*/  LDCU UR67, c[0x0][0x398] ;  /* 0x00007300ff4377ac */ /* 0x000e620008000800 */
[----:B------:R1:W-:Y:S01]  /*5fca0*/  @P0 STG.E desc[UR28][R212.64], R38 ;  /* 0x00000026d4000986 */ /* 0x0003e2000c10191c */
[----:B--2---:R-:W-:-:S03]  /*5fcb0*/  IMAD.WIDE R214, R37, 0x4, R2 ;  /* 0x0000000425d67825 */ /* 0x004fc600078e0202 */
[----:B------:R-:W2:Y:S01]  /*5fcc0*/  LDL.LU R241, [R1+0x49c] ;  /* 0x00049c0001f17983 */ /* 0x000ea20000300800 */
[----:B------:R-:W-:Y:S01]  /*5fcd0*/  ISETP.LT.AND P3, PT, R223, UR26, !P2 ;  /* 0x0000001adf007c0c */ /* 0x000fe2000d761270 */
[----:B------:R-:W2:Y:S01]  /*5fce0*/  LDCU UR12, c[0x0][0x39c] ;  /* 0x00007380ff0c77ac */ /* 0x000ea20008000800 */
[----:B-1----:R-:W-:Y:S01]  /*5fcf0*/  IMAD.WIDE R212, R37, 0x4, R232 ;  /* 0x0000000425d47825 */ /* 0x002fe200078e02e8 */
[----:B------:R-:W-:Y:S02]  /*5fd00*/  ISETP.LT.AND P0, PT, R219, UR27, !P2 ;  /* 0x0000001bdb007c0c */ /* 0x000fe4000d701270 */
[C---:B------:R-:W-:Y:S01]  /*5fd10*/  IADD3 R38, PT, PT, R0.reuse, UR77, RZ ;  /* 0x0000004d00267c10 */ /* 0x040fe2000fffe0ff */
[----:B------:R-:W-:Y:S01]  /*5fd20*/  IMAD.WIDE R238, R0, 0x4, R236 ;  /* 0x0000000400ee7825 */ /* 0x000fe200078e02ec */
[----:B------:R-:W1:Y:S01]  /*5fd30*/  LDCU UR26, c[0x0][0x398] ;  /* 0x00007300ff1a77ac */ /* 0x000e620008000800 */
[----:B---3--:R3:W-:Y:S01]  /*5fd40*/  @P4 STG.E desc[UR28][R214.64], R242 ;  /* 0x000000f2d6004986 */ /* 0x0087e2000c10191c */
[----:B------:R-:W1:Y:S01]  /*5fd50*/  LDCU UR27, c[0x0][0x398] ;  /* 0x00007300ff1b77ac */ /* 0x000e620008000800 */
[----:B------:R-:W1:Y:S02]  /*5fd60*/  LDCU UR77, c[0x0][0x398] ;  /* 0x00007300ff4d77ac */ /* 0x000e640008000800 */
[----:B---3--:R-:W3:Y:S01]  /*5fd70*/  LDL.LU R242, [R1+0x10c] ;  /* 0x00010c0001f27983 */ /* 0x008ee20000300800 */
[----:B------:R-:W-:-:S03]  /*5fd80*/  IMAD.WIDE R214, R37, 0x4, R234 ;  /* 0x0000000425d67825 */ /* 0x000fc600078e02ea */
[----:B----4-:R4:W-:Y:S01]  /*5fd90*/  @P5 STG.E desc[UR28][R212.64], R250 ;  /* 0x000000fad4005986 */ /* 0x0109e2000c10191c */
[----:B------:R-:W-:Y:S01]  /*5fda0*/  ISETP.GE.AND P5, PT, R36, UR56, PT ;  /* 0x0000003824007c0c */ /* 0x000fe2000bfa6270 */
[----:B------:R-:W-:Y:S01]  /*5fdb0*/  IMAD.WIDE R36, R37, 0x4, R236 ;  /* 0x0000000425247825 */ /* 0x000fe200078e02ec */
[----:B------:R-:W-:Y:S01]  /*5fdc0*/  ISETP.LT.AND P4, PT, R211, UR54, !P2 ;  /* 0x00000036d3007c0c */ /* 0x000fe2000d781270 */
[----:B------:R-:W1:Y:S01]  /*5fdd0*/  LDCU UR56, c[0x0][0x398] ;  /* 0x00007300ff3877ac */ /* 0x000e620008000800 */
[----:B------:R-:W-:Y:S01]  /*5fde0*/  ISETP.LT.AND P2, PT, R227, UR55, !P2 ;  /* 0x00000037e3007c0c */ /* 0x000fe2000d741270 */
[----:B------:R4:W-:Y:S01]  /*5fdf0*/  @P6 STG.E desc[UR28][R214.64], R249 ;  /* 0x000000f9d6006986 */ /* 0x0009e2000c10191c */
[----:B------:R-:W-:Y:S01]  /*5fe00*/  ISETP.LT.AND P6, PT, R223, UR57, !P5 ;  /* 0x00000039df007c0c */ /* 0x000fe2000efc1270 */
[----:B------:R-:W1:Y:S01]  /*5fe10*/  LDCU UR55, c[0x0][0x39c] ;  /* 0x00007380ff3777ac */ /* 0x000e620008000800 */
[----:B----4-:R-:W-:Y:S01]  /*5fe20*/  IMAD.WIDE R212, R0, 0x4, R2 ;  /* 0x0000000400d47825 */ /* 0x010fe200078e0202 */
[----:B------:R4:W-:Y:S01]  /*5fe30*/  @P1 STG.E desc[UR28][R36.64], R248 ;  /* 0x000000f824001986 */ /* 0x0009e2000c10191c */
[----:B------:R-:W-:Y:S01]  /*5fe40*/  ISETP.LT.AND P1, PT, R219, UR58, !P5 ;  /* 0x0000003adb007c0c */ /* 0x000fe2000ef21270 */
[----:B------:R-:W1:Y:S01]  /*5fe50*/  LDCU UR54, c[0x0][0x3b8] ;  /* 0x00007700ff3677ac */ /* 0x000e620008000800 */
[----:B------:R-:W-:Y:S01]  /*5fe60*/  VIADD R214, R207, 0x49 ;  /* 0x00000049cfd67836 */ /* 0x000fe20000000000 */
[----:B------:R-:W-:Y:S01]  /*5fe70*/  IADD3 R215, PT, PT, R38, UR76, RZ ;  /* 0x0000004c26d77c10 */ /* 0x000fe2000fffe0ff */
[----:B------:R-:W1:Y:S01]  /*5fe80*/  LDCU UR57, c[0x0][0x398] ;  /* 0x00007300ff3977ac */ /* 0x000e620008000800 */
[C---:B----4-:R-:W-:Y:S01]  /*5fe90*/  IMAD.WIDE R36, R0.reuse, 0x4, R232 ;  /* 0x0000000400247825 */ /* 0x050fe200078e02e8 */
[----:B------:R-:W4:Y:S01]  /*5fea0*/  LDCU UR58, c[0x0][0x398] ;  /* 0x00007300ff3a77ac */ /* 0x000f220008000800 */
[----:B------:R-:W1:Y:S01]  /*5feb0*/  LDCU UR76, c[0x0][0x398] ;  /* 0x00007300ff4c77ac */ /* 0x000e620008000800 */
[----:B------:R1:W-:Y:S01]  /*5fec0*/  @P3 STG.E desc[UR28][R212.64], R243 ;  /* 0x000000f3d4003986 */ /* 0x0003e2000c10191c */
[----:B------:R-:W-:Y:S01]  /*5fed0*/  ISETP.LT.AND P3, PT, R211, UR59, !P5 ;  /* 0x0000003bd3007c0c */ /* 0x000fe2000ef61270 */
[----:B------:R-:W2:Y:S01]  /*5fee0*/  LDCU UR59, c[0x0][0x3b8] ;  /* 0x00007700ff3b77ac */ /* 0x000ea20008000800 */
[----:B------:R-:W-:Y:S01]  /*5fef0*/  ISETP.LT.AND P5, PT, R227, UR60, !P5 ;  /* 0x0000003ce3007c0c */ /* 0x000fe2000efa1270 */
[----:B------:R-:W2:Y:S01]  /*5ff00*/  LDCU UR60, c[0x0][0x39c] ;  /* 0x00007380ff3c77ac */ /* 0x000ea20008000800 */
[----:B-1----:R-:W-:-:S04]  /*5ff10*/  IMAD.WIDE R212, R0, 0x4, R234 ;  /* 0x0000000400d47825 */ /* 0x002fc800078e02ea */
[----:B------:R-:W-:Y:S01]  /*5ff20*/  VIADD R0, R207, 0x4a ;  /* 0x0000004acf007836 */ /* 0x000fe20000000000 */
[----:B--2---:R1:W-:Y:S01]  /*5ff30*/  @P0 STG.E desc[UR28][R36.64], R241 ;  /* 0x000000f124000986 */ /* 0x0043e2000c10191c */
[----:B------:R-:W-:Y:S01]  /*5ff40*/  ISETP.GE.AND P0, PT, R214, UR61, PT ;  /* 0x0000003dd6007c0c */ /* 0x000fe2000bf06270 */
[----:B------:R-:W2:Y:S01]  /*5ff50*/  LDCU UR61, c[0x0][0x398] ;  /* 0x00007300ff3d77ac */ /* 0x000ea20008000800 */
[C---:B-1----:R-:W-:Y:S01]  /*5ff60*/  IMAD.WIDE R240, R38.reuse, 0x4, R2 ;  /* 0x0000000426f07825 */ /* 0x042fe200078e0202 */
[----:B---3--:R1:W-:Y:S01]  /*5ff70*/  @P4 STG.E desc[UR28][R212.64], R242 ;  /* 0x000000f2d4004986 */ /* 0x0083e2000c10191c */
[----:B------:R-:W-:Y:S01]  /*5ff80*/  ISETP.LT.AND P4, PT, R223, UR62, !P0 ;  /* 0x0000003edf007c0c */ /* 0x000fe2000c781270 */
[----:B------:R-:W3:Y:S02]  /*5ff90*/  LDCU UR62, c[0x0][0x398] ;  /* 0x00007300ff3e77ac */ /* 0x000ee40008000800 */
[----:B------:R2:W-:Y:S01]  /*5ffa0*/  @P2 STG.E desc[UR28][R238.64], R39 ;  /* 0x00000027ee002986 */ /* 0x0005e2000c10191c */
[----:B------:R-:W-:Y:S01]  /*5ffb0*/  ISETP.LT.AND P2, PT, R219, UR63, !P0 ;  /* 0x0000003fdb007c0c */ /* 0x000fe2000c741270 */
[----:B------:R-:W3:Y:S02]  /*5ffc0*/  LDCU UR63, c[0x0][0x398] ;  /* 0x00007300ff3f77ac */ /* 0x000ee40008000800 */
[----:B------:R4:W-:Y:S01]  /*5ffd0*/  @P6 STG.E desc[UR28][R240.64], R32 ;  /* 0x00000020f0006986 */ /* 0x0009e2000c10191c */
[C---:B-1----:R-:W-:Y:S01]  /*5ffe0*/  IMAD.WIDE R212, R38.reuse, 0x4, R232 ;  /* 0x0000000426d47825 */ /* 0x042fe200078e02e8 */
[----:B------:R-:W-:Y:S01]  /*5fff0*/  ISETP.LT.AND P6, PT, R211, UR64, !P0 ;  /* 0x00000040d3007c0c */ /* 0x000fe2000c7c1270 */
[----:B------:R-:W1:Y:S02]  /*60000*/  LDCU UR64, c[0x0][0x3b8] ;  /* 0x00007700ff4077ac */ /* 0x000e640008000800 */
[----:B--2---:R-:W-:Y:S01]  /*60010*/  IMAD.WIDE R238, R38, 0x4, R234 ;  /* 0x0000000426ee7825 */ /* 0x004fe200078e02ea */
[----:B------:R2:W-:Y:S01]  /*60020*/  @P1 STG.E desc[UR28][R212.64], R28 ;  /* 0x0000001cd4001986 */ /* 0x0005e2000c10191c */
[----:B------:R-:W-:Y:S01]  /*60030*/  ISETP.GE.AND P1, PT, R0, UR66, PT ;  /* 0x0000004200007c0c */ /* 0x000fe2000bf26270 */
[----:B------:R-:W1:Y:S01]  /*60040*/  LDCU UR66, c[0x0][0x398] ;  /* 0x00007300ff4277ac */ /* 0x000e620008000800 */
[----:B----4-:R-:W-:Y:S01]  /*60050*/  IMAD.WIDE R240, R38, 0x4, R236 ;  /* 0x0000000426f07825 */ /* 0x010fe200078e02ec */
[----:B------:R-:W-:Y:S01]  /*60060*/  ISETP.LT.AND P0, PT, R227, UR65, !P0 ;  /* 0x00000041e3007c0c */ /* 0x000fe2000c701270 */
[----:B------:R4:W-:Y:S01]  /*60070*/  @P3 STG.E desc[UR28][R238.64], R40 ;  /* 0x00000028ee003986 */ /* 0x0009e2000c10191c */
[----:B------:R-:W-:Y:S01]  /*60080*/  ISETP.LT.AND P3, PT, R223, UR31, !P1 ;  /* 0x0000001fdf007c0c */ /* 0x000fe2000cf61270 */
[C---:B------:R-:W-:Y:S01]  /*60090*/  IMAD.WIDE R242, R215.reuse, 0x4, R2 ;  /* 0x00000004d7f27825 */ /* 0x040fe200078e0202 */
[----:B------:R-:W-:Y:S01]  /*600a0*/  IADD3 R37, PT, PT, R215, UR75, RZ ;  /* 0x0000004bd7257c10 */ /* 0x000fe2000fffe0ff */
[----:B------:R1:W-:Y:S01]  /*600b0*/  @P5 STG.E desc[UR28][R240.64], R4 ;  /* 0x00000004f0005986 */ /* 0x0003e2000c10191c */
[----:B------:R-:W-:Y:S01]  /*600c0*/  ISETP.LT.AND P5, PT, R219, UR33, !P1 ;  /* 0x00000021db007c0c */ /* 0x000fe2000cfa1270 */
[----:B------:R-:W-:Y:S01]  /*600d0*/  VIADD R0, R207, 0x4b ;  /* 0x0000004bcf007836 */ /* 0x000fe20000000000 */
[----:B------:R-:W3:Y:S01]  /*600e0*/  LDCU UR65, c[0x0][0x39c] ;  /* 0x00007380ff4177ac */ /* 0x000ee20008000800 */
[----:B--2---:R-:W-:Y:S01]  /*600f0*/  IMAD.WIDE R212, R215, 0x4, R232 ;  /* 0x00000004d7d47825 */ /* 0x004fe200078e02e8 */
[----:B------:R-:W-:Y:S01]  /*60100*/  @P4 STG.E desc[UR28][R242.64], R44 ;  /* 0x0000002cf2004986 */ /* 0x000fe2000c10191c */
[----:B------:R-:W-:Y:S01]  /*60110*/  ISETP.LT.AND P4, PT, R211, UR34, !P1 ;  /* 0x00000022d3007c0c */ /* 0x000fe2000cf81270 */
[----:B------:R-:W2:Y:S01]  /*60120*/  LDCU UR75, c[0x0][0x398] ;  /* 0x00007300ff4b77ac */ /* 0x000ea20008000800 */
[----:B----4-:R-:W-:Y:S01]  /*60130*/  IMAD.WIDE R238, R215, 0x4, R234 ;  /* 0x00000004d7ee7825 */ /* 0x010fe200078e02ea */
[----:B------:R-:W-:Y:S01]  /*60140*/  @P2 STG.E desc[UR28][R212.64], R48 ;  /* 0x00000030d4002986 */ /* 0x000fe2000c10191c */
[----:B------:R-:W-:Y:S01]  /*60150*/  ISETP.LT.AND P1, PT, R227, UR36, !P1 ;  /* 0x00000024e3007c0c */ /* 0x000fe2000cf21270 */
[----:B------:R-:W4:Y:S01]  /*60160*/  LDCU UR31, c[0x0][0x398] ;  /* 0x00007300ff1f77ac */ /* 0x000f220008000800 */
[----:B------:R-:W-:Y:S01]  /*60170*/  IMAD.WIDE R214, R215, 0x4, R236 ;  /* 0x00000004d7d67825 */ /* 0x000fe200078e02ec */
[----:B------:R-:W-:Y:S01]  /*60180*/  ISETP.GE.AND P2, PT, R0, UR40, PT ;  /* 0x0000002800007c0c */ /* 0x000fe2000bf46270 */
[----:B------:R2:W-:Y:S01]  /*60190*/  @P6 STG.E desc[UR28][R238.64], R68 ;  /* 0x00000044ee006986 */ /* 0x0005e2000c10191c */
[C---:B------:R-:W-:Y:S01]  /*601a0*/  IADD3 R39, PT, PT, R37.reuse, UR38, RZ ;  /* 0x0000002625277c10 */ /* 0x040fe2000fffe0ff */
[----:B-1----:R-:W-:Y:S01]  /*601b0*/  IMAD.WIDE R240, R37, 0x4, R2 ;  /* 0x0000000425f07825 */ /* 0x002fe200078e0202 */
[----:B------:R-:W-:Y:S01]  /*601c0*/  ISETP.LT.AND P6, PT, R223, UR42, !P2 ;  /* 0x0000002adf007c0c */ /* 0x000fe2000d7c1270 */
[----:B------:R1:W-:Y:S01]  /*601d0*/  @P0 STG.E desc[UR28][R214.64], R64 ;  /* 0x00000040d6000986 */ /* 0x0003e2000c10191c */
[----:B------:R-:W-:Y:S01]  /*601e0*/  ISETP.LT.AND P0, PT, R219, UR44, !P2 ;  /* 0x0000002cdb007c0c */ /* 0x000fe2000d701270 */
[----:B------:R-:W-:Y:S01]  /*601f0*/  VIADD R0, R207, 0x4c ;  /* 0x0000004ccf007836 */ /* 0x000fe20000000000 */
[----:B------:R-:W3:Y:S01]  /*60200*/  LDCU UR33, c[0x0][0x398] ;  /* 0x00007300ff2177ac */ /* 0x000ee20008000800 */
[----:B------:R4:W-:Y:S01]  /*60210*/  @P3 STG.E desc[UR28][R240.64], R33 ;  /* 0x00000021f0003986 */ /* 0x0009e2000c10191c */
[----:B------:R-:W3:Y:S01]  /*60220*/  LDCU UR36, c[0x0][0x39c] ;  /* 0x00007380ff2477ac */ /* 0x000ee20008000800 */
[----:B--2---:R-:W-:Y:S01]  /*60230*/  IMAD.WIDE R238, R37, 0x4, R232 ;  /* 0x0000000425ee7825 */ /* 0x004fe200078e02e8 */
[----:B------:R-:W-:-:S02]  /*60240*/  ISETP.LT.AND P3, PT, R211, UR30, !P2 ;  /* 0x0000001ed3007c0c */ /* 0x000fc4000d761270 */
[----:B------:R-:W-:Y:S01]  /*60250*/  IADD3 R213, PT, PT, R39, UR18, RZ ;  /* 0x0000001227d57c10 */ /* 0x000fe2000fffe0ff */
[C---:B-1----:R-:W-:Y:S01]  /*60260*/  IMAD.WIDE R214, R37.reuse, 0x4, R234 ;  /* 0x0000000425d67825 */ /* 0x042fe200078e02ea */
[----:B------:R1:W-:Y:S01]  /*60270*/  @P5 STG.E desc[UR28][R238.64], R29 ;  /* 0x0000001dee005986 */ /* 0x0003e2000c10191c */
[----:B------:R-:W-:Y:S01]  /*60280*/  ISETP.GE.AND P5, PT, R0, UR5, PT ;  /* 0x0000000500007c0c */ /* 0x000fe2000bfa6270 */
[----:B------:R-:W2:Y:S01]  /*60290*/  LDCU UR38, c[0x0][0x398] ;  /* 0x00007300ff2677ac */ /* 0x000ea20008000800 */
[----:B----4-:R-:W-:Y:S01]  /*602a0*/  IMAD.WIDE R32, R37, 0x4, R236 ;  /* 0x0000000425207825 */ /* 0x010fe200078e02ec */
[----:B------:R-:W-:Y:S01]  /*602b0*/  ISETP.LT.AND P2, PT, R227, UR32, !P2 ;  /* 0x00000020e3007c0c */ /* 0x000fe2000d741270 */
[----:B------:R4:W-:Y:S01]  /*602c0*/  @P4 STG.E desc[UR28][R214.64], R41 ;  /* 0x00000029d6004986 */ /* 0x0009e2000c10191c */
[----:B------:R-:W-:Y:S01]  /*602d0*/  ISETP.LT.AND P4, PT, R223, UR46, !P5 ;  /* 0x0000002edf007c0c */ /* 0x000fe2000ef81270 */
[----:B------:R-:W-:Y:S01]  /*602e0*/  IMAD.WIDE R36, R39, 0x4, R2 ;  /* 0x0000000427247825 */ /* 0x000fe200078e0202 */
[----:B------:R-:W2:Y:S01]  /*602f0*/  LDCU UR40, c[0x0][0x398] ;  /* 0x00007300ff2877ac */ /* 0x000ea20008000800 */
[----:B------:R3:W-:Y:S01]  /*60300*/  @P1 STG.E desc[UR28][R32.64], R5 ;  /* 0x0000000520001986 */ /* 0x0007e2000c10191c */
[----:B------:R-:W-:Y:S01]  /*60310*/  ISETP.LT.AND P1, PT, R219, UR48, !P5 ;  /* 0x00000030db007c0c */ /* 0x000fe2000ef21270 */
[----:B------:R-:W-:Y:S01]  /*60320*/  VIADD R0, R207, 0x4d ;  /* 0x0000004dcf007836 */ /* 0x000fe20000000000 */
[----:B------:R-:W2:Y:S01]  /*60330*/  LDCU UR34, c[0x0][0x3b8] ;  /* 0x00007700ff2277ac */ /* 0x000ea20008000800 */
[----:B-1----:R-:W-:Y:S01]  /*60340*/  IMAD.WIDE R28, R39, 0x4, R232 ;  /* 0x00000004271c7825 */ /* 0x002fe200078e02e8 */
[----:B------:R1:W-:Y:S01]  /*60350*/  @P6 STG.E desc[UR28][R36.64], R45 ;  /* 0x0000002d24006986 */ /* 0x0003e2000c10191c */
[----:B------:R-:W-:Y:S01]  /*60360*/  ISETP.LT.AND P6, PT, R211, UR20, !P5 ;  /* 0x00000014d3007c0c */ /* 0x000fe2000efc1270 */
[----:B------:R-:W2:Y:S01]  /*60370*/  LDCU UR42, c[0x0][0x398] ;  /* 0x00007300ff2a77ac */ /* 0x000ea20008000800 */
[----:B------:R-:W-:Y:S01]  /*60380*/  ISETP.LT.AND P5, PT, R227, UR11, !P5 ;  /* 0x0000000be3007c0c */ /* 0x000fe2000efa1270 */
[----:B------:R2:W-:Y:S01]  /*60390*/  @P0 STG.E desc[UR28][R28.64], R49 ;  /* 0x000000311c000986 */ /* 0x0005e2000c10191c */
[----:B----4-:R-:W-:Y:S01]  /*603a0*/  IADD3 R41, PT, PT, R213, UR22, RZ ;  /* 0x00000016d5297c10 */ /* 0x010fe2000fffe0ff */
[----:B------:R-:W4:Y:S01]  /*603b0*/  LDCU UR32, c[0x0][0x39c] ;  /* 0x00007380ff2077ac */ /* 0x000f220008000800 */
[C---:B---3--:R-:W-:Y:S01]  /*603c0*/  IMAD.WIDE R4, R39.reuse, 0x4, R234 ;  /* 0x0000000427047825 */ /* 0x048fe200078e02ea */
[----:B------:R-:W-:Y:S01]  /*603d0*/  ISETP.GE.AND P0, PT, R0, UR16, PT ;  /* 0x0000001000007c0c */ /* 0x000fe2000bf06270 */
[----:B------:R-:W3:Y:S02]  /*603e0*/  LDCU UR44, c[0x0][0x398] ;  /* 0x00007300ff2c77ac */ /* 0x000ee40008000800 */
[----:B------:R-:W-:Y:S01]  /*603f0*/  IMAD.WIDE R32, R39, 0x4, R236 ;  /* 0x0000000427207825 */ /* 0x000fe200078e02ec */
[----:B------:R4:W-:Y:S01]  /*60400*/  @P3 STG.E desc[UR28][R4.64], R69 ;  /* 0x0000004504003986 */ /* 0x0009e2000c10191c */
[----:B------:R-:W-:Y:S01]  /*60410*/  ISETP.LT.AND P3, PT, R223, UR50, !P0 ;  /* 0x00000032df007c0c */ /* 0x000fe2000c761270 */
[----:B------:R-:W3:Y:S01]  /*60420*/  LDCU UR18, c[0x0][0x398] ;  /* 0x00007300ff1277ac */ /* 0x000ee20008000800 */
[----:B-1----:R-:W-:Y:S01]  /*60430*/  IMAD.WIDE R36, R213, 0x4, R2 ;  /* 0x00000004d5247825 */ /* 0x002fe200078e0202 */
[----:B------:R1:W-:Y:S01]  /*60440*/  @P2 STG.E desc[UR28][R32.64], R65 ;  /* 0x0000004120002986 */ /* 0x0003e2000c10191c */
[----:B------:R-:W-:Y:S01]  /*60450*/  ISETP.LT.AND P2, PT, R219, UR52, !P0 ;  /* 0x00000034db007c0c */ /* 0x000fe2000c741270 */
[----:B------:R-:W3:Y:S01]  /*60460*/  LDCU UR5, c[0x0][0x398] ;  /* 0x00007300ff0577ac */ /* 0x000ee20008000800 */
[----:B------:R-:W-:Y:S01]  /*60470*/  VIADD R0, R207, 0x4e ;  /* 0x0000004ecf007836 */ /* 0x000fe20000000000 */
[----:B------:R3:W-:Y:S01]  /*60480*/  @P4 STG.E desc[UR28][R36.64], R34 ;  /* 0x0000002224004986 */ /* 0x0007e2000c10191c */
[C---:B--2---:R-:W-:Y:S01]  /*60490*/  IMAD.WIDE R28, R213.reuse, 0x4, R234 ;  /* 0x00000004d51c7825 */ /* 0x044fe200078e02ea */
[----:B------:R-:W2:Y:S03]  /*604a0*/  LDCU UR30, c[0x0][0x3b8] ;  /* 0x00007700ff1e77ac */ /* 0x000ea60008000800 */
[----:B----4-:R-:W-:Y:S01]  /*604b0*/  IMAD.WIDE R4, R213, 0x4, R232 ;  /* 0x00000004d5047825 */ /* 0x010fe200078e02e8 */
[----:B------:R-:W-:Y:S01]  /*604c0*/  ISETP.LT.AND P4, PT, R211, UR8, !P0 ;  /* 0x00000008d3007c0c */ /* 0x000fe2000c781270 */
[----:B------:R-:W4:Y:S02]  /*604d0*/  LDCU UR46, c[0x0][0x398] ;  /* 0x00007300ff2e77ac */ /* 0x000f240008000800 */
[----:B-1----:R-:W-:Y:S01]  /*604e0*/  IMAD.WIDE R32, R213, 0x4, R236 ;  /* 0x00000004d5207825 */ /* 0x002fe200078e02ec */
[----:B------:R1:W-:Y:S01]  /*604f0*/  @P1 STG.E desc[UR28][R4.64], R30 ;  /* 0x0000001e04001986 */ /* 0x0003e2000c10191c */
[----:B------:R-:W-:Y:S01]  /*60500*/  ISETP.GE.AND P1, PT, R0, UR7, PT ;  /* 0x0000000700007c0c */ /* 0x000fe2000bf26270 */
[----:B------:R-:W2:Y:S01]  /*60510*/  LDCU UR48, c[0x0][0x398] ;  /* 0x00007300ff3077ac */ /* 0x000ea20008000800 */
[----:B------:R-:W-:Y:S01]  /*60520*/  ISETP.LT.AND P0, PT, R227, UR21, !P0 ;  /* 0x00000015e3007c0c */ /* 0x000fe2000c701270 */
[----:B------:R4:W-:Y:S01]  /*60530*/  @P6 STG.E desc[UR28][R28.64], R42 ;  /* 0x0000002a1c006986 */ /* 0x0009e2000c10191c */
[----:B---3--:R-:W-:Y:S01]  /*60540*/  IMAD.WIDE R36, R41, 0x4, R2 ;  /* 0x0000000429247825 */ /* 0x008fe200078e0202 */
[----:B------:R-:W-:Y:S01]  /*60550*/  ISETP.LT.AND P6, PT, R223, UR71, !P1 ;  /* 0x00000047df007c0c */ /* 0x000fe2000cfc1270 */
[----:B------:R-:W3:Y:S01]  /*60560*/  LDCU UR11, c[0x0][0x39c] ;  /* 0x00007380ff0b77ac */ /* 0x000ee20008000800 */
[----:B------:R2:W-:Y:S01]  /*60570*/  @P5 STG.E desc[UR28][R32.64], R6 ;  /* 0x0000000620005986 */ /* 0x0005e2000c10191c */
[----:B------:R-:W-:Y:S01]  /*60580*/  ISETP.LT.AND P5, PT, R219, UR70, !P1 ;  /* 0x00000046db007c0c */ /* 0x000fe2000cfa1270 */
[----:B------:R-:W-:Y:S01]  /*60590*/  VIADD R0, R207, 0x4f ;  /* 0x0000004fcf007836 */ /* 0x000fe20000000000 */
[C---:B------:R-:W-:Y:S01]  /*605a0*/  IADD3 R39, PT, PT, R41.reuse, UR17, RZ ;  /* 0x0000001129277c10 */ /* 0x040fe2000fffe0ff */
[----:B-1----:R-:W-:Y:S01]  /*605b0*/  IMAD.WIDE R4, R41, 0x4, R232 ;  /* 0x0000000429047825 */ /* 0x002fe200078e02e8 */
[----:B------:R1:W-:Y:S01]  /*605c0*/  @P3 STG.E desc[UR28][R36.64], R46 ;  /* 0x0000002e24003986 */ /* 0x0003e2000c10191c */
[----:B------:R-:W-:Y:S01]  /*605d0*/  ISETP.LT.AND P3, PT, R211, UR24, !P1 ;  /* 0x00000018d3007c0c */ /* 0x000fe2000cf61270 */
[----:B------:R-:W3:Y:S01]  /*605e0*/  LDCU UR22, c[0x0][0x398] ;  /* 0x00007300ff1677ac */ /* 0x000ee20008000800 */
[----:B----4-:R-:W-:Y:S01]  /*605f0*/  IMAD.WIDE R28, R41, 0x4, R234 ;  /* 0x00000004291c7825 */ /* 0x010fe200078e02ea */
[----:B------:R4:W-:Y:S01]  /*60600*/  @P2 STG.E desc[UR28][R4.64], R50 ;  /* 0x0000003204002986 */ /* 0x0009e2000c10191c */
[----:B------:R-:W-:Y:S01]  /*60610*/  ISETP.LT.AND P1, PT, R227, UR15, !P1 ;  /* 0x0000000fe3007c0c */ /* 0x000fe2000cf21270 */
[----:B------:R-:W3:Y:S01]  /*60620*/  LDCU UR16, c[0x0][0x398] ;  /* 0x00007300ff1077ac */ /* 0x000ee20008000800 */
[----:B--2---:R-:W-:Y:S01]  /*60630*/  IMAD.WIDE R32, R41, 0x4, R236 ;  /* 0x0000000429207825 */ /* 0x004fe200078e02ec */
[----:B------:R-:W-:Y:S01]  /*60640*/  ISETP.GE.AND P2, PT, R0, UR13, PT ;  /* 0x0000000d00007c0c */ /* 0x000fe2000bf46270 */
[----:B------:R2:W-:Y:S01]  /*60650*/  @P4 STG.E desc[UR28][R28.64], R70 ;  /* 0x000000461c004986 */ /* 0x0005e2000c10191c */
[C---:B------:R-:W-:Y:S01]  /*60660*/  IADD3 R45, PT, PT, R39.reuse, UR19, RZ ;  /* 0x00000013272d7c10 */ /* 0x040fe2000fffe0ff */
[----:B------:R-:W3:Y:S01]  /*60670*/  LDCU UR20, c[0x0][0x3b8] ;  /* 0x00007700ff1477ac */ /* 0x000ee20008000800 */
[----:B-1----:R-:W-:Y:S01]  /*60680*/  IMAD.WIDE R36, R39, 0x4, R2 ;  /* 0x0000000427247825 */ /* 0x002fe200078e0202 */
[----:B------:R-:W-:Y:S01]  /*60690*/  ISETP.LT.AND P4, PT, R223, UR72, !P2 ;  /* 0x00000048df007c0c */ /* 0x000fe2000d781270 */
[----:B------:R1:W-:Y:S01]  /*606a0*/  @P0 STG.E desc[UR28][R32.64], R66 ;  /* 0x0000004220000986 */ /* 0x0003e2000c10191c */
[----:B------:R-:W3:Y:S01]  /*606b0*/  LDCU UR50, c[0x0][0x398] ;  /* 0x00007300ff3277ac */ /* 0x000ee20008000800 */
[----:B----4-:R-:W-:Y:S01]  /*606c0*/  IMAD.WIDE R4, R39, 0x4, R232 ;  /* 0x0000000427047825 */ /* 0x010fe200078e02e8 */
[----:B------:R-:W-:Y:S01]  /*606d0*/  ISETP.LT.AND P0, PT, R219, UR69, !P2 ;  /* 0x00000045db007c0c */ /* 0x000fe2000d701270 */
[----:B------:R-:W4:Y:S02]  /*606e0*/  LDCU UR21, c[0x0][0x39c] ;  /* 0x00007380ff1577ac */ /* 0x000f240008000800 */
[----:B------:R-:W-:Y:S01]  /*606f0*/  VIADD R0, R207, 0x50 ;  /* 0x00000050cf007836 */ /* 0x000fe20000000000 */
[----:B------:R3:W-:Y:S01]  /*60700*/  @P6 STG.E desc[UR28][R36.64], R35 ;  /* 0x0000002324006986 */ /* 0x0007e2000c10191c */
[----:B--2---:R-:W-:Y:S01]  /*60710*/  IMAD.WIDE R28, R39, 0x4, R234 ;  /* 0x00000004271c7825 */ /* 0x004fe200078e02ea */
[----:B------:R-:W-:Y:S01]  /*60720*/  ISETP.LT.AND P6, PT, R211, UR9, !P2 ;  /* 0x00000009d3007c0c */ /* 0x000fe2000d7c1270 */
[----:B------:R-:W2:Y:S01]  /*60730*/  LDCU UR52, c[0x0][0x398] ;  /* 0x00007300ff3477ac */ /* 0x000ea20008000800 */
[----:B------:R4:W-:Y:S01]  /*60740*/  @P5 STG.E desc[UR28][R4.64], R31 ;  /* 0x0000001f04005986 */ /* 0x0009e2000c10191c */
[----:B-1----:R-:W-:Y:S01]  /*60750*/  IMAD.WIDE R32, R39, 0x4, R236 ;  /* 0x0000000427207825 */ /* 0x002fe200078e02ec */
[----:B------:R-:W-:Y:S01]  /*60760*/  ISETP.GE.AND P5, PT, R0, UR14, PT ;  /* 0x0000000e00007c0c */ /* 0x000fe2000bfa6270 */
[----:B------:R-:W1:Y:S01]  /*60770*/  LDCU UR17, c[0x0][0x398] ;  /* 0x00007300ff1177ac */ /* 0x000e620008000800 */
[----:B------:R-:W-:Y:S01]  /*60780*/  ISETP.LT.AND P2, PT, R227, UR4, !P2 ;  /* 0x00000004e3007c0c */ /* 0x000fe2000d741270 */
[----:B------:R2:W-:Y:S01]  /*60790*/  @P3 STG.E desc[UR28][R28.64], R43 ;  /* 0x0000002b1c003986 */ /* 0x0005e2000c10191c */
[----:B------:R-:W-:Y:S01]  /*607a0*/  ISETP.LT.AND P3, PT, R223, UR73, !P5 ;  /* 0x00000049df007c0c */ /* 0x000fe2000ef61270 */
[----:B------:R-:W1:Y:S01]  /*607b0*/  LDCU UR7, c[0x0][0x398] ;  /* 0x00007300ff0777ac */ /* 0x000e620008000800 */
[----:B---3--:R-:W-:Y:S01]  /*607c0*/  IMAD.WIDE R34, R45, 0x4, R2 ;  /* 0x000000042d227825 */ /* 0x008fe200078e0202 */
[----:B------:R3:W-:Y:S01]  /*607d0*/  @P1 STG.E desc[UR28][R32.64], R7 ;  /* 0x0000000720001986 */ /* 0x0007e2000c10191c */
[----:B------:R-:W-:Y:S01]  /*607e0*/  ISETP.LT.AND P1, PT, R219, UR68, !P5 ;  /* 0x00000044db007c0c */ /* 0x000fe2000ef21270 */
[----:B------:R-:W1:Y:S01]  /*607f0*/  LDCU UR8, c[0x0][0x3b8] ;  /* 0x00007700ff0877ac */ /* 0x000e620008000800 */
[C---:B----4-:R-:W-:Y:S01]  /*60800*/  IMAD.WIDE R4, R45.reuse, 0x4, R232 ;  /* 0x000000042d047825 */ /* 0x050fe200078e02e8 */
[----:B------:R-:W-:Y:S01]  /*60810*/  IADD3 R41, PT, PT, R45, UR6, RZ ;  /* 0x000000062d297c10 */ /* 0x000fe2000fffe0ff */
[----:B------:R-:W4:Y:S02]  /*60820*/  LDCU UR71, c[0x0][0x398] ;  /* 0x00007300ff4777ac */ /* 0x000f240008000800 */
[----:B------:R-:W-:Y:S01]  /*60830*/  VIADD R0, R207, 0x51 ;  /* 0x00000051cf007836 */ /* 0x000fe20000000000 */
[----:B------:R-:W-:Y:S01]  /*60840*/  @P4 STG.E desc[UR28][R34.64], R47 ;  /* 0x0000002f22004986 */ /* 0x000fe2000c10191c */
[----:B------:R-:W-:Y:S01]  /*60850*/  ISETP.LT.AND P4, PT, R211, UR25, !P5 ;  /* 0x00000019d3007c0c */ /* 0x000fe2000ef81270 */
[----:B--2---:R-:W-:Y:S01]  /*60860*/  IMAD.WIDE R28, R45, 0x4, R236 ;  /* 0x000000042d1c7825 */ /* 0x004fe200078e02ec */
[----:B------:R-:W-:Y:S01]  /*60870*/  ISETP.LT.AND P5, PT, R227, UR23, !P5 ;  /* 0x00000017e3007c0c */ /* 0x000fe2000efa1270 */
[----:B------:R2:W-:Y:S01]  /*60880*/  @P0 STG.E desc[UR28][R4.64], R51 ;  /* 0x0000003304000986 */ /* 0x0005e2000c10191c */
[----:B------:R-:W1:Y:S01]  /*60890*/  LDCU UR70, c[0x0][0x398] ;  /* 0x00007300ff4677ac */ /* 0x000e620008000800 */
[----:B---3--:R-:W-:Y:S01]  /*608a0*/  IMAD.WIDE R6, R45, 0x4, R234 ;  /* 0x000000042d067825 */ /* 0x008fe200078e02ea */
[----:B------:R-:W-:Y:S01]  /*608b0*/  ISETP.GE.AND P0, PT, R0, UR12, PT ;  /* 0x0000000c00007c0c */ /* 0x000fe2000bf06270 */
[----:B------:R-:W3:Y:S02]  /*608c0*/  LDCU UR15, c[0x0][0x39c] ;  /* 0x00007380ff0f77ac */ /* 0x000ee40008000800 */
[----:B------:R-:W-:Y:S01]  /*608d0*/  IMAD.WIDE R30, R41, 0x4, R2 ;  /* 0x00000004291e7825 */ /* 0x000fe200078e0202 */
[----:B------:R1:W-:Y:S01]  /*608e0*/  @P6 STG.E desc[UR28][R6.64], R71 ;  /* 0x0000004706006986 */ /* 0x0003e2000c10191c */
[----:B------:R-:W-:Y:S01]  /*608f0*/  ISETP.LT.AND P6, PT, R223, UR74, !P0 ;  /* 0x0000004adf007c0c */ /* 0x000fe2000c7c1270 */
[----:B------:R-:W3:Y:S01]  /*60900*/  LDCU UR19, c[0x0][0x398] ;  /* 0x00007300ff1377ac */ /* 0x000ee20008000800 */
[----:B------:R-:W-:Y:S01]  /*60910*/  VIADD R0, R207, 0x52 ;  /* 0x00000052cf007836 */ /* 0x000fe20000000000 */
[----:B------:R4:W-:Y:S01]  /*60920*/  @P2 STG.E desc[UR28][R28.64], R67 ;  /* 0x000000431c002986 */ /* 0x0009e2000c10191c */
[----:B--2---:R-:W-:Y:S01]  /*60930*/  IMAD.WIDE R4, R41, 0x4, R232 ;  /* 0x0000000429047825 */ /* 0x004fe200078e02e8 */
[----:B------:R-:W-:Y:S01]  /*60940*/  ISETP.LT.AND P2, PT, R219, UR67, !P0 ;  /* 0x00000043db007c0c */ /* 0x000fe2000c741270 */
[----:B------:R-:W2:Y:S01]  /*60950*/  LDCU UR13, c[0x0][0x398] ;  /* 0x00007300ff0d77ac */ /* 0x000ea20008000800 */
[----:B------:R-:W-:Y:S01]  /*60960*/  IADD3 R37, PT, PT, R41, UR10, RZ ;  /* 0x0000000a29257c10 */ /* 0x000fe2000fffe0ff */
[----:B------:R3:W-:Y:S01]  /*60970*/  @P3 STG.E desc[UR28][R30.64], R60 ;  /* 0x0000003c1e003986 */ /* 0x0007e2000c10191c */
[----:B------:R-:W-:Y:S01]  /*60980*/  ISETP.LT.AND P3, PT, R211, UR26, !P0 ;  /* 0x0000001ad3007c0c */ /* 0x000fe2000c761270 */
[----:B------:R-:W2:Y:S01]  /*60990*/  LDCU UR24, c[0x0][0x3b8] ;  /* 0x00007700ff1877ac */ /* 0x000ea20008000800 */
        /* <DEDUP_REMOVED lines=8> */
[----:B------:R-:W2:Y:S01]  /*60a20*/  LDCU UR4, c[0x0][0x39c] ;  /* 0x00007380ff0477ac */ /* 0x000ea20008000800 */
[----:B---3--:R-:W-:Y:S01]  /*60a30*/  IMAD.WIDE R30, R37, 0x4, R2 ;  /* 0x00000004251e7825 */ /* 0x008fe200078e0202 */
[----:B------:R3:W-:Y:S01]  /*60a40*/  @P5 STG.E desc[UR28][R28.64], R76 ;  /* 0x0000004c1c005986 */ /* 0x0007e2000c10191c */
[----:B------:R-:W-:Y:S01]  /*60a50*/  ISETP.LT.AND P5, PT, R219, UR56, !P1 ;  /* 0x00000038db007c0c */ /* 0x000fe2000cfa1270 */
[----:B------:R-:W2:Y:S01]  /*60a60*/  LDCU UR69, c[0x0][0x398] ;  /* 0x00007300ff4577ac */ /* 0x000ea20008000800 */
[C---:B-1----:R-:W-:Y:S01]  /*60a70*/  IMAD.WIDE R4, R37.reuse, 0x4, R232 ;  /* 0x0000000425047825 */ /* 0x042fe200078e02e8 */
[----:B------:R-:W-:Y:S01]  /*60a80*/  IADD3 R33, PT, PT, R37, UR54, RZ ;  /* 0x0000003625217c10 */ /* 0x000fe2000fffe0ff */
[----:B------:R-:W1:Y:S02]  /*60a90*/  LDCU UR6, c[0x0][0x398] ;  /* 0x00007300ff0677ac */ /* 0x000e640008000800 */
[----:B------:R-:W-:Y:S01]  /*60aa0*/  VIADD R0, R207, 0x53 ;  /* 0x00000053cf007836 */ /* 0x000fe20000000000 */
[----:B------:R2:W-:Y:S01]  /*60ab0*/  @P6 STG.E desc[UR28][R30.64], R72 ;  /* 0x000000481e006986 */ /* 0x0005e2000c10191c */
[----:B----4-:R-:W-:Y:S01]  /*60ac0*/  IMAD.WIDE R6, R37, 0x4, R234 ;  /* 0x0000000425067825 */ /* 0x010fe200078e02ea */
[----:B------:R-:W-:Y:S01]  /*60ad0*/  ISETP.LT.AND P6, PT, R211, UR57, !P1 ;  /* 0x00000039d3007c0c */ /* 0x000fe2000cfc1270 */
[----:B------:R-:W4:Y:S01]  /*60ae0*/  LDCU UR14, c[0x0][0x398] ;  /* 0x00007300ff0e77ac */ /* 0x000f220008000800 */
[----:B------:R1:W-:Y:S01]  /*60af0*/  @P2 STG.E desc[UR28][R4.64], R80 ;  /* 0x0000005004002986 */ /* 0x0003e2000c10191c */
[----:B---3--:R-:W-:Y:S01]  /*60b00*/  IMAD.WIDE R28, R37, 0x4, R236 ;  /* 0x00000004251c7825 */ /* 0x008fe200078e02ec */
[----:B------:R-:W-:Y:S01]  /*60b10*/  ISETP.LT.AND P1, PT, R227, UR58, !P1 ;  /* 0x0000003ae3007c0c */ /* 0x000fe2000cf21270 */
[----:B------:R-:W3:Y:S01]  /*60b20*/  LDCU UR9, c[0x0][0x3b8] ;  /* 0x00007700ff0977ac */ /* 0x000ee20008000800 */
[----:B------:R-:W-:Y:S01]  /*60b30*/  ISETP.GE.AND P2, PT, R0, UR60, PT ;  /* 0x0000003c00007c0c */ /* 0x000fe2000bf46270 */
[----:B------:R4:W-:Y:S01]  /*60b40*/  @P3 STG.E desc[UR28][R6.64], R96 ;  /* 0x0000006006003986 */ /* 0x0009e2000c10191c */
[----:B------:R-:W-:Y:S01]  /*60b50*/  VIADD R0, R207, 0x54 ;  /* 0x00000054cf007836 */ /* 0x000fe20000000000 */
[C---:B------:R-:W-:Y:S01]  /*60b60*/  IADD3 R35, PT, PT, R33.reuse, UR59, RZ ;  /* 0x0000003b21237c10 */ /* 0x040fe2000fffe0ff */
[----:B--2---:R-:W-:Y:S01]  /*60b70*/  IMAD.WIDE R30, R33, 0x4, R2 ;  /* 0x00000004211e7825 */ /* 0x004fe200078e0202 */
[----:B------:R-:W-:Y:S01]  /*60b80*/  ISETP.LT.AND P3, PT, R223, UR76, !P2 ;  /* 0x0000004cdf007c0c */ /* 0x000fe2000d761270 */
[----:B------:R2:W-:Y:S01]  /*60b90*/  @P0 STG.E desc[UR28][R28.64], R92 ;  /* 0x0000005c1c000986 */ /* 0x0005e2000c10191c */
[----:B------:R-:W3:Y:S01]  /*60ba0*/  LDCU UR73, c[0x0][0x398] ;  /* 0x00007300ff4977ac */ /* 0x000ee20008000800 */
[----:B-1----:R-:W-:Y:S01]  /*60bb0*/  IMAD.WIDE R4, R33, 0x4, R232 ;  /* 0x0000000421047825 */ /* 0x002fe200078e02e8 */
[----:B------:R-:W-:Y:S01]  /*60bc0*/  ISETP.LT.AND P0, PT, R219, UR61, !P2 ;  /* 0x0000003ddb007c0c */ /* 0x000fe2000d701270 */
[----:B------:R1:W-:Y:S01]  /*60bd0*/  @P4 STG.E desc[UR28][R30.64], R61 ;  /* 0x0000003d1e004986 */ /* 0x0003e2000c10191c */
[----:B------:R-:W-:Y:S01]  /*60be0*/  ISETP.LT.AND P4, PT, R211, UR62, !P2 ;  /* 0x0000003ed3007c0c */ /* 0x000fe2000d781270 */
[----:B------:R-:W3:Y:S01]  /*60bf0*/  LDCU UR68, c[0x0][0x398] ;  /* 0x00007300ff4477ac */ /* 0x000ee20008000800 */
[C---:B----4-:R-:W-:Y:S01]  /*60c00*/  IMAD.WIDE R6, R33.reuse, 0x4, R234 ;  /* 0x0000000421067825 */ /* 0x050fe200078e02ea */
[----:B------:R4:W-:Y:S01]  /*60c10*/  @P5 STG.E desc[UR28][R4.64], R53 ;  /* 0x0000003504005986 */ /* 0x0009e2000c10191c */
[----:B------:R-:W-:Y:S01]  /*60c20*/  ISETP.GE.AND P5, PT, R0, UR65, PT ;  /* 0x0000004100007c0c */ /* 0x000fe2000bfa6270 */
[----:B------:R-:W3:Y:S01]  /*60c30*/  LDCU UR23, c[0x0][0x39c] ;  /* 0x00007380ff1777ac */ /* 0x000ee20008000800 */
[----:B--2---:R-:W-:Y:S01]  /*60c40*/  IMAD.WIDE R28, R33, 0x4, R236 ;  /* 0x00000004211c7825 */ /* 0x004fe200078e02ec */
[----:B------:R-:W-:Y:S01]  /*60c50*/  ISETP.LT.AND P2, PT, R227, UR63, !P2 ;  /* 0x0000003fe3007c0c */ /* 0x000fe2000d741270 */
[----:B------:R2:W-:Y:S01]  /*60c60*/  @P6 STG.E desc[UR28][R6.64], R57 ;  /* 0x0000003906006986 */ /* 0x0005e2000c10191c */
[----:B------:R-:W-:Y:S01]  /*60c70*/  ISETP.LT.AND P6, PT, R223, UR75, !P5 ;  /* 0x0000004bdf007c0c */ /* 0x000fe2000efc1270 */
[C---:B-1----:R-:W-:Y:S01]  /*60c80*/  IMAD.WIDE R30, R35.reuse, 0x4, R2 ;  /* 0x00000004231e7825 */ /* 0x042fe200078e0202 */
[----:B------:R-:W-:Y:S01]  /*60c90*/  IADD3 R37, PT, PT, R35, UR64, RZ ;  /* 0x0000004023257c10 */ /* 0x000fe2000fffe0ff */
[----:B------:R1:W-:Y:S01]  /*60ca0*/  @P1 STG.E desc[UR28][R28.64], R77 ;  /* 0x0000004d1c001986 */ /* 0x0003e2000c10191c */
[----:B------:R-:W-:Y:S01]  /*60cb0*/  ISETP.LT.AND P1, PT, R219, UR66, !P5 ;  /* 0x00000042db007c0c */ /* 0x000fe2000ef21270 */
[----:B----4-:R-:W-:Y:S01]  /*60cc0*/  IMAD.WIDE R4, R35, 0x4, R232 ;  /* 0x0000000423047825 */ /* 0x010fe200078e02e8 */
[----:B------:R-:W4:Y:S03]  /*60cd0*/  LDCU UR10, c[0x0][0x398] ;  /* 0x00007300ff0a77ac */ /* 0x000f260008000800 */
[----:B------:R-:W-:Y:S01]  /*60ce0*/  VIADD R0, R207, 0x55 ;  /* 0x00000055cf007836 */ /* 0x000fe20000000000 */
[----:B------:R3:W-:Y:S01]  /*60cf0*/  @P3 STG.E desc[UR28][R30.64], R73 ;  /* 0x000000491e003986 */ /* 0x0007e2000c10191c */
[----:B--2---:R-:W-:Y:S01]  /*60d00*/  IMAD.WIDE R6, R35, 0x4, R234 ;  /* 0x0000000423067825 */ /* 0x004fe200078e02ea */
[----:B------:R-:W-:Y:S01]  /*60d10*/  ISETP.LT.AND P3, PT, R211, UR31, !P5 ;  /* 0x0000001fd3007c0c */ /* 0x000fe2000ef61270 */
[----:B------:R-:W2:Y:S01]  /*60d20*/  LDCU UR12, c[0x0][0x398] ;  /* 0x00007300ff0c77ac */ /* 0x000ea20008000800 */
[----:B------:R4:W-:Y:S01]  /*60d30*/  @P0 STG.E desc[UR28][R4.64], R81 ;  /* 0x0000005104000986 */ /* 0x0009e2000c10191c */
[----:B-1----:R-:W-:Y:S01]  /*60d40*/  IMAD.WIDE R28, R35, 0x4, R236 ;  /* 0x00000004231c7825 */ /* 0x002fe200078e02ec */
[----:B------:R-:W-:Y:S01]  /*60d50*/  ISETP.LT.AND P5, PT, R227, UR33, !P5 ;  /* 0x00000021e3007c0c */ /* 0x000fe2000efa1270 */
[----:B------:R-:W1:Y:S01]  /*60d60*/  LDCU UR25, c[0x0][0x3b8] ;  /* 0x00007700ff1977ac */ /* 0x000e620008000800 */
[----:B------:R-:W-:Y:S01]  /*60d70*/  ISETP.GE.AND P0, PT, R0, UR36, PT ;  /* 0x0000002400007c0c */ /* 0x000fe2000bf06270 */
[----:B------:R2:W-:Y:S01]  /*60d80*/  @P4 STG.E desc[UR28][R6.64], R97 ;  /* 0x0000006106004986 */ /* 0x0005e2000c10191c */
[----:B------:R-:W-:Y:S01]  /*60d90*/  VIADD R0, R207, 0x56 ;  /* 0x00000056cf007836 */ /* 0x000fe20000000000 */
[C---:B------:R-:W-:Y:S01]  /*60da0*/  IADD3 R33, PT, PT, R37.reuse, UR34, RZ ;  /* 0x0000002225217c10 */ /* 0x040fe2000fffe0ff */
[----:B---3--:R-:W-:Y:S01]  /*60db0*/  IMAD.WIDE R30, R37, 0x4, R2 ;  /* 0x00000004251e7825 */ /* 0x008fe200078e0202 */
[----:B------:R-:W-:Y:S01]  /*60dc0*/  ISETP.LT.AND P4, PT, R223, UR38, !P0 ;  /* 0x00000026df007c0c */ /* 0x000fe2000c781270 */
[----:B------:R3:W-:Y:S01]  /*60dd0*/  @P2 STG.E desc[UR28][R28.64], R93 ;  /* 0x0000005d1c002986 */ /* 0x0007e2000c10191c */
[----:B------:R-:W1:Y:S01]  /*60de0*/  LDCU UR74, c[0x0][0x398] ;  /* 0x00007300ff4a77ac */ /* 0x000e620008000800 */
[----:B----4-:R-:W-:Y:S01]  /*60df0*/  IMAD.WIDE R4, R37, 0x4, R232 ;  /* 0x0000000425047825 */ /* 0x010fe200078e02e8 */
[----:B------:R-:W-:Y:S01]  /*60e00*/  ISETP.LT.AND P2, PT, R219, UR40, !P0 ;  /* 0x00000028db007c0c */ /* 0x000fe2000c741270 */
[----:B------:R4:W-:Y:S01]  /*60e10*/  @P6 STG.E desc[UR28][R30.64], R62 ;  /* 0x0000003e1e006986 */ /* 0x0009e2000c10191c */
[----:B------:R-:W-:Y:S01]  /*60e20*/  ISETP.LT.AND P6, PT, R211, UR42, !P0 ;  /* 0x0000002ad3007c0c */ /* 0x000fe2000c7c1270 */
[----:B------:R-:W1:Y:S01]  /*60e30*/  LDCU UR27, c[0x0][0x39c] ;  /* 0x00007380ff1b77ac */ /* 0x000e620008000800 */
[C---:B--2---:R-:W-:Y:S01]  /*60e40*/  IMAD.WIDE R6, R37.reuse, 0x4, R234 ;  /* 0x0000000425067825 */ /* 0x044fe200078e02ea */
[----:B------:R2:W-:Y:S01]  /*60e50*/  @P1 STG.E desc[UR28][R4.64], R54 ;  /* 0x0000003604001986 */ /* 0x0005e2000c10191c */
[----:B------:R-:W-:Y:S01]  /*60e60*/  ISETP.GE.AND P1, PT, R0, UR32, PT ;  /* 0x0000002000007c0c */ /* 0x000fe2000bf26270 */
[----:B------:R-:W1:Y:S01]  /*60e70*/  LDCU UR67, c[0x0][0x398] ;  /* 0x00007300ff4377ac */ /* 0x000e620008000800 */
[----:B---3--:R-:W-:Y:S01]  /*60e80*/  IMAD.WIDE R28, R37, 0x4, R236 ;  /* 0x00000004251c7825 */ /* 0x008fe200078e02ec */
[----:B------:R-:W-:Y:S01]  /*60e90*/  ISETP.LT.AND P0, PT, R227, UR44, !P0 ;  /* 0x0000002ce3007c0c */ /* 0x000fe2000c701270 */
[----:B------:R3:W-:Y:S01]  /*60ea0*/  @P3 STG.E desc[UR28][R6.64], R58 ;  /* 0x0000003a06003986 */ /* 0x0007e2000c10191c */
[----:B------:R-:W-:Y:S01]  /*60eb0*/  ISETP.LT.AND P3, PT, R223, UR18, !P1 ;  /* 0x00000012df007c0c */ /* 0x000fe2000cf61270 */
[C---:B----4-:R-:W-:Y:S01]  /*60ec0*/  IMAD.WIDE R30, R33.reuse, 0x4, R2 ;  /* 0x00000004211e7825 */ /* 0x050fe200078e0202 */
[----:B------:R-:W-:Y:S01]  /*60ed0*/  IADD3 R35, PT, PT, R33, UR30, RZ ;  /* 0x0000001e21237c10 */ /* 0x000fe2000fffe0ff */
[----:B------:R4:W-:Y:S01]  /*60ee0*/  @P5 STG.E desc[UR28][R28.64], R78 ;  /* 0x0000004e1c005986 */ /* 0x0009e2000c10191c */
[----:B------:R-:W-:Y:S01]  /*60ef0*/  ISETP.LT.AND P5, PT, R219, UR5, !P1 ;  /* 0x00000005db007c0c */ /* 0x000fe2000cfa1270 */
[----:B--2---:R-:W-:Y:S01]  /*60f00*/  IMAD.WIDE R4, R33, 0x4, R232 ;  /* 0x0000000421047825 */ /* 0x004fe200078e02e8 */
[----:B------:R-:W2:Y:S03]  /*60f10*/  LDCU UR54, c[0x0][0x398] ;  /* 0x00007300ff3677ac */ /* 0x000ea60008000800 */
[----:B------:R-:W-:Y:S01]  /*60f20*/  VIADD R0, R207, 0x57 ;  /* 0x00000057cf007836 */ /* 0x000fe20000000000 */
[----:B------:R1:W-:Y:S01]  /*60f30*/  @P4 STG.E desc[UR28][R30.64], R74 ;  /* 0x0000004a1e004986 */ /* 0x0003e2000c10191c */
[----:B---3--:R-:W-:Y:S01]  /*60f40*/  IMAD.WIDE R6, R33, 0x4, R234 ;  /* 0x0000000421067825 */ /* 0x008fe200078e02ea */
[----:B------:R-:W-:Y:S01]  /*60f50*/  ISETP.LT.AND P4, PT, R211, UR46, !P1 ;  /* 0x0000002ed3007c0c */ /* 0x000fe2000cf81270 */
[----:B------:R-:W3:Y:S01]  /*60f60*/  LDCU UR55, c[0x0][0x398] ;  /* 0x00007300ff3777ac */ /* 0x000ee20008000800 */
[----:B------:R2:W-:Y:S01]  /*60f70*/  @P2 STG.E desc[UR28][R4.64], R82 ;  /* 0x0000005204002986 */ /* 0x0005e2000c10191c */
[----:B----4-:R-:W-:Y:S01]  /*60f80*/  IMAD.WIDE R28, R33, 0x4, R236 ;  /* 0x00000004211c7825 */ /* 0x010fe200078e02ec */
[----:B------:R-:W-:Y:S01]  /*60f90*/  ISETP.LT.AND P1, PT, R227, UR48, !P1 ;  /* 0x00000030e3007c0c */ /* 0x000fe2000cf21270 */
[----:B------:R-:W4:Y:S01]  /*60fa0*/  LDCU UR26, c[0x0][0x3b8] ;  /* 0x00007700ff1a77ac */ /* 0x000f220008000800 */
[----:B------:R-:W-:Y:S01]  /*60fb0*/  ISETP.GE.AND P2, PT, R0, UR11, PT ;  /* 0x0000000b00007c0c */ /* 0x000fe2000bf46270 */
[----:B------:R3:W-:Y:S01]  /*60fc0*/  @P6 STG.E desc[UR28][R6.64], R98 ;  /* 0x0000006206006986 */ /* 0x0007e2000c10191c */
[----:B------:R-:W-:Y:S01]  /*60fd0*/  VIADD R0, R207, 0x58 ;  /* 0x00000058cf007836 */ /* 0x000fe20000000000 */
[C---:B------:R-:W-:Y:S01]  /*60fe0*/  IADD3 R37, PT, PT, R35.reuse, UR20, RZ ;  /* 0x0000001423257c10 */ /* 0x040fe2000fffe0ff */
[----:B-1----:R-:W-:Y:S01]  /*60ff0*/  IMAD.WIDE R30, R35, 0x4, R2 ;  /* 0x00000004231e7825 */ /* 0x002fe200078e0202 */
[----:B------:R-:W-:Y:S01]  /*61000*/  ISETP.LT.AND P6, PT, R223, UR22, !P2 ;  /* 0x00000016df007c0c */ /* 0x000fe2000d7c1270 */
[----:B------:R1:W-:Y:S01]  /*61010*/  @P0 STG.E desc[UR28][R28.64], R94 ;  /* 0x0000005e1c000986 */ /* 0x0003e2000c10191c */
[----:B------:R-:W4:Y:S01]  /*61020*/  LDCU UR77, c[0x0][0x398] ;  /* 0x00007300ff4d77ac */ /* 0x000f220008000800 */
[----:B--2---:R-:W-:Y:S01]  /*61030*/  IMAD.WIDE R4, R35, 0x4, R232 ;  /* 0x0000000423047825 */ /* 0x004fe200078e02e8 */
[----:B------:R-:W-:Y:S01]  /*61040*/  ISETP.LT.AND P0, PT, R219, UR16, !P2 ;  /* 0x00000010db007c0c */ /* 0x000fe2000d701270 */
[----:B------:R2:W-:Y:S01]  /*61050*/  @P3 STG.E desc[UR28][R30.64], R63 ;  /* 0x0000003f1e003986 */ /* 0x0005e2000c10191c */
[----:B------:R-:W-:Y:S01]  /*61060*/  ISETP.LT.AND P3, PT, R211, UR50, !P2 ;  /* 0x00000032d3007c0c */ /* 0x000fe2000d761270 */
[----:B------:R-:W4:Y:S01]  /*61070*/  LDCU UR56, c[0x0][0x398] ;  /* 0x00007300ff3877ac */ /* 0x000f220008000800 */
[C---:B---3--:R-:W-:Y:S01]  /*61080*/  IMAD.WIDE R6, R35.reuse, 0x4, R234 ;  /* 0x0000000423067825 */ /* 0x048fe200078e02ea */
[----:B------:R3:W-:Y:S01]  /*61090*/  @P5 STG.E desc[UR28][R4.64], R55 ;  /* 0x0000003704005986 */ /* 0x0007e2000c10191c */
[----:B------:R-:W-:Y:S01]  /*610a0*/  ISETP.GE.AND P5, PT, R0, UR21, PT ;  /* 0x0000001500007c0c */ /* 0x000fe2000bfa6270 */
[----:B------:R-:W4:Y:S01]  /*610b0*/  LDCU UR58, c[0x0][0x39c] ;  /* 0x00007380ff3a77ac */ /* 0x000f220008000800 */
[----:B-1----:R-:W-:Y:S01]  /*610c0*/  IMAD.WIDE R28, R35, 0x4, R236 ;  /* 0x00000004231c7825 */ /* 0x002fe200078e02ec */
[----:B------:R-:W-:Y:S01]  /*610d0*/  ISETP.LT.AND P2, PT, R227, UR52, !P2 ;  /* 0x00000034e3007c0c */ /* 0x000fe2000d741270 */
[----:B------:R1:W-:Y:S01]  /*610e0*/  @P4 STG.E desc[UR28][R6.64], R59 ;  /* 0x0000003b06004986 */ /* 0x0003e2000c10191c */
[----:B------:R-:W-:Y:S01]  /*610f0*/  ISETP.LT.AND P4, PT, R223, UR17, !P5 ;  /* 0x00000011df007c0c */ /* 0x000fe2000ef81270 */
[C---:B--2---:R-:W-:Y:S01]  /*61100*/  IMAD.WIDE R30, R37.reuse, 0x4, R2 ;  /* 0x00000004251e7825 */ /* 0x044fe200078e0202 */
[----:B------:R-:W-:Y:S01]  /*61110*/  IADD3 R33, PT, PT, R37, UR8, RZ ;  /* 0x0000000825217c10 */ /* 0x000fe2000fffe0ff */
[----:B------:R2:W-:Y:S01]  /*61120*/  @P1 STG.E desc[UR28][R28.64], R79 ;  /* 0x0000004f1c001986 */ /* 0x0005e2000c10191c */
[----:B------:R-:W-:Y:S01]  /*61130*/  ISETP.LT.AND P1, PT, R219, UR7, !P5 ;  /* 0x00000007db007c0c */ /* 0x000fe2000ef21270 */
[----:B---3--:R-:W-:Y:S01]  /*61140*/  IMAD.WIDE R4, R37, 0x4, R232 ;  /* 0x0000000425047825 */ /* 0x008fe200078e02e8 */
[----:B------:R-:W3:Y:S03]  /*61150*/  LDCU UR59, c[0x0][0x398] ;  /* 0x00007300ff3b77ac */ /* 0x000ee60008000800 */
[----:B------:R-:W-:Y:S01]  /*61160*/  VIADD R0, R207, 0x59 ;  /* 0x00000059cf007836 */ /* 0x000fe20000000000 */
[----:B------:R4:W-:Y:S01]  /*61170*/  @P6 STG.E desc[UR28][R30.64], R75 ;  /* 0x0000004b1e006986 */ /* 0x0009e2000c10191c */
[----:B-1----:R-:W-:Y:S01]  /*61180*/  IMAD.WIDE R6, R37, 0x4, R234 ;  /* 0x0000000425067825 */ /* 0x002fe200078e02ea */
[----:B------:R-:W-:Y:S01]  /*61190*/  ISETP.LT.AND P6, PT, R211, UR71, !P5 ;  /* 0x00000047d3007c0c */ /* 0x000fe2000efc1270 */
[----:B------:R-:W1:Y:S01]  /*611a0*/  LDCU UR60, c[0x0][0x398] ;  /* 0x00007300ff3c77ac */ /* 0x000e620008000800 */
[----:B------:R3:W-:Y:S01]  /*611b0*/  @P0 STG.E desc[UR28][R4.64], R83 ;  /* 0x0000005304000986 */ /* 0x0007e2000c10191c */
[----:B--2---:R-:W-:Y:S01]  /*611c0*/  IMAD.WIDE R28, R37, 0x4, R236 ;  /* 0x00000004251c7825 */ /* 0x004fe200078e02ec */
[----:B------:R-:W-:Y:S01]  /*611d0*/  ISETP.LT.AND P5, PT, R227, UR70, !P5 ;  /* 0x00000046e3007c0c */ /* 0x000fe2000efa1270 */
[----:B------:R-:W2:Y:S01]  /*611e0*/  LDCU UR57, c[0x0][0x3b8] ;  /* 0x00007700ff3977ac */ /* 0x000ea20008000800 */
[----:B------:R-:W-:Y:S01]  /*611f0*/  ISETP.GE.AND P0, PT, R0, UR15, PT ;  /* 0x0000000f00007c0c */ /* 0x000fe2000bf06270 */
[----:B------:R1:W-:Y:S01]  /*61200*/  @P3 STG.E desc[UR28][R6.64], R99 ;  /* 0x0000006306003986 */ /* 0x0003e2000c10191c */
[----:B------:R-:W-:Y:S01]  /*61210*/  VIADD R0, R207, 0x5a ;  /* 0x0000005acf007836 */ /* 0x000fe20000000000 */
[C---:B------:R-:W-:Y:S01]  /*61220*/  IADD3 R35, PT, PT, R33.reuse, UR24, RZ ;  /* 0x0000001821237c10 */ /* 0x040fe2000fffe0ff */
[----:B----4-:R-:W-:Y:S01]  /*61230*/  IMAD.WIDE R30, R33, 0x4, R2 ;  /* 0x00000004211e7825 */ /* 0x010fe200078e0202 */
[----:B------:R-:W-:Y:S01]  /*61240*/  ISETP.LT.AND P3, PT, R223, UR19, !P0 ;  /* 0x00000013df007c0c */ /* 0x000fe2000c761270 */
[----:B------:R4:W-:Y:S01]  /*61250*/  @P2 STG.E desc[UR28][R28.64], R95 ;  /* 0x0000005f1c002986 */ /* 0x0009e2000c10191c */
[----:B------:R-:W2:Y:S01]  /*61260*/  LDCU UR76, c[0x0][0x398] ;  /* 0x00007300ff4c77ac */ /* 0x000ea20008000800 */
[----:B---3--:R-:W-:Y:S01]  /*61270*/  IMAD.WIDE R4, R33, 0x4, R232 ;  /* 0x0000000421047825 */ /* 0x008fe200078e02e8 */
[----:B------:R-:W-:Y:S01]  /*61280*/  ISETP.LT.AND P2, PT, R219, UR13, !P0 ;  /* 0x0000000ddb007c0c */ /* 0x000fe2000c741270 */
        /* <DEDUP_REMOVED lines=11> */
[C---:B---3--:R-:W-:Y:S01]  /*61340*/  IMAD.WIDE R30, R35.reuse, 0x4, R2 ;  /* 0x00000004231e7825 */ /* 0x048fe200078e0202 */
[----:B------:R-:W-:Y:S01]  /*61350*/  IADD3 R37, PT, PT, R35, UR9, RZ ;  /* 0x0000000923257c10 */ /* 0x000fe2000fffe0ff */
[----:B------:R3:W-:Y:S01]  /*61360*/  @P5 STG.E desc[UR28][R28.64], R104 ;  /* 0x000000681c005986 */ /* 0x0007e2000c10191c */
[----:B------:R-:W-:Y:S01]  /*61370*/  ISETP.LT.AND P5, PT, R219, UR14, !P1 ;  /* 0x0000000edb007c0c */ /* 0x000fe2000cfa1270 */
[----:B-1----:R-:W-:Y:S01]  /*61380*/  IMAD.WIDE R4, R35, 0x4, R232 ;  /* 0x0000000423047825 */ /* 0x002fe200078e02e8 */
[----:B------:R-:W1:Y:S03]  /*61390*/  LDCU UR64, c[0x0][0x398] ;  /* 0x00007300ff4077ac */ /* 0x000e660008000800 */
        /* <DEDUP_REMOVED lines=37> */
[----:B------:R-:W-:Y:S01]  /*615f0*/  @P4 STG.E desc[UR28][R30.64], R101 ;  /* 0x000000651e004986 */ /* 0x000fe2000c10191c */
[----:B--2---:R-:W-:Y:S01]  /*61600*/  IMAD.WIDE R6, R33, 0x4, R234 ;  /* 0x0000000421067825 */ /* 0x004fe200078e02ea */
[----:B------:R-:W-:Y:S01]  /*61610*/  ISETP.LT.AND P4, PT, R211, UR77, !P5 ;  /* 0x0000004dd3007c0c */ /* 0x000fe2000ef81270 */
[----:B------:R-:W2:Y:S01]  /*61620*/  LDCU UR36, c[0x0][0x398] ;  /* 0x00007300ff2477ac */ /* 0x000ea20008000800 */
[----:B------:R3:W-:Y:S01]  /*61630*/  @P0 STG.E desc[UR28][R4.64], R109 ;  /* 0x0000006d04000986 */ /* 0x0007e2000c10191c */
[----:B------:R-:W-:Y:S01]  /*61640*/  IMAD.WIDE R24, R33, 0x4, R236 ;  /* 0x0000000421187825 */ /* 0x000fe200078e02ec */
[----:B------:R-:W-:Y:S01]  /*61650*/  ISETP.LT.AND P5, PT, R227, UR56, !P5 ;  /* 0x00000038e3007c0c */ /* 0x000fe2000efa1270 */
[----:B------:R-:W2:Y:S01]  /*61660*/  LDCU UR31, c[0x0][0x3b8] ;  /* 0x00007700ff1f77ac */ /* 0x000ea20008000800 */
[----:B------:R-:W-:Y:S01]  /*61670*/  ISETP.GE.AND P0, PT, R0, UR58, PT ;  /* 0x0000003a00007c0c */ /* 0x000fe2000bf06270 */
[C---:B-1----:R-:W-:Y:S01]  /*61680*/  IMAD.WIDE R28, R35.reuse, 0x4, R2 ;  /* 0x00000004231c7825 */ /* 0x042fe200078e0202 */
[----:B------:R1:W-:Y:S01]  /*61690*/  @P6 STG.E desc[UR28][R6.64], R125 ;  /* 0x0000007d06006986 */ /* 0x0003e2000c10191c */
[----:B------:R-:W-:Y:S01]  /*616a0*/  IADD3 R37, PT, PT, R35, UR57, RZ ;  /* 0x0000003923257c10 */ /* 0x000fe2000fffe0ff */
[----:B------:R-:W2:Y:S01]  /*616b0*/  LDCU UR38, c[0x0][0x398] ;  /* 0x00007300ff2677ac */ /* 0x000ea20008000800 */
[----:B------:R-:W-:Y:S01]  /*616c0*/  ISETP.LT.AND P6, PT, R223, UR59, !P0 ;  /* 0x0000003bdf007c0c */ /* 0x000fe2000c7c1270 */
[----:B------:R4:W-:Y:S01]  /*616d0*/  @P2 STG.E desc[UR28][R24.64], R121 ;  /* 0x0000007918002986 */ /* 0x0009e2000c10191c */
[----:B------:R-:W-:Y:S01]  /*616e0*/  VIADD R0, R207, 0x5e ;  /* 0x0000005ecf007836 */ /* 0x000fe20000000000 */
        /* <DEDUP_REMOVED lines=34> */
[----:B------:R-:W3:Y:S01]  /*61910*/  LDCU UR20, c[0x0][0x398] ;  /* 0x00007300ff1477ac */ /* 0x000ee20008000800 */
[----:B--2---:R-:W-:Y:S01]  /*61920*/  IMAD.WIDE R28, R31, 0x4, R2 ;  /* 0x000000041f1c7825 */ /* 0x004fe200078e0202 */
[----:B------:R-:W-:Y:S01]  /*61930*/  ISETP.LT.AND P3, PT, R223, UR34, !P2 ;  /* 0x00000022df007c0c */ /* 0x000fe2000d761270 */
[----:B------:R2:W-:Y:S01]  /*61940*/  @P0 STG.E desc[UR28][R24.64], R122 ;  /* 0x0000007a18000986 */ /* 0x0005e2000c10191c */
[----:B------:R-:W3:Y:S01]  /*61950*/  LDCU UR11, c[0x0][0x398] ;  /* 0x00007300ff0b77ac */ /* 0x000ee20008000800 */
[----:B-1----:R-:W-:Y:S01]  /*61960*/  IMAD.WIDE R4, R31, 0x4, R232 ;  /* 0x000000041f047825 */ /* 0x002fe200078e02e8 */
[----:B------:R-:W-:Y:S01]  /*61970*/  ISETP.LT.AND P0, PT, R219, UR36, !P2 ;  /* 0x00000024db007c0c */ /* 0x000fe2000d701270 */
[----:B------:R1:W-:Y:S01]  /*61980*/  @P4 STG.E desc[UR28][R28.64], R91 ;  /* 0x0000005b1c004986 */ /* 0x0003e2000c10191c */
[C---:B------:R-:W-:Y:S01]  /*61990*/  IADD3 R33, PT, PT, R31.reuse, UR31, RZ ;  /* 0x0000001f1f217c10 */ /* 0x040fe2000fffe0ff */
[----:B------:R-:W3:Y:S01]  /*619a0*/  LDCU UR46, c[0x0][0x3b8] ;  /* 0x00007700ff2e77ac */ /* 0x000ee20008000800 */
[----:B----4-:R-:W-:Y:S01]  /*619b0*/  IMAD.WIDE R6, R31, 0x4, R234 ;  /* 0x000000041f067825 */ /* 0x010fe200078e02ea */
[----:B------:R4:W-:Y:S01]  /*619c0*/  @P5 STG.E desc[UR28][R4.64], R27 ;  /* 0x0000001b04005986 */ /* 0x0009e2000c10191c */
[----:B------:R-:W-:Y:S01]  /*619d0*/  ISETP.LT.AND P4, PT, R211, UR38, !P2 ;  /* 0x00000026d3007c0c */ /* 0x000fe2000d781270 */
[----:B------:R-:W3:Y:S01]  /*619e0*/  LDCU UR52, c[0x0][0x39c] ;  /* 0x00007380ff3477ac */ /* 0x000ee20008000800 */
[----:B------:R-:W-:Y:S01]  /*619f0*/  ISETP.GE.AND P5, PT, R0, UR44, PT ;  /* 0x0000002c00007c0c */ /* 0x000fe2000bfa6270 */
[----:B--2---:R-:W-:Y:S01]  /*61a00*/  IMAD.WIDE R24, R31, 0x4, R236 ;  /* 0x000000041f187825 */ /* 0x004fe200078e02ec */
[----:B------:R-:W-:Y:S01]  /*61a10*/  ISETP.LT.AND P2, PT, R227, UR40, !P2 ;  /* 0x00000028e3007c0c */ /* 0x000fe2000d741270 */
[----:B------:R-:W2:Y:S01]  /*61a20*/  LDCU UR22, c[0x0][0x398] ;  /* 0x00007300ff1677ac */ /* 0x000ea20008000800 */
[----:B------:R3:W-:Y:S01]  /*61a30*/  @P6 STG.E desc[UR28][R6.64], R87 ;  /* 0x0000005706006986 */ /* 0x0007e2000c10191c */
[----:B-1----:R-:W-:Y:S01]  /*61a40*/  IMAD.WIDE R28, R33, 0x4, R2 ;  /* 0x00000004211c7825 */ /* 0x002fe200078e0202 */
[----:B------:R-:W-:Y:S01]  /*61a50*/  ISETP.LT.AND P6, PT, R223, UR30, !P5 ;  /* 0x0000001edf007c0c */ /* 0x000fe2000efc1270 */
[----:B------:R-:W1:Y:S01]  /*61a60*/  LDCU UR16, c[0x0][0x398] ;  /* 0x00007300ff1077ac */ /* 0x000e620008000800 */
[----:B------:R2:W-:Y:S01]  /*61a70*/  @P1 STG.E desc[UR28][R24.64], R107 ;  /* 0x0000006b18001986 */ /* 0x0005e2000c10191c */
[----:B----4-:R-:W-:Y:S01]  /*61a80*/  IMAD.WIDE R4, R33, 0x4, R232 ;  /* 0x0000000421047825 */ /* 0x010fe200078e02e8 */
[----:B------:R-:W-:Y:S01]  /*61a90*/  ISETP.LT.AND P1, PT, R219, UR32, !P5 ;  /* 0x00000020db007c0c */ /* 0x000fe2000ef21270 */
[----:B------:R-:W4:Y:S02]  /*61aa0*/  LDCU UR8, c[0x0][0x398] ;  /* 0x00007300ff0877ac */ /* 0x000f240008000800 */
[----:B------:R-:W-:Y:S01]  /*61ab0*/  VIADD R0, R207, 0x61 ;  /* 0x00000061cf007836 */ /* 0x000fe20000000000 */
[C---:B------:R-:W-:Y:S01]  /*61ac0*/  IADD3 R35, PT, PT, R33.reuse, UR42, RZ ;  /* 0x0000002a21237c10 */ /* 0x040fe2000fffe0ff */
[----:B------:R-:W1:Y:S01]  /*61ad0*/  LDCU UR21, c[0x0][0x398] ;  /* 0x00007300ff1577ac */ /* 0x000e620008000800 */
[----:B------:R-:W-:Y:S01]  /*61ae0*/  @P3 STG.E desc[UR28][R28.64], R103 ;  /* 0x000000671c003986 */ /* 0x000fe2000c10191c */
[----:B---3--:R-:W-:Y:S01]  /*61af0*/  IMAD.WIDE R6, R33, 0x4, R234 ;  /* 0x0000000421067825 */ /* 0x008fe200078e02ea */
[----:B------:R-:W-:Y:S01]  /*61b00*/  ISETP.LT.AND P3, PT, R211, UR18, !P5 ;  /* 0x00000012d3007c0c */ /* 0x000fe2000ef61270 */
[----:B------:R-:W3:Y:S01]  /*61b10*/  LDCU UR50, c[0x0][0x3b8] ;  /* 0x00007700ff3277ac */ /* 0x000ee20008000800 */
[----:B------:R4:W-:Y:S01]  /*61b20*/  @P0 STG.E desc[UR28][R4.64], R111 ;  /* 0x0000006f04000986 */ /* 0x0009e2000c10191c */
[----:B--2---:R-:W-:Y:S01]  /*61b30*/  IMAD.WIDE R24, R33, 0x4, R236 ;  /* 0x0000000421187825 */ /* 0x004fe200078e02ec */
[----:B------:R-:W-:Y:S01]  /*61b40*/  ISETP.LT.AND P5, PT, R227, UR5, !P5 ;  /* 0x00000005e3007c0c */ /* 0x000fe2000efa1270 */
[----:B------:R-:W2:Y:S01]  /*61b50*/  LDCU UR17, c[0x0][0x398] ;  /* 0x00007300ff1177ac */ /* 0x000ea20008000800 */
[----:B------:R-:W-:Y:S01]  /*61b60*/  ISETP.GE.AND P0, PT, R0, UR48, PT ;  /* 0x0000003000007c0c */ /* 0x000fe2000bf06270 */
[----:B------:R-:W-:Y:S01]  /*61b70*/  IMAD.WIDE R26, R35, 0x4, R2 ;  /* 0x00000004231a7825 */ /* 0x000fe200078e0202 */
[----:B------:R-:W1:Y:S01]  /*61b80*/  LDCU UR7, c[0x0][0x398] ;  /* 0x00007300ff0777ac */ /* 0x000e620008000800 */
[----:B------:R3:W-:Y:S01]  /*61b90*/  @P4 STG.E desc[UR28][R6.64], R127 ;  /* 0x0000007f06004986 */ /* 0x0007e2000c10191c */
[----:B------:R-:W-:Y:S01]  /*61ba0*/  ISETP.LT.AND P4, PT, R223, UR20, !P0 ;  /* 0x00000014df007c0c */ /* 0x000fe2000c781270 */
[----:B------:R-:W1:Y:S01]  /*61bb0*/  LDCU UR70, c[0x0][0x39c] ;  /* 0x00007380ff4677ac */ /* 0x000e620008000800 */
[----:B----4-:R-:W-:Y:S01]  /*61bc0*/  IMAD.WIDE R4, R35, 0x4, R232 ;  /* 0x0000000423047825 */ /* 0x010fe200078e02e8 */
[----:B------:R4:W-:Y:S01]  /*61bd0*/  @P2 STG.E desc[UR28][R24.64], R123 ;  /* 0x0000007b18002986 */ /* 0x0009e2000c10191c */
[----:B------:R-:W-:Y:S01]  /*61be0*/  ISETP.LT.AND P2, PT, R219, UR11, !P0 ;  /* 0x0000000bdb007c0c */ /* 0x000fe2000c741270 */
[----:B------:R-:W2:Y:S01]  /*61bf0*/  LDCU UR24, c[0x0][0x398] ;  /* 0x00007300ff1877ac */ /* 0x000ea20008000800 */
[----:B------:R-:W-:Y:S01]  /*61c00*/  VIADD R0, R207, 0x62 ;  /* 0x00000062cf007836 */ /* 0x000fe20000000000 */
[C---:B------:R-:W-:Y:S01]  /*61c10*/  IADD3 R31, PT, PT, R35.reuse, UR46, RZ ;  /* 0x0000002e231f7c10 */ /* 0x040fe2000fffe0ff */
[----:B------:R1:W-:Y:S01]  /*61c20*/  @P6 STG.E desc[UR28][R26.64], R116 ;  /* 0x000000741a006986 */ /* 0x0003e2000c10191c */
[----:B------:R-:W2:Y:S01]  /*61c30*/  LDCU UR15, c[0x0][0x398] ;  /* 0x00007300ff0f77ac */ /* 0x000ea20008000800 */
[----:B---3--:R-:W-:-:S02]  /*61c40*/  IMAD.WIDE R6, R35, 0x4, R234 ;  /* 0x0000000423067825 */ /* 0x008fc400078e02ea */
[----:B------:R3:W-:Y:S01]  /*61c50*/  @P1 STG.E desc[UR28][R4.64], R20 ;  /* 0x0000001404001986 */ /* 0x0007e2000c10191c */
[----:B------:R-:W-:Y:S01]  /*61c60*/  ISETP.GE.AND P1, PT, R0, UR52, PT ;  /* 0x0000003400007c0c */ /* 0x000fe2000bf26270 */
[----:B------:R-:W2:Y:S01]  /*61c70*/  LDCU UR71, c[0x0][0x3b8] ;  /* 0x00007700ff4777ac */ /* 0x000ea20008000800 */
[----:B----4-:R-:W-:Y:S01]  /*61c80*/  IMAD.WIDE R24, R35, 0x4, R236 ;  /* 0x0000000423187825 */ /* 0x010fe200078e02ec */
[----:B------:R-:W-:Y:S01]  /*61c90*/  ISETP.LT.AND P6, PT, R211, UR22, !P0 ;  /* 0x00000016d3007c0c */ /* 0x000fe2000c7c1270 */
[----:B------:R-:W4:Y:S01]  /*61ca0*/  LDCU UR19, c[0x0][0x398] ;  /* 0x00007300ff1377ac */ /* 0x000f220008000800 */
[----:B-1----:R-:W-:Y:S01]  /*61cb0*/  ISETP.LT.AND P0, PT, R227, UR16, !P0 ;  /* 0x00000010e3007c0c */ /* 0x002fe2000c701270 */
[----:B------:R1:W-:Y:S01]  /*61cc0*/  @P3 STG.E desc[UR28][R6.64], R112 ;  /* 0x0000007006003986 */ /* 0x0003e2000c10191c */
[----:B------:R-:W-:Y:S01]  /*61cd0*/  IMAD.WIDE R26, R31, 0x4, R2 ;  /* 0x000000041f1a7825 */ /* 0x000fe200078e0202 */
[----:B------:R-:W-:Y:S01]  /*61ce0*/  ISETP.LT.AND P3, PT, R223, UR8, !P1 ;  /* 0x00000008df007c0c */ /* 0x000fe2000cf61270 */
[----:B------:R-:W4:Y:S01]  /*61cf0*/  LDCU UR69, c[0x0][0x39c] ;  /* 0x00007380ff4577ac */ /* 0x000f220008000800 */
[----:B------:R1:W-:Y:S01]  /*61d00*/  @P5 STG.E desc[UR28][R24.64], R132 ;  /* 0x0000008418005986 */ /* 0x0003e2000c10191c */
[----:B------:R-:W-:Y:S01]  /*61d10*/  IMAD.WIDE R28, R31, 0x4, R232 ;  /* 0x000000041f1c7825 */ /* 0x000fe200078e02e8 */
[----:B------:R-:W-:Y:S01]  /*61d20*/  ISETP.LT.AND P5, PT, R219, UR21, !P1 ;  /* 0x00000015db007c0c */ /* 0x000fe2000cfa1270 */
[----:B------:R-:W4:Y:S01]  /*61d30*/  LDCU UR13, c[0x0][0x398] ;  /* 0x00007300ff0d77ac */ /* 0x000f220008000800 */
[----:B------:R-:W-:Y:S01]  /*61d40*/  IADD3 R33, PT, PT, R31, UR50, RZ ;  /* 0x000000321f217c10 */ /* 0x000fe2000fffe0ff */
[----:B------:R-:W-:Y:S01]  /*61d50*/  VIADD R0, R207, 0x63 ;  /* 0x00000063cf007836 */ /* 0x000fe20000000000 */
[----:B------:R4:W-:Y:S01]  /*61d60*/  @P4 STG.E desc[UR28][R26.64], R128 ;  /* 0x000000801a004986 */ /* 0x0009e2000c10191c */
[----:B---3--:R-:W-:Y:S01]  /*61d70*/  IMAD.WIDE R4, R31, 0x4, R234 ;  /* 0x000000041f047825 */ /* 0x008fe200078e02ea */
[----:B------:R-:W-:Y:S01]  /*61d80*/  ISETP.LT.AND P4, PT, R227, UR7, !P1 ;  /* 0x00000007e3007c0c */ /* 0x000fe2000cf81270 */
[----:B------:R-:W3:Y:S01]  /*61d90*/  LDCU UR9, c[0x0][0x398] ;  /* 0x00007300ff0977ac */ /* 0x000ee20008000800 */
[----:B------:R4:W-:Y:S01]  /*61da0*/  @P2 STG.E desc[UR28][R28.64], R136 ;  /* 0x000000881c002986 */ /* 0x0009e2000c10191c */
[----:B--2---:R-:W-:Y:S01]  /*61db0*/  ISETP.LT.AND P2, PT, R211, UR17, !P1 ;  /* 0x00000011d3007c0c */ /* 0x004fe2000cf41270 */
[----:B-1----:R-:W-:Y:S01]  /*61dc0*/  IMAD.WIDE R6, R31, 0x4, R236 ;  /* 0x000000041f067825 */ /* 0x002fe200078e02ec */
[----:B------:R-:W-:Y:S01]  /*61dd0*/  ISETP.GE.AND P1, PT, R0, UR70, PT ;  /* 0x0000004600007c0c */ /* 0x000fe2000bf26270 */
[----:B------:R-:W1:Y:S02]  /*61de0*/  LDCU UR72, c[0x0][0x3b8] ;  /* 0x00007700ff4877ac */ /* 0x000e640008000800 */
[C---:B------:R-:W-:Y:S01]  /*61df0*/  IMAD.WIDE R24, R33.reuse, 0x4, R2 ;  /* 0x0000000421187825 */ /* 0x040fe200078e0202 */
[----:B------:R2:W-:Y:S01]  /*61e00*/  @P6 STG.E desc[UR28][R4.64], R152 ;  /* 0x0000009804006986 */ /* 0x0005e2000c10191c */
[----:B------:R-:W1:Y:S02]  /*61e10*/  LDCU UR4, c[0x0][0x398] ;  /* 0x00007300ff0477ac */ /* 0x000e640008000800 */
[----:B----4-:R-:W-:Y:S01]  /*61e20*/  IMAD.WIDE R26, R33, 0x4, R232 ;  /* 0x00000004211a7825 */ /* 0x010fe200078e02e8 */
[----:B------:R-:W-:Y:S01]  /*61e30*/  ISETP.LT.AND P6, PT, R223, UR24, !P1 ;  /* 0x00000018df007c0c */ /* 0x000fe2000cfc1270 */
[----:B------:R-:W4:Y:S01]  /*61e40*/  LDCU UR6, c[0x0][0x398] ;  /* 0x00007300ff0677ac */ /* 0x000f220008000800 */
[----:B------:R3:W-:Y:S01]  /*61e50*/  @P0 STG.E desc[UR28][R6.64], R148 ;  /* 0x0000009406000986 */ /* 0x0007e2000c10191c */
[----:B------:R-:W-:Y:S01]  /*61e60*/  VIADD R29, R33, UR71 ;  /* 0x00000047211d7c36 */ /* 0x000fe20008000000 */
[----:B------:R-:W-:Y:S01]  /*61e70*/  IADD3 R0, PT, PT, R207, 0x64, RZ ;  /* 0x00000064cf007810 */ /* 0x000fe20007ffe0ff */
[----:B------:R-:W1:Y:S01]  /*61e80*/  LDCU UR68, c[0x0][0x39c] ;  /* 0x00007380ff4477ac */ /* 0x000e620008000800 */
[----:B------:R4:W-:Y:S01]  /*61e90*/  @P3 STG.E desc[UR28][R24.64], R117 ;  /* 0x0000007518003986 */ /* 0x0009e2000c10191c */
[----:B------:R-:W-:Y:S01]  /*61ea0*/  ISETP.LT.AND P3, PT, R219, UR15, !P1 ;  /* 0x0000000fdb007c0c */ /* 0x000fe2000cf61270 */
[----:B--2---:R-:W-:Y:S01]  /*61eb0*/  IMAD.WIDE R4, R33, 0x4, R234 ;  /* 0x0000000421047825 */ /* 0x004fe200078e02ea */
[----:B------:R-:W2:Y:S01]  /*61ec0*/  LDCU UR14, c[0x0][0x398] ;  /* 0x00007300ff0e77ac */ /* 0x000ea20008000800 */
[----:B------:R1:W-:Y:S01]  /*61ed0*/  @P5 STG.E desc[UR28][R26.64], R21 ;  /* 0x000000151a005986 */ /* 0x0003e2000c10191c */
[----:B------:R-:W-:Y:S01]  /*61ee0*/  ISETP.LT.AND P5, PT, R211, UR19, !P1 ;  /* 0x00000013d3007c0c */ /* 0x000fe2000cfa1270 */
[----:B------:R-:W2:Y:S01]  /*61ef0*/  LDCU UR25, c[0x0][0x398] ;  /* 0x00007300ff1977ac */ /* 0x000ea20008000800 */
[----:B---3--:R-:W-:Y:S01]  /*61f00*/  IMAD.WIDE R6, R33, 0x4, R236 ;  /* 0x0000000421067825 */ /* 0x008fe200078e02ec */
[----:B------:R-:W-:Y:S01]  /*61f10*/  ISETP.GE.AND P0, PT, R0, UR69, PT ;  /* 0x0000004500007c0c */ /* 0x000fe2000bf06270 */
[----:B------:R3:W-:Y:S01]  /*61f20*/  @P2 STG.E desc[UR28][R4.64], R113 ;  /* 0x0000007104002986 */ /* 0x0007e2000c10191c */
[----:B------:R-:W2:Y:S01]  /*61f30*/  LDCU UR73, c[0x0][0x3b8] ;  /* 0x00007700ff4977ac */ /* 0x000ea20008000800 */
[C---:B----4-:R-:W-:Y:S01]  /*61f40*/  IMAD.WIDE R24, R29.reuse, 0x4, R232 ;  /* 0x000000041d187825 */ /* 0x050fe200078e02e8 */
[----:B------:R-:W4:Y:S03]  /*61f50*/  LDCU UR23, c[0x0][0x398] ;  /* 0x00007300ff1777ac */ /* 0x000f260008000800 */
[----:B-1----:R-:W-:Y:S01]  /*61f60*/  IMAD.WIDE R20, R29, 0x4, R2 ;  /* 0x000000041d147825 */ /* 0x002fe200078e0202 */
[----:B------:R1:W-:Y:S01]  /*61f70*/  @P4 STG.E desc[UR28][R6.64], R133 ;  /* 0x0000008506004986 */ /* 0x0003e2000c10191c */
[----:B------:R-:W-:Y:S01]  /*61f80*/  ISETP.LT.AND P1, PT, R227, UR13, !P1 ;  /* 0x0000000de3007c0c */ /* 0x000fe2000cf21270 */
[----:B------:R-:W2:Y:S02]  /*61f90*/  LDCU UR67, c[0x0][0x39c] ;  /* 0x00007380ff4377ac */ /* 0x000ea40008000800 */
[----:B------:R4:W-:Y:S01]  /*61fa0*/  @P6 STG.E desc[UR28][R20.64], R129 ;  /* 0x0000008114006986 */ /* 0x0009e2000c10191c */
[----:B---3--:R-:W-:Y:S01]  /*61fb0*/  IMAD.WIDE R4, R29, 0x4, R234 ;  /* 0x000000041d047825 */ /* 0x008fe200078e02ea */
[----:B------:R-:W-:Y:S01]  /*61fc0*/  ISETP.LT.AND P6, PT, R223, UR9, !P0 ;  /* 0x00000009df007c0c */ /* 0x000fe2000c7c1270 */
[----:B------:R-:W3:Y:S01]  /*61fd0*/  LDCU UR10, c[0x0][0x398] ;  /* 0x00007300ff0a77ac */ /* 0x000ee20008000800 */
[----:B------:R2:W-:Y:S01]  /*61fe0*/  @P3 STG.E desc[UR28][R24.64], R137 ;  /* 0x0000008918003986 */ /* 0x0005e2000c10191c */
[----:B------:R-:W-:-:S02]  /*61ff0*/  ISETP.LT.AND P3, PT, R219, UR4, !P0 ;  /* 0x00000004db007c0c */ /* 0x000fc4000c761270 */
[----:B------:R-:W-:Y:S01]  /*62000*/  IADD3 R0, PT, PT, R207, 0x65, RZ ;  /* 0x00000065cf007810 */ /* 0x000fe20007ffe0ff */
[C---:B-1----:R-:W-:Y:S01]  /*62010*/  IMAD.WIDE R6, R29.reuse, 0x4, R236 ;  /* 0x000000041d067825 */ /* 0x042fe200078e02ec */
[----:B------:R1:W-:Y:S01]  /*62020*/  @P5 STG.E desc[UR28][R4.64], R153 ;  /* 0x0000009904005986 */ /* 0x0003e2000c10191c */
[----:B------:R-:W-:Y:S01]  /*62030*/  IADD3 R29, PT, PT, R29, UR72, RZ ;  /* 0x000000481d1d7c10 */ /* 0x000fe2000fffe0ff */
[----:B------:R-:W3:Y:S01]  /*62040*/  LDCU UR12, c[0x0][0x398] ;  /* 0x00007300ff0c77ac */ /* 0x000ee20008000800 */
[----:B------:R-:W-:-:S03]  /*62050*/  ISETP.LT.AND P5, PT, R211, UR6, !P0 ;  /* 0x00000006d3007c0c */ /* 0x000fc6000c7a1270 */
[C---:B----4-:R-:W-:Y:S01]  /*62060*/  IMAD.WIDE R20, R29.reuse, 0x4, R2 ;  /* 0x000000041d147825 */ /* 0x050fe200078e0202 */
[----:B------:R-:W4:Y:S01]  /*62070*/  LDCU UR26, c[0x0][0x398] ;  /* 0x00007300ff1a77ac */ /* 0x000f220008000800 */
[----:B------:R-:W-:Y:S01]  /*62080*/  ISETP.GE.AND P2, PT, R0, UR68, PT ;  /* 0x0000004400007c0c */ /* 0x000fe2000bf46270 */
[----:B------:R3:W-:Y:S01]  /*62090*/  @P1 STG.E desc[UR28][R6.64], R149 ;  /* 0x0000009506001986 */ /* 0x0007e2000c10191c */
[----:B--2---:R-:W-:Y:S01]  /*620a0*/  IMAD.WIDE R24, R29, 0x4, R232 ;  /* 0x000000041d187825 */ /* 0x004fe200078e02e8 */
[----:B------:R-:W2:Y:S01]  /*620b0*/  LDCU UR74, c[0x0][0x3b8] ;  /* 0x00007700ff4a77ac */ /* 0x000ea20008000800 */
[----:B------:R-:W-:Y:S01]  /*620c0*/  ISETP.LT.AND P1, PT, R227, UR14, !P0 ;  /* 0x0000000ee3007c0c */ /* 0x000fe2000c721270 */
[----:B------:R-:W-:Y:S01]  /*620d0*/  @P6 STG.E desc[UR28][R20.64], R118 ;  /* 0x0000007614006986 */ /* 0x000fe2000c10191c */
[----:B-1----:R-:W-:Y:S01]  /*620e0*/  IMAD.WIDE R4, R29, 0x4, R234 ;  /* 0x000000041d047825 */ /* 0x002fe200078e02ea */
[----:B------:R-:W1:Y:S01]  /*620f0*/  LDCU UR27, c[0x0][0x398] ;  /* 0x00007300ff1b77ac */ /* 0x000e620008000800 */
[----:B------:R-:W-:Y:S01]  /*62100*/  ISETP.LT.AND P6, PT, R223, UR25, !P2 ;  /* 0x00000019df007c0c */ /* 0x000fe2000d7c1270 */
[----:B------:R-:W-:Y:S01]  /*62110*/  @P3 STG.E desc[UR28][R24.64], R22 ;  /* 0x0000001618003986 */ /* 0x000fe2000c10191c */
[----:B------:R-:W-:Y:S01]  /*62120*/  VIADD R0, R207, 0x66 ;  /* 0x00000066cf007836 */ /* 0x000fe20000000000 */
[----:B------:R-:W1:Y:S01]  /*62130*/  LDCU UR56, c[0x0][0x39c] ;  /* 0x00007380ff3877ac */ /* 0x000e620008000800 */
[C---:B---3--:R-:W-:Y:S01]  /*62140*/  IMAD.WIDE R6, R29.reuse, 0x4, R236 ;  /* 0x000000041d067825 */ /* 0x048fe200078e02ec */
[----:B------:R3:W-:Y:S01]  /*62150*/  @P5 STG.E desc[UR28][R4.64], R114 ;  /* 0x0000007204005986 */ /* 0x0007e2000c10191c */
[----:B------:R-:W-:Y:S01]  /*62160*/  IADD3 R29, PT, PT, R29, UR73, RZ ;  /* 0x000000491d1d7c10 */ /* 0x000fe2000fffe0ff */
[----:B------:R-:W1:Y:S01]  /*62170*/  LDCU UR54, c[0x0][0x398] ;  /* 0x00007300ff3677ac */ /* 0x000e620008000800 */
[----:B------:R-:W-:-:S02]  /*62180*/  ISETP.LT.AND P5, PT, R219, UR23, !P2 ;  /* 0x00000017db007c0c */ /* 0x000fc4000d7a1270 */
[----:B------:R-:W-:Y:S01]  /*62190*/  ISETP.GE.AND P4, PT, R0, UR67, PT ;  /* 0x0000004300007c0c */ /* 0x000fe2000bf86270 */
[----:B------:R-:W2:Y:S01]  /*621a0*/  LDCU UR55, c[0x0][0x398] ;  /* 0x00007300ff3777ac */ /* 0x000ea20008000800 */
[----:B------:R-:W-:Y:S01]  /*621b0*/  ISETP.LT.AND P3, PT, R211, UR10, !P2 ;  /* 0x0000000ad3007c0c */ /* 0x000fe2000d761270 */
[----:B------:R1:W-:Y:S01]  /*621c0*/  @P1 STG.E desc[UR28][R6.64], R134 ;  /* 0x0000008606001986 */ /* 0x0003e2000c10191c */
[----:B------:R-:W2:Y:S01]  /*621d0*/  LDCU UR57, c[0x0][0x398] ;  /* 0x00007300ff3977ac */ /* 0x000ea20008000800 */
[----:B---3--:R-:W-:Y:S01]  /*621e0*/  IMAD.WIDE R4, R29, 0x4, R2 ;  /* 0x000000041d047825 */ /* 0x008fe200078e0202 */
[----:B------:R-:W-:Y:S01]  /*621f0*/  ISETP.LT.AND P2, PT, R227, UR12, !P2 ;  /* 0x0000000ce3007c0c */ /* 0x000fe2000d741270 */
[----:B------:R-:W3:Y:S02]  /*62200*/  LDCU UR77, c[0x0][0x3b8] ;  /* 0x00007700ff4d77ac */ /* 0x000ee40008000800 */
[----:B------:R-:W-:Y:S01]  /*62210*/  IMAD.WIDE R20, R29, 0x4, R232 ;  /* 0x000000041d147825 */ /* 0x000fe200078e02e8 */
[----:B------:R2:W-:Y:S01]  /*62220*/  @P6 STG.E desc[UR28][R4.64], R130 ;  /* 0x0000008204006986 */ /* 0x0005e2000c10191c */
[----:B------:R-:W3:Y:S01]  /*62230*/  LDCU UR58, c[0x0][0x398] ;  /* 0x00007300ff3a77ac */ /* 0x000ee20008000800 */
[----:B----4-:R-:W-:Y:S01]  /*62240*/  ISETP.LT.AND P6, PT, R223, UR26, !P4 ;  /* 0x0000001adf007c0c */ /* 0x010fe2000e7c1270 */
[----:B------:R-:W-:Y:S01]  /*62250*/  IMAD.WIDE R24, R29, 0x4, R234 ;  /* 0x000000041d187825 */ /* 0x000fe200078e02ea */
[----:B------:R4:W-:Y:S01]  /*62260*/  @P5 STG.E desc[UR28][R20.64], R138 ;  /* 0x0000008a14005986 */ /* 0x0009e2000c10191c */
[----:B-1----:R-:W-:Y:S01]  /*62270*/  ISETP.LT.AND P5, PT, R219, UR27, !P4 ;  /* 0x0000001bdb007c0c */ /* 0x002fe2000e7a1270 */
[----:B------:R-:W1:Y:S01]  /*62280*/  LDCU UR61, c[0x0][0x39c] ;  /* 0x00007380ff3d77ac */ /* 0x000e620008000800 */
[C---:B------:R-:W-:Y:S01]  /*62290*/  IMAD.WIDE R6, R29.reuse, 0x4, R236 ;  /* 0x000000041d067825 */ /* 0x040fe200078e02ec */
[----:B--2---:R-:W-:Y:S01]  /*622a0*/  IADD3 R29, PT, PT, R29, UR74, RZ ;  /* 0x0000004a1d1d7c10 */ /* 0x004fe2000fffe0ff */
[----:B------:R-:W2:Y:S02]  /*622b0*/  LDCU UR59, c[0x0][0x398] ;  /* 0x00007300ff3b77ac */ /* 0x000ea40008000800 */
[----:B------:R-:W-:-:S02]  /*622c0*/  VIADD R0, R207, 0x67 ;  /* 0x00000067cf007836 */ /* 0x000fc40000000000 */
[----:B------:R-:W-:Y:S01]  /*622d0*/  IMAD.WIDE R4, R29, 0x4, R2 ;  /* 0x000000041d047825 */ /* 0x000fe200078e0202 */
[----:B------:R-:W1:Y:S01]  /*622e0*/  LDCU UR60, c[0x0][0x398] ;  /* 0x00007300ff3c77ac */ /* 0x000e620008000800 */
[----:B------:R2:W-:Y:S01]  /*622f0*/  @P3 STG.E desc[UR28][R24.64], R154 ;  /* 0x0000009a18003986 */ /* 0x0005e2000c10191c */
[----:B------:R-:W-:Y:S01]  /*62300*/  ISETP.GE.AND P0, PT, R0, UR56, PT ;  /* 0x0000003800007c0c */ /* 0x000fe2000bf06270 */
[----:B------:R-:W1:Y:S01]  /*62310*/  LDCU UR62, c[0x0][0x398] ;  /* 0x00007300ff3e77ac */ /* 0x000e620008000800 */
[----:B------:R-:W-:Y:S01]  /*62320*/  ISETP.LT.AND P3, PT, R211, UR54, !P4 ;  /* 0x00000036d3007c0c */ /* 0x000fe2000e761270 */
[----:B------:R3:W-:Y:S01]  /*62330*/  @P2 STG.E desc[UR28][R6.64], R150 ;  /* 0x0000009606002986 */ /* 0x0007e2000c10191c */
[----:B----4-:R-:W-:Y:S01]  /*62340*/  IMAD.WIDE R20, R29, 0x4, R232 ;  /* 0x000000041d147825 */ /* 0x010fe200078e02e8 */
[----:B------:R-:W4:Y:S01]  /*62350*/  LDCU UR76, c[0x0][0x3b8] ;  /* 0x00007700ff4c77ac */ /* 0x000f220008000800 */
[----:B------:R-:W-:Y:S01]  /*62360*/  ISETP.LT.AND P4, PT, R227, UR55, !P4 ;  /* 0x00000037e3007c0c */ /* 0x000fe2000e781270 */
[----:B------:R1:W-:Y:S01]  /*62370*/  @P6 STG.E desc[UR28][R4.64], R119 ;  /* 0x0000007704006986 */ /* 0x0003e2000c10191c */
[----:B------:R-:W-:Y:S01]  /*62380*/  ISETP.LT.AND P6, PT, R223, UR57, !P0 ;  /* 0x00000039df007c0c */ /* 0x000fe2000c7c1270 */
[----:B------:R-:W4:Y:S01]  /*62390*/  LDCU UR63, c[0x0][0x398] ;  /* 0x00007300ff3f77ac */ /* 0x000f220008000800 */
[----:B--2---:R-:W-:Y:S01]  /*623a0*/  IMAD.WIDE R24, R29, 0x4, R234 ;  /* 0x000000041d187825 */ /* 0x004fe200078e02ea */
[----:B------:R2:W-:Y:S01]  /*623b0*/  @P5 STG.E desc[UR28][R20.64], R23 ;  /* 0x0000001714005986 */ /* 0x0005e2000c10191c */
[----:B---3--:R-:W-:Y:S01]  /*623c0*/  ISETP.LT.AND P5, PT, R219, UR58, !P0 ;  /* 0x0000003adb007c0c */ /* 0x008fe2000c7a1270 */
[----:B------:R-:W3:Y:S01]  /*623d0*/  LDCU UR66, c[0x0][0x39c] ;  /* 0x00007380ff4277ac */ /* 0x000ee20008000800 */
[C---:B------:R-:W-:Y:S01]  /*623e0*/  IMAD.WIDE R6, R29.reuse, 0x4, R236 ;  /* 0x000000041d067825 */ /* 0x040fe200078e02ec */
[----:B------:R-:W-:Y:S01]  /*623f0*/  IADD3 R29, PT, PT, R29, UR77, RZ ;  /* 0x0000004d1d1d7c10 */ /* 0x000fe2000fffe0ff */
[----:B------:R-:W3:Y:S02]  /*62400*/  LDCU UR64, c[0x0][0x398] ;  /* 0x00007300ff4077ac */ /* 0x000ee40008000800 */
[----:B------:R-:W-:-:S02]  /*62410*/  VIADD R0, R207, 0x68 ;  /* 0x00000068cf007836 */ /* 0x000fc40000000000 */
[----:B-1----:R-:W-:Y:S01]  /*62420*/  IMAD.WIDE R4, R29, 0x4, R2 ;  /* 0x000000041d047825 */ /* 0x002fe200078e0202 */
[----:B------:R-:W1:Y:S01]  /*62430*/  LDCU UR65, c[0x0][0x398] ;  /* 0x00007300ff4177ac */ /* 0x000e620008000800 */
[----:B------:R-:W-:Y:S01]  /*62440*/  @P3 STG.E desc[UR28][R24.64], R115 ;  /* 0x0000007318003986 */ /* 0x000fe2000c10191c */
[----:B------:R-:W-:Y:S01]  /*62450*/  ISETP.GE.AND P1, PT, R0, UR61, PT ;  /* 0x0000003d00007c0c */ /* 0x000fe2000bf26270 */
[----:B------:R-:W1:Y:S01]  /*62460*/  LDCU UR31, c[0x0][0x398] ;  /* 0x00007300ff1f77ac */ /* 0x000e620008000800 */
[----:B------:R-:W-:Y:S01]  /*62470*/  ISETP.LT.AND P3, PT, R211, UR59, !P0 ;  /* 0x0000003bd3007c0c */ /* 0x000fe2000c761270 */
[----:B------:R3:W-:Y:S01]  /*62480*/  @P4 STG.E desc[UR28][R6.64], R135 ;  /* 0x0000008706004986 */ /* 0x0007e2000c10191c */
[----:B--2---:R-:W-:Y:S01]  /*62490*/  IMAD.WIDE R20, R29, 0x4, R232 ;  /* 0x000000041d147825 */ /* 0x004fe200078e02e8 */
[----:B------:R-:W2:Y:S01]  /*624a0*/  LDCU UR75, c[0x0][0x3b8] ;  /* 0x00007700ff4b77ac */ /* 0x000ea20008000800 */
[----:B------:R-:W-:Y:S01]  /*624b0*/  ISETP.LT.AND P4, PT, R227, UR60, !P0 ;  /* 0x0000003ce3007c0c */ /* 0x000fe2000c781270 */
[----:B------:R1:W-:Y:S01]  /*624c0*/  @P6 STG.E desc[UR28][R4.64], R131 ;  /* 0x0000008304006986 */ /* 0x0003e2000c10191c */
[----:B------:R-:W-:Y:S01]  /*624d0*/  ISETP.LT.AND P6, PT, R223, UR62, !P1 ;  /* 0x0000003edf007c0c */ /* 0x000fe2000cfc1270 */
[----:B------:R-:W2:Y:S01]  /*624e0*/  LDCU UR33, c[0x0][0x398] ;  /* 0x00007300ff2177ac */ /* 0x000ea20008000800 */
[----:B------:R-:W-:Y:S01]  /*624f0*/  IMAD.WIDE R22, R29, 0x4, R234 ;  /* 0x000000041d167825 */ /* 0x000fe200078e02ea */
[----:B------:R2:W-:Y:S01]  /*62500*/  @P5 STG.E desc[UR28][R20.64], R139 ;  /* 0x0000008b14005986 */ /* 0x0005e2000c10191c */
[----:B----4-:R-:W-:Y:S01]  /*62510*/  ISETP.LT.AND P5, PT, R219, UR63, !P1 ;  /* 0x0000003fdb007c0c */ /* 0x010fe2000cfa1270 */
[----:B------:R-:W4:Y:S01]  /*62520*/  LDCU UR40, c[0x0][0x39c] ;  /* 0x00007380ff2877ac */ /* 0x000f220008000800 */
[C---:B---3--:R-:W-:Y:S01]  /*62530*/  IMAD.WIDE R6, R29.reuse, 0x4, R236 ;  /* 0x000000041d067825 */ /* 0x048fe200078e02ec */
[----:B------:R-:W-:Y:S01]  /*62540*/  IADD3 R29, PT, PT, R29, UR76, RZ ;  /* 0x0000004c1d1d7c10 */ /* 0x000fe2000fffe0ff */
[----:B------:R-:W3:Y:S02]  /*62550*/  LDCU UR34, c[0x0][0x398] ;  /* 0x00007300ff2277ac */ /* 0x000ee40008000800 */
[----:B------:R-:W-:-:S02]  /*62560*/  VIADD R0, R207, 0x69 ;  /* 0x00000069cf007836 */ /* 0x000fc40000000000 */
[----:B-1----:R-:W-:Y:S01]  /*62570*/  IMAD.WIDE R4, R29, 0x4, R2 ;  /* 0x000000041d047825 */ /* 0x002fe200078e0202 */
[----:B------:R-:W1:Y:S01]  /*62580*/  LDCU UR36, c[0x0][0x398] ;  /* 0x00007300ff2477ac */ /* 0x000e620008000800 */
[----:B------:R3:W-:Y:S01]  /*62590*/  @P3 STG.E desc[UR28][R22.64], R155 ;  /* 0x0000009b16003986 */ /* 0x0007e2000c10191c */
        /* <DEDUP_REMOVED lines=14> */
[C---:B----4-:R-:W-:Y:S01]  /*62680*/  IMAD.WIDE R6, R29.reuse, 0x4, R236 ;  /* 0x000000041d067825 */ /* 0x050fe200078e02ec */
[----:B------:R-:W-:Y:S01]  /*62690*/  IADD3 R29, PT, PT, R29, UR75, RZ ;  /* 0x0000004b1d1d7c10 */ /* 0x000fe2000fffe0ff */
[----:B------:R-:W4:Y:S02]  /*626a0*/  LDCU UR30, c[0x0][0x398] ;  /* 0x00007300ff1e77ac */ /* 0x000f240008000800 */
        /* <DEDUP_REMOVED lines=8> */
[----:B---3--:R-:W-:Y:S01]  /*62730*/  IMAD.WIDE R20, R29, 0x4, R232 ;  /* 0x000000041d147825 */ /* 0x008fe200078e02e8 */
[----:B------:R-:W3:Y:S01]  /*62740*/  LDCU UR18, c[0x0][0x3b8] ;  /* 0x00007700ff1277ac */ /* 0x000ee20008000800 */
[----:B------:R-:W-:Y:S01]  /*62750*/  ISETP.LT.AND P4, PT, R227, UR36, !P2 ;  /* 0x00000024e3007c0c */ /* 0x000fe2000d781270 */
[----:B------:R1:W-:Y:S01]  /*62760*/  @P6 STG.E desc[UR28][R4.64], R160 ;  /* 0x000000a004006986 */ /* 0x0003e2000c10191c */
[----:B------:R-:W-:Y:S01]  /*62770*/  ISETP.LT.AND P6, PT, R223, UR42, !P0 ;  /* 0x0000002adf007c0c */ /* 0x000fe2000c7c1270 */
[----:B------:R-:W3:Y:S01]  /*62780*/  LDCU UR48, c[0x0][0x398] ;  /* 0x00007300ff3077ac */ /* 0x000ee20008000800 */
[----:B--2---:R-:W-:Y:S01]  /*62790*/  IMAD.WIDE R22, R29, 0x4, R234 ;  /* 0x000000041d167825 */ /* 0x004fe200078e02ea */
[----:B------:R2:W-:Y:S01]  /*627a0*/  @P5 STG.E desc[UR28][R20.64], R168 ;  /* 0x000000a814005986 */ /* 0x0005e2000c10191c */
[----:B------:R-:W-:Y:S01]  /*627b0*/  ISETP.LT.AND P5, PT, R219, UR44, !P0 ;  /* 0x0000002cdb007c0c */ /* 0x000fe2000c7a1270 */
[----:B------:R-:W3:Y:S01]  /*627c0*/  LDCU UR16, c[0x0][0x39c] ;  /* 0x00007380ff1077ac */ /* 0x000ee20008000800 */
        /* <DEDUP_REMOVED lines=18> */
[----:B------:R-:W-:Y:S01]  /*628f0*/  @P5 STG.E desc[UR28][R20.64], R145 ;  /* 0x0000009114005986 */ /* 0x000fe2000c10191c */
        /* <DEDUP_REMOVED lines=13> */
[----:B------:R-:W-:Y:S01]  /*629d0*/  ISETP.LT.AND P4, PT, R227, UR11, !P1 ;  /* 0x0000000be3007c0c */ /* 0x000fe2000cf81270 */
[----:B------:R-:W3:Y:S02]  /*629e0*/  LDCU UR17, c[0x0][0x3b8] ;  /* 0x00007700ff1177ac */ /* 0x000ee40008000800 */
[----:B------:R1:W-:Y:S01]  /*629f0*/  @P6 STG.E desc[UR28][R4.64], R161 ;  /* 0x000000a104006986 */ /* 0x0003e2000c10191c */
[----:B------:R-:W-:Y:S01]  /*62a00*/  ISETP.LT.AND P6, PT, R223, UR50, !P2 ;  /* 0x00000032df007c0c */ /* 0x000fe2000d7c1270 */
[----:B------:R-:W3:Y:S01]  /*62a10*/  LDCU UR24, c[0x0][0x398] ;  /* 0x00007300ff1877ac */ /* 0x000ee20008000800 */
[C---:B--2---:R-:W-:Y:S01]  /*62a20*/  IMAD.WIDE R16, R29.reuse, 0x4, R232 ;  /* 0x000000041d107825 */ /* 0x044fe200078e02e8 */
[----:B------:R-:W2:Y:S03]  /*62a30*/  LDCU UR71, c[0x0][0x39c] ;  /* 0x00007380ff4777ac */ /* 0x000ea60008000800 */
[----:B------:R-:W-:Y:S01]  /*62a40*/  IMAD.WIDE R20, R29, 0x4, R234 ;  /* 0x000000041d147825 */ /* 0x000fe200078e02ea */
[----:B------:R3:W-:Y:S01]  /*62a50*/  @P5 STG.E desc[UR28][R16.64], R169 ;  /* 0x000000a910005986 */ /* 0x0007e2000c10191c */
[----:B------:R-:W-:Y:S01]  /*62a60*/  ISETP.LT.AND P5, PT, R219, UR52, !P2 ;  /* 0x00000034db007c0c */ /* 0x000fe2000d7a1270 */
[----:B------:R-:W2:Y:S01]  /*62a70*/  LDCU UR15, c[0x0][0x398] ;  /* 0x00007300ff0f77ac */ /* 0x000ea20008000800 */
[C---:B-1----:R-:W-:Y:S01]  /*62a80*/  IMAD.WIDE R6, R29.reuse, 0x4, R236 ;  /* 0x000000041d067825 */ /* 0x042fe200078e02ec */
[----:B------:R-:W-:Y:S01]  /*62a90*/  IADD3 R29, PT, PT, R29, UR22, RZ ;  /* 0x000000161d1d7c10 */ /* 0x000fe2000fffe0ff */
[----:B------:R-:W1:Y:S02]  /*62aa0*/  LDCU UR19, c[0x0][0x398] ;  /* 0x00007300ff1377ac */ /* 0x000e640008000800 */
[----:B------:R-:W-:-:S02]  /*62ab0*/  VIADD R0, R207, 0x6d ;  /* 0x0000006dcf007836 */ /* 0x000fc40000000000 */
[C---:B------:R-:W-:Y:S01]  /*62ac0*/  IMAD.WIDE R4, R29.reuse, 0x4, R2 ;  /* 0x000000041d047825 */ /* 0x040fe200078e0202 */
[----:B------:R-:W1:Y:S01]  /*62ad0*/  LDCU UR68, c[0x0][0x398] ;  /* 0x00007300ff4477ac */ /* 0x000e620008000800 */
[----:B------:R2:W-:Y:S01]  /*62ae0*/  @P3 STG.E desc[UR28][R20.64], R185 ;  /* 0x000000b914003986 */ /* 0x0005e2000c10191c */
[----:B---3--:R-:W-:Y:S01]  /*62af0*/  ISETP.GE.AND P0, PT, R0, UR7, PT ;  /* 0x0000000700007c0c */ /* 0x008fe2000bf06270 */
[----:B------:R-:W-:Y:S01]  /*62b00*/  IMAD.WIDE R16, R29, 0x4, R232 ;  /* 0x000000041d107825 */ /* 0x000fe200078e02e8 */
[----:B----4-:R-:W-:Y:S01]  /*62b10*/  ISETP.LT.AND P3, PT, R211, UR8, !P2 ;  /* 0x00000008d3007c0c */ /* 0x010fe2000d761270 */
[----:B------:R3:W-:Y:S01]  /*62b20*/  @P4 STG.E desc[UR28][R6.64], R181 ;  /* 0x000000b506004986 */ /* 0x0007e2000c10191c */
[----:B------:R-:W4:Y:S01]  /*62b30*/  LDCU UR69, c[0x0][0x3b8] ;  /* 0x00007700ff4577ac */ /* 0x000f220008000800 */
[----:B------:R-:W-:Y:S02]  /*62b40*/  ISETP.LT.AND P4, PT, R227, UR21, !P2 ;  /* 0x00000015e3007c0c */ /* 0x000fe4000d781270 */
[----:B------:R1:W-:Y:S01]  /*62b50*/  @P6 STG.E desc[UR28][R4.64], R142 ;  /* 0x0000008e04006986 */ /* 0x0003e2000c10191c */
[----:B------:R-:W4:Y:S01]  /*62b60*/  LDCU UR13, c[0x0][0x398] ;  /* 0x00007300ff0d77ac */ /* 0x000f220008000800 */
[----:B------:R-:W-:Y:S01]  /*62b70*/  ISETP.LT.AND P6, PT, R223, UR70, !P0 ;  /* 0x00000046df007c0c */ /* 0x000fe2000c7c1270 */
[----:B--2---:R-:W-:Y:S01]  /*62b80*/  IMAD.WIDE R20, R29, 0x4, R234 ;  /* 0x000000041d147825 */ /* 0x004fe200078e02ea */
[----:B------:R2:W-:Y:S01]  /*62b90*/  @P5 STG.E desc[UR28][R16.64], R146 ;  /* 0x0000009210005986 */ /* 0x0005e2000c10191c */
[----:B------:R-:W-:Y:S01]  /*62ba0*/  ISETP.LT.AND P5, PT, R219, UR24, !P0 ;  /* 0x00000018db007c0c */ /* 0x000fe2000c7a1270 */
        /* <DEDUP_REMOVED lines=20> */
[----:B----4-:R-:W-:Y:S01]  /*62cf0*/  ISETP.LT.AND P5, PT, R219, UR13, !P1 ;  /* 0x0000000ddb007c0c */ /* 0x010fe2000cfa1270 */
[----:B------:R-:W4:Y:S01]  /*62d00*/  LDCU UR23, c[0x0][0x39c] ;  /* 0x00007380ff1777ac */ /* 0x000f220008000800 */
[C---:B------:R-:W-:Y:S01]  /*62d10*/  IMAD.WIDE R6, R29.reuse, 0x4, R236 ;  /* 0x000000041d067825 */ /* 0x040fe200078e02ec */
[----:B------:R-:W-:Y:S01]  /*62d20*/  IADD3 R29, PT, PT, R29, UR69, RZ ;  /* 0x000000451d1d7c10 */ /* 0x000fe2000fffe0ff */
[----:B------:R-:W2:Y:S02]  /*62d30*/  LDCU UR25, c[0x0][0x398] ;  /* 0x00007300ff1977ac */ /* 0x000ea40008000800 */
        /* <DEDUP_REMOVED lines=99> */
[----:B------:R-:W-:Y:S01]  /*63370*/  @P5 STG.E desc[UR28][R16.64], R177 ;  /* 0x000000b110005986 */ /* 0x000fe2000c10191c */
        /* <DEDUP_REMOVED lines=14> */
[----:B------:R-:W4:Y:S02]  /*63460*/  LDCU UR4, c[0x0][0x3b8] ;  /* 0x00007700ff0477ac */ /* 0x000f240008000800 */
[----:B------:R1:W-:Y:S01]  /*63470*/  @P6 STG.E desc[UR28][R4.64], R189 ;  /* 0x000000bd04006986 */ /* 0x0003e2000c10191c */
[----:B------:R-:W-:Y:S01]  /*63480*/  ISETP.LT.AND P6, PT, R223, UR9, !P1 ;  /* 0x00000009df007c0c */ /* 0x000fe2000cfc1270 */
[----:B------:R-:W4:Y:S01]  /*63490*/  LDCU UR12, c[0x0][0x398] ;  /* 0x00007300ff0c77ac */ /* 0x000f220008000800 */
[C---:B--2---:R-:W-:Y:S01]  /*634a0*/  IMAD.WIDE R12, R29.reuse, 0x4, R232 ;  /* 0x000000041d0c7825 */ /* 0x044fe200078e02e8 */
[----:B------:R-:W2:Y:S03]  /*634b0*/  LDCU UR18, c[0x0][0x398] ;  /* 0x00007300ff1277ac */ /* 0x000ea60008000800 */
[----:B------:R-:W-:Y:S01]  /*634c0*/  IMAD.WIDE R16, R29, 0x4, R234 ;  /* 0x000000041d107825 */ /* 0x000fe200078e02ea */
[----:B------:R-:W-:Y:S01]  /*634d0*/  @P5 STG.E desc[UR28][R12.64], R197 ;  /* 0x000000c50c005986 */ /* 0x000fe2000c10191c */
[----:B---3--:R-:W-:Y:S01]  /*634e0*/  ISETP.LT.AND P5, PT, R219, UR13, !P1 ;  /* 0x0000000ddb007c0c */ /* 0x008fe2000cfa1270 */
[----:B------:R-:W3:Y:S01]  /*634f0*/  LDCU UR23, c[0x0][0x398] ;  /* 0x00007300ff1777ac */ /* 0x000ee20008000800 */
[C---:B-1----:R-:W-:Y:S01]  /*63500*/  IMAD.WIDE R6, R29.reuse, 0x4, R236 ;  /* 0x000000041d067825 */ /* 0x042fe200078e02ec */
[----:B------:R-:W-:Y:S01]  /*63510*/  IADD3 R29, PT, PT, R29, UR8, RZ ;  /* 0x000000081d1d7c10 */ /* 0x000fe2000fffe0ff */
[----:B------:R-:W1:Y:S02]  /*63520*/  LDCU UR5, c[0x0][0x3b8] ;  /* 0x00007700ff0577ac */ /* 0x000e640008000800 */
[----:B------:R-:W-:-:S02]  /*63530*/  VIADD R0, R207, 0x75 ;  /* 0x00000075cf007836 */ /* 0x000fc40000000000 */
[----:B------:R-:W-:Y:S01]  /*63540*/  IMAD.WIDE R4, R29, 0x4, R2 ;  /* 0x000000041d047825 */ /* 0x000fe200078e0202 */
[----:B------:R-:W1:Y:S01]  /*63550*/  LDCU UR15, c[0x0][0x398] ;  /* 0x00007300ff0f77ac */ /* 0x000e620008000800 */
[----:B------:R2:W-:Y:S01]  /*63560*/  @P3 STG.E desc[UR28][R16.64], R9 ;  /* 0x0000000910003986 */ /* 0x0005e2000c10191c */
[----:B------:R-:W-:Y:S02]  /*63570*/  ISETP.GE.AND P2, PT, R0, UR6, PT ;  /* 0x0000000600007c0c */ /* 0x000fe4000bf46270 */
[----:B----4-:R-:W-:Y:S01]  /*63580*/  ISETP.LT.AND P3, PT, R211, UR19, !P1 ;  /* 0x00000013d3007c0c */ /* 0x010fe2000cf61270 */
[----:B------:R4:W-:Y:S01]  /*63590*/  @P4 STG.E desc[UR28][R6.64], R201 ;  /* 0x000000c906004986 */ /* 0x0009e2000c10191c */
[----:B------:R-:W-:Y:S01]  /*635a0*/  ISETP.LT.AND P4, PT, R227, UR14, !P1 ;  /* 0x0000000ee3007c0c */ /* 0x000fe2000cf81270 */
[----:B------:R-:W1:Y:S02]  /*635b0*/  LDCU UR16, c[0x0][0x398] ;  /* 0x00007300ff1077ac */ /* 0x000e640008000800 */
        /* <DEDUP_REMOVED lines=9> */
[C---:B----4-:R-:W-:Y:S01]  /*63650*/  IMAD.WIDE R6, R29.reuse, 0x4, R236 ;  /* 0x000000041d067825 */ /* 0x050fe200078e02ec */
[----:B------:R-:W-:Y:S01]  /*63660*/  IADD3 R29, PT, PT, R29, UR4, RZ ;  /* 0x000000041d1d7c10 */ /* 0x000fe2000fffe0ff */
[----:B------:R-:W4:Y:S02]  /*63670*/  LDCU UR17, c[0x0][0x398] ;  /* 0x00007300ff1177ac */ /* 0x000f240008000800 */
[----:B------:R-:W-:-:S02]  /*63680*/  VIADD R0, R207, 0x76 ;  /* 0x00000076cf007836 */ /* 0x000fc40000000000 */
[C---:B-1----:R-:W-:Y:S01]  /*63690*/  IMAD.WIDE R4, R29.reuse, 0x4, R2 ;  /* 0x000000041d047825 */ /* 0x042fe200078e0202 */
[----:B------:R1:W-:Y:S01]  /*636a0*/  @P3 STG.E desc[UR28][R12.64], R14 ;  /* 0x0000000e0c003986 */ /* 0x0003e2000c10191c */
[----:B------:R-:W2:Y:S01]  /*636b0*/  LDCU UR6, c[0x0][0x3b8] ;  /* 0x00007700ff0677ac */ /* 0x000ea20008000800 */
[----:B------:R-:W-:Y:S01]  /*636c0*/  ISETP.GE.AND P0, PT, R0, UR35, PT ;  /* 0x0000002300007c0c */ /* 0x000fe2000bf06270 */
[----:B---3--:R-:W-:Y:S01]  /*636d0*/  IMAD.WIDE R8, R29, 0x4, R232 ;  /* 0x000000041d087825 */ /* 0x008fe200078e02e8 */
[----:B------:R-:W-:Y:S01]  /*636e0*/  ISETP.LT.AND P3, PT, R211, UR18, !P2 ;  /* 0x00000012d3007c0c */ /* 0x000fe2000d761270 */
[----:B------:R3:W-:Y:S01]  /*636f0*/  @P4 STG.E desc[UR28][R6.64], R194 ;  /* 0x000000c206004986 */ /* 0x0007e2000c10191c */
[----:B------:R-:W-:Y:S01]  /*63700*/  ISETP.LT.AND P4, PT, R227, UR23, !P2 ;  /* 0x00000017e3007c0c */ /* 0x000fe2000d781270 */
[----:B------:R-:W2:Y:S02]  /*63710*/  LDCU UR8, c[0x0][0x398] ;  /* 0x00007300ff0877ac */ /* 0x000ea40008000800 */
[----:B------:R4:W-:Y:S01]  /*63720*/  @P6 STG.E desc[UR28][R4.64], R190 ;  /* 0x000000be04006986 */ /* 0x0009e2000c10191c */
[----:B------:R-:W-:Y:S01]  /*63730*/  ISETP.LT.AND P6, PT, R223, UR15, !P0 ;  /* 0x0000000fdf007c0c */ /* 0x000fe2000c7c1270 */
[----:B------:R-:W2:Y:S01]  /*63740*/  LDCU UR9, c[0x0][0x398] ;  /* 0x00007300ff0977ac */ /* 0x000ea20008000800 */
[----:B-1----:R-:W-:Y:S01]  /*63750*/  IMAD.WIDE R12, R29, 0x4, R234 ;  /* 0x000000041d0c7825 */ /* 0x002fe200078e02ea */
[----:B------:R1:W-:Y:S01]  /*63760*/  @P5 STG.E desc[UR28][R8.64], R198 ;  /* 0x000000c608005986 */ /* 0x0003e2000c10191c */
[----:B------:R-:W-:Y:S01]  /*63770*/  ISETP.LT.AND P5, PT, R219, UR16, !P0 ;  /* 0x00000010db007c0c */ /* 0x000fe2000c7a1270 */
[----:B------:R-:W2:Y:S01]  /*63780*/  LDCU UR10, c[0x0][0x398] ;  /* 0x00007300ff0a77ac */ /* 0x000ea20008000800 */
[C---:B---3--:R-:W-:Y:S01]  /*63790*/  IMAD.WIDE R6, R29.reuse, 0x4, R236 ;  /* 0x000000041d067825 */ /* 0x048fe200078e02ec */
[----:B------:R-:W-:Y:S01]  /*637a0*/  IADD3 R29, PT, PT, R29, UR5, RZ ;  /* 0x000000051d1d7c10 */ /* 0x000fe2000fffe0ff */
[----:B------:R-:W3:Y:S02]  /*637b0*/  LDCU UR12, c[0x0][0x398] ;  /* 0x00007300ff0c77ac */ /* 0x000ee40008000800 */
[----:B------:R-:W-:-:S02]  /*637c0*/  VIADD R0, R207, 0x77 ;  /* 0x00000077cf007836 */ /* 0x000fc40000000000 */
[C---:B----4-:R-:W-:Y:S01]  /*637d0*/  IMAD.WIDE R4, R29.reuse, 0x4, R2 ;  /* 0x000000041d047825 */ /* 0x050fe200078e0202 */
[----:B------:R4:W-:Y:S01]  /*637e0*/  @P3 STG.E desc[UR28][R12.64], R10 ;  /* 0x0000000a0c003986 */ /* 0x0009e2000c10191c */
[----:B------:R-:W3:Y:S01]  /*637f0*/  LDCU UR7, c[0x0][0x3b8] ;  /* 0x00007700ff0777ac */ /* 0x000ee20008000800 */
[----:B------:R-:W-:Y:S01]  /*63800*/  ISETP.GE.AND P1, PT, R0, UR37, PT ;  /* 0x0000002500007c0c */ /* 0x000fe2000bf26270 */
[----:B-1----:R-:W-:Y:S01]  /*63810*/  IMAD.WIDE R8, R29, 0x4, R232 ;  /* 0x000000041d087825 */ /* 0x002fe200078e02e8 */
[----:B------:R-:W-:Y:S01]  /*63820*/  ISETP.LT.AND P3, PT, R211, UR20, !P0 ;  /* 0x00000014d3007c0c */ /* 0x000fe2000c761270 */
[----:B------:R1:W-:Y:S01]  /*63830*/  @P4 STG.E desc[UR28][R6.64], R202 ;  /* 0x000000ca06004986 */ /* 0x0003e2000c10191c */
[----:B--2---:R-:W-:Y:S01]  /*63840*/  ISETP.LT.AND P0, PT, R227, UR24, !P0 ;  /* 0x00000018e3007c0c */ /* 0x004fe2000c701270 */
[----:B------:R-:W2:Y:S02]  /*63850*/  LDCU UR13, c[0x0][0x398] ;  /* 0x00007300ff0d77ac */ /* 0x000ea40008000800 */
[----:B------:R3:W-:Y:S01]  /*63860*/  @P6 STG.E desc[UR28][R4.64], R175 ;  /* 0x000000af04006986 */ /* 0x0007e2000c10191c */
[----:B------:R-:W-:Y:S01]  /*63870*/  ISETP.LT.AND P6, PT, R223, UR11, !P1 ;  /* 0x0000000bdf007c0c */ /* 0x000fe2000cfc1270 */
[----:B------:R-:W2:Y:S01]  /*63880*/  LDCU UR14, c[0x0][0x398] ;  /* 0x00007300ff0e77ac */ /* 0x000ea20008000800 */
[----:B------:R-:W-:Y:S01]  /*63890*/  IADD3 R17, PT, PT, R29, UR6, RZ ;  /* 0x000000061d117c10 */ /* 0x000fe2000fffe0ff */
[----:B------:R2:W-:Y:S01]  /*638a0*/  @P5 STG.E desc[UR28][R8.64], R179 ;  /* 0x000000b308005986 */ /* 0x0005e2000c10191c */
[----:B------:R-:W-:Y:S01]  /*638b0*/  ISETP.LT.AND P5, PT, R219, UR17, !P1 ;  /* 0x00000011db007c0c */ /* 0x000fe2000cfa1270 */
[C---:B----4-:R-:W-:Y:S01]  /*638c0*/  IMAD.WIDE R12, R29.reuse, 0x4, R234 ;  /* 0x000000041d0c7825 */ /* 0x050fe200078e02ea */
[----:B------:R-:W4:Y:S03]  /*638d0*/  LDCU UR15, c[0x0][0x398] ;  /* 0x00007300ff0f77ac */ /* 0x000f260008000800 */
[----:B-1----:R-:W-:Y:S01]  /*638e0*/  IMAD.WIDE R6, R29, 0x4, R236 ;  /* 0x000000041d067825 */ /* 0x002fe200078e02ec */
[----:B------:R1:W-:Y:S01]  /*638f0*/  @P3 STG.E desc[UR28][R12.64], R15 ;  /* 0x0000000f0c003986 */ /* 0x0003e2000c10191c */
[----:B------:R-:W1:Y:S02]  /*63900*/  LDCU UR16, c[0x0][0x398] ;  /* 0x00007300ff1077ac */ /* 0x000e640008000800 */
[----:B---3--:R-:W-:Y:S01]  /*63910*/  IMAD.WIDE R4, R17, 0x4, R2 ;  /* 0x0000000411047825 */ /* 0x008fe200078e0202 */
[----:B------:R-:W-:Y:S01]  /*63920*/  @P0 STG.E desc[UR28][R6.64], R195 ;  /* 0x000000c306000986 */ /* 0x000fe2000c10191c */
[----:B------:R-:W3:Y:S02]  /*63930*/  LDCU UR4, c[0x0][0x3b8] ;  /* 0x00007700ff0477ac */ /* 0x000ee40008000800 */
[----:B------:R-:W-:Y:S01]  /*63940*/  VIADD R0, R207, 0x78 ;  /* 0x00000078cf007836 */ /* 0x000fe20000000000 */
[----:B------:R-:W-:Y:S01]  /*63950*/  @P6 STG.E desc[UR28][R4.64], R191 ;  /* 0x000000bf04006986 */ /* 0x000fe2000c10191c */
[----:B--2---:R-:W-:Y:S01]  /*63960*/  IMAD.WIDE R8, R17, 0x4, R232 ;  /* 0x0000000411087825 */ /* 0x004fe200078e02e8 */
[----:B------:R-:W-:Y:S01]  /*63970*/  ISETP.LT.AND P3, PT, R211, UR8, !P1 ;  /* 0x00000008d3007c0c */ /* 0x000fe2000cf61270 */
[----:B------:R-:W2:Y:S01]  /*63980*/  LDCU UR11, c[0x0][0x398] ;  /* 0x00007300ff0b77ac */ /* 0x000ea20008000800 */
[----:B------:R-:W-:Y:S01]  /*63990*/  ISETP.GE.AND P2, PT, R0, UR39, PT ;  /* 0x0000002700007c0c */ /* 0x000fe2000bf46270 */
[----:B------:R-:W2:Y:S01]  /*639a0*/  LDS.128 R4, [R252] ;  /* 0x00000000fc047984 */ /* 0x000ea20000000c00 */
[----:B------:R-:W-:Y:S01]  /*639b0*/  ISETP.LT.AND P1, PT, R227, UR9, !P1 ;  /* 0x00000009e3007c0c */ /* 0x000fe2000cf21270 */
[----:B------:R-:W2:Y:S02]  /*639c0*/  LDCU UR17, c[0x0][0x398] ;  /* 0x00007300ff1177ac */ /* 0x000ea40008000800 */
[----:B------:R3:W-:Y:S01]  /*639d0*/  @P5 STG.E desc[UR28][R8.64], R199 ;  /* 0x000000c708005986 */ /* 0x0007e2000c10191c */
[----:B------:R-:W-:Y:S01]  /*639e0*/  ISETP.LT.AND P5, PT, R223, UR10, !P2 ;  /* 0x0000000adf007c0c */ /* 0x000fe2000d7a1270 */
[----:B------:R-:W2:Y:S01]  /*639f0*/  LDCU UR5, c[0x0][0x3b8] ;  /* 0x00007700ff0577ac */ /* 0x000ea20008000800 */
[----:B------:R-:W-:-:S02]  /*63a00*/  ISETP.LT.AND P6, PT, R219, UR12, !P2 ;  /* 0x0000000cdb007c0c */ /* 0x000fc4000d7c1270 */
[----:B------:R-:W-:Y:S01]  /*63a10*/  IADD3 R19, PT, PT, R17, UR7, RZ ;  /* 0x0000000711137c10 */ /* 0x000fe2000fffe0ff */
[----:B------:R-:W-:Y:S01]  /*63a20*/  VIADD R0, R207, 0x79 ;  /* 0x00000079cf007836 */ /* 0x000fe20000000000 */
[----:B------:R-:W2:Y:S01]  /*63a30*/  LDCU UR8, c[0x0][0x398] ;  /* 0x00007300ff0877ac */ /* 0x000ea20008000800 */
[C---:B-1----:R-:W-:Y:S01]  /*63a40*/  IMAD.WIDE R12, R17.reuse, 0x4, R234 ;  /* 0x00000004110c7825 */ /* 0x042fe200078e02ea */
[----:B------:R-:W1:Y:S03]  /*63a50*/  LDCU UR9, c[0x0][0x398] ;  /* 0x00007300ff0977ac */ /* 0x000e660008000800 */
[----:B------:R-:W-:Y:S01]  /*63a60*/  IMAD.WIDE R14, R17, 0x4, R236 ;  /* 0x00000004110e7825 */ /* 0x000fe200078e02ec */
[----:B------:R-:W-:Y:S01]  /*63a70*/  ISETP.GE.AND P4, PT, R0, UR41, PT ;  /* 0x0000002900007c0c */ /* 0x000fe2000bf86270 */
[----:B------:R-:W1:Y:S02]  /*63a80*/  LDCU UR7, c[0x0][0x398] ;  /* 0x00007300ff0777ac */ /* 0x000e640008000800 */
[C---:B---3--:R-:W-:Y:S01]  /*63a90*/  IMAD.WIDE R8, R19.reuse, 0x4, R2 ;  /* 0x0000000413087825 */ /* 0x048fe200078e0202 */
[----:B------:R3:W-:Y:S01]  /*63aa0*/  @P3 STG.E desc[UR28][R12.64], R11 ;  /* 0x0000000b0c003986 */ /* 0x0007e2000c10191c */
[----:B------:R-:W1:Y:S02]  /*63ab0*/  LDCU UR10, c[0x0][0x398] ;  /* 0x00007300ff0a77ac */ /* 0x000e640008000800 */
[----:B------:R-:W-:Y:S01]  /*63ac0*/  IMAD.WIDE R16, R19, 0x4, R232 ;  /* 0x0000000413107825 */ /* 0x000fe200078e02e8 */
[----:B------:R-:W-:Y:S01]  /*63ad0*/  @P1 STG.E desc[UR28][R14.64], R203 ;  /* 0x000000cb0e001986 */ /* 0x000fe2000c10191c */
[----:B------:R-:W-:Y:S01]  /*63ae0*/  ISETP.LT.AND P1, PT, R211, UR13, !P2 ;  /* 0x0000000dd3007c0c */ /* 0x000fe2000d721270 */
[----:B------:R-:W1:Y:S01]  /*63af0*/  LDCU UR6, c[0x0][0x3b8] ;  /* 0x00007700ff0677ac */ /* 0x000e620008000800 */
[----:B------:R-:W-:Y:S01]  /*63b00*/  ISETP.LT.AND P2, PT, R227, UR14, !P2 ;  /* 0x0000000ee3007c0c */ /* 0x000fe2000d741270 */
[----:B------:R2:W-:Y:S01]  /*63b10*/  @P5 STG.E desc[UR28][R8.64], R204 ;  /* 0x000000cc08005986 */ /* 0x0005e2000c10191c */
[----:B------:R-:W-:Y:S01]  /*63b20*/  ISETP.LT.AND P3, PT, R219, UR16, !P4 ;  /* 0x00000010db007c0c */ /* 0x000fe2000e761270 */
[----:B------:R-:W1:Y:S02]  /*63b30*/  LDCU UR12, c[0x0][0x398] ;  /* 0x00007300ff0c77ac */ /* 0x000e640008000800 */
[----:B------:R1:W-:Y:S01]  /*63b40*/  @P6 STG.E desc[UR28][R16.64], R208 ;  /* 0x000000d010006986 */ /* 0x0003e2000c10191c */
[----:B----4-:R-:W-:-:S02]  /*63b50*/  ISETP.LT.AND P6, PT, R223, UR15, !P4 ;  /* 0x0000000fdf007c0c */ /* 0x010fc4000e7c1270 */
[----:B------:R-:W-:Y:S01]  /*63b60*/  IADD3 R21, PT, PT, R19, UR4, RZ ;  /* 0x0000000413157c10 */ /* 0x000fe2000fffe0ff */
[----:B------:R-:W-:Y:S01]  /*63b70*/  VIADD R0, R207, 0x7a ;  /* 0x0000007acf007836 */ /* 0x000fe20000000000 */
[----:B--2---:R-:W-:Y:S01]  /*63b80*/  ISETP.LT.AND P5, PT, R211, UR11, !P4 ;  /* 0x0000000bd3007c0c */ /* 0x004fe2000e7a1270 */
[----:B---3--:R-:W-:Y:S01]  /*63b90*/  IMAD.WIDE R10, R19, 0x4, R234 ;  /* 0x00000004130a7825 */ /* 0x008fe200078e02ea */
[----:B------:R-:W-:Y:S01]  /*63ba0*/  ISETP.LT.AND P4, PT, R227, UR17, !P4 ;  /* 0x00000011e3007c0c */ /* 0x000fe2000e781270 */
[----:B------:R-:W2:Y:S02]  /*63bb0*/  LDCU UR11, c[0x0][0x398] ;  /* 0x00007300ff0b77ac */ /* 0x000ea40008000800 */
[----:B------:R-:W-:Y:S01]  /*63bc0*/  IMAD.WIDE R8, R19, 0x4, R236 ;  /* 0x0000000413087825 */ /* 0x000fe200078e02ec */
[----:B------:R-:W-:Y:S01]  /*63bd0*/  ISETP.GE.AND P0, PT, R0, UR43, PT ;  /* 0x0000002b00007c0c */ /* 0x000fe2000bf06270 */
[----:B------:R-:W3:Y:S02]  /*63be0*/  LDCU UR13, c[0x0][0x398] ;  /* 0x00007300ff0d77ac */ /* 0x000ee40008000800 */
[C---:B------:R-:W-:Y:S01]  /*63bf0*/  IMAD.WIDE R12, R21.reuse, 0x4, R2 ;  /* 0x00000004150c7825 */ /* 0x040fe200078e0202 */
[----:B------:R-:W-:Y:S01]  /*63c00*/  @P1 STG.E desc[UR28][R10.64], R216 ;  /* 0x000000d80a001986 */ /* 0x000fe2000c10191c */
[----:B------:R-:W4:Y:S02]  /*63c10*/  LDCU UR14, c[0x0][0x398] ;  /* 0x00007300ff0e77ac */ /* 0x000f240008000800 */
[C---:B------:R-:W-:Y:S01]  /*63c20*/  IMAD.WIDE R14, R21.reuse, 0x4, R232 ;  /* 0x00000004150e7825 */ /* 0x040fe200078e02e8 */
[----:B------:R2:W-:Y:S01]  /*63c30*/  @P2 STG.E desc[UR28][R8.64], R220 ;  /* 0x000000dc08002986 */ /* 0x0005e2000c10191c */
[----:B------:R-:W3:Y:S02]  /*63c40*/  LDCU UR4, c[0x0][0x3b8] ;  /* 0x00007700ff0477ac */ /* 0x000ee40008000800 */
[----:B-1----:R-:W-:Y:S01]  /*63c50*/  IMAD.WIDE R16, R21, 0x4, R234 ;  /* 0x0000000415107825 */ /* 0x002fe200078e02ea */
[----:B------:R1:W-:Y:S01]  /*63c60*/  @P6 STG.E desc[UR28][R12.64], R224 ;  /* 0x000000e00c006986 */ /* 0x0003e2000c10191c */
[----:B------:R-:W-:Y:S01]  /*63c70*/  ISETP.LT.AND P6, PT, R219, UR9, !P0 ;  /* 0x00000009db007c0c */ /* 0x000fe2000c7c1270 */
[----:B------:R-:W1:Y:S01]  /*63c80*/  LDCU UR9, c[0x0][0x398] ;  /* 0x00007300ff0977ac */ /* 0x000e620008000800 */
[----:B------:R-:W-:Y:S01]  /*63c90*/  VIADD R0, R207, 0x7b ;  /* 0x0000007bcf007836 */ /* 0x000fe20000000000 */
[----:B------:R1:W-:Y:S01]  /*63ca0*/  @P3 STG.E desc[UR28][R14.64], R228 ;  /* 0x000000e40e003986 */ /* 0x0003e2000c10191c */
[----:B------:R-:W-:Y:S01]  /*63cb0*/  ISETP.LT.AND P3, PT, R223, UR8, !P0 ;  /* 0x00000008df007c0c */ /* 0x000fe2000c761270 */
[----:B------:R-:W3:Y:S02]  /*63cc0*/  LDCU UR8, c[0x0][0x398] ;  /* 0x00007300ff0877ac */ /* 0x000ee40008000800 */
[----:B------:R-:W-:Y:S01]  /*63cd0*/  @P5 STG.E desc[UR28][R16.64], R156 ;  /* 0x0000009c10005986 */ /* 0x000fe2000c10191c */
[----:B--2---:R-:W-:Y:S01]  /*63ce0*/  IMAD.WIDE R8, R21, 0x4, R236 ;  /* 0x0000000415087825 */ /* 0x004fe200078e02ec */
[----:B------:R-:W-:Y:S01]  /*63cf0*/  ISETP.LT.AND P5, PT, R211, UR7, !P0 ;  /* 0x00000007d3007c0c */ /* 0x000fe2000c7a1270 */
[----:B------:R-:W2:Y:S01]  /*63d00*/  LDCU UR7, c[0x0][0x398] ;  /* 0x00007300ff0777ac */ /* 0x000ea20008000800 */
[----:B------:R-:W-:Y:S01]  /*63d10*/  IADD3 R10, PT, PT, R207, 0x7d, RZ ;  /* 0x0000007dcf0a7810 */ /* 0x000fe20007ffe0ff */
[----:B------:R-:W-:Y:S01]  /*63d20*/  VIADD R21, R21, UR5 ;  /* 0x0000000515157c36 */ /* 0x000fe20008000000 */
[----:B------:R-:W-:Y:S01]  /*63d30*/  ISETP.LT.AND P0, PT, R227, UR10, !P0 ;  /* 0x0000000ae3007c0c */ /* 0x000fe2000c701270 */
[----:B------:R2:W-:Y:S01]  /*63d40*/  @P4 STG.E desc[UR28][R8.64], R4 ;  /* 0x0000000408004986 */ /* 0x0005e2000c10191c */
[----:B------:R-:W-:Y:S01]  /*63d50*/  ISETP.GE.AND P1, PT, R0, UR45, PT ;  /* 0x0000002d00007c0c */ /* 0x000fe2000bf26270 */
[----:B------:R-:W-:Y:S01]  /*63d60*/  VIADD R0, R207, 0x7c ;  /* 0x0000007ccf007836 */ /* 0x000fe20000000000 */
[----:B------:R-:W-:Y:S01]  /*63d70*/  ISETP.GE.AND P4, PT, R10, UR49, PT ;  /* 0x000000310a007c0c */ /* 0x000fe2000bf86270 */
[C---:B------:R-:W-:Y:S01]  /*63d80*/  IMAD.WIDE R10, R21.reuse, 0x4, R2 ;  /* 0x00000004150a7825 */ /* 0x040fe200078e0202 */
[----:B------:R-:W3:Y:S03]  /*63d90*/  LDCU UR5, c[0x0][0x3b8] ;  /* 0x00007700ff0577ac */ /* 0x000ee60008000800 */
[----:B-1----:R-:W-:Y:S01]  /*63da0*/  IMAD.WIDE R12, R21, 0x4, R232 ;  /* 0x00000004150c7825 */ /* 0x002fe200078e02e8 */
[----:B------:R-:W-:-:S03]  /*63db0*/  ISETP.GE.AND P2, PT, R0, UR47, PT ;  /* 0x0000002f00007c0c */ /* 0x000fc6000bf46270 */
[C---:B------:R-:W-:Y:S01]  /*63dc0*/  IMAD.WIDE R14, R21.reuse, 0x4, R234 ;  /* 0x00000004150e7825 */ /* 0x040fe200078e02ea */
[----:B------:R1:W-:Y:S03]  /*63dd0*/  @P3 STG.E desc[UR28][R10.64], R205 ;  /* 0x000000cd0a003986 */ /* 0x0003e6000c10191c */
[----:B--2---:R-:W-:Y:S01]  /*63de0*/  IMAD.WIDE R8, R21, 0x4, R236 ;  /* 0x0000000415087825 */ /* 0x004fe200078e02ec */
[----:B------:R2:W-:Y:S03]  /*63df0*/  @P6 STG.E desc[UR28][R12.64], R209 ;  /* 0x000000d10c006986 */ /* 0x0005e6000c10191c */
[C---:B------:R-:W-:Y:S01]  /*63e00*/  VIADD R0, R207.reuse, 0x7e ;  /* 0x0000007ecf007836 */ /* 0x040fe20000000000 */
[----:B------:R1:W-:Y:S04]  /*63e10*/  @P5 STG.E desc[UR28][R14.64], R217 ;  /* 0x000000d90e005986 */ /* 0x0003e8000c10191c */
[----:B------:R1:W-:Y:S01]  /*63e20*/  @P0 STG.E desc[UR28][R8.64], R221 ;  /* 0x000000dd08000986 */ /* 0x0003e2000c10191c */
[----:B------:R-:W-:Y:S01]  /*63e30*/  ISETP.GE.AND P0, PT, R0, UR51, PT ;  /* 0x0000003300007c0c */ /* 0x000fe2000bf06270 */
[----:B------:R-:W-:-:S02]  /*63e40*/  VIADD R0, R207, 0x7f ;  /* 0x0000007fcf007836 */ /* 0x000fc40000000000 */
[----:B------:R-:W4:Y:S01]  /*63e50*/  LDL.LU R207, [R1+0x1a80] ;  /* 0x001a800001cf7983 */ /* 0x000f220000300800 */
[----:B------:R-:W-:Y:S01]  /*63e60*/  IADD3 R21, PT, PT, R21, UR6, RZ ;  /* 0x0000000615157c10 */ /* 0x000fe2000fffe0ff */
[----:B------:R-:W4:Y:S01]  /*63e70*/  LDCU UR6, c[0x0][0x398] ;  /* 0x00007300ff0677ac */ /* 0x000f220008000800 */
[----:B------:R-:W-:Y:S02]  /*63e80*/  ISETP.LT.AND P5, PT, R223, UR12, !P1 ;  /* 0x0000000cdf007c0c */ /* 0x000fe4000cfa1270 */
[----:B------:R-:W-:Y:S02]  /*63e90*/  ISETP.LT.AND P6, PT, R219, UR11, !P1 ;  /* 0x0000000bdb007c0c */ /* 0x000fe4000cfc1270 */
[----:B---3--:R-:W-:Y:S01]  /*63ea0*/  ISETP.LT.AND P3, PT, R211, UR13, !P1 ;  /* 0x0000000dd3007c0c */ /* 0x008fe2000cf61270 */
[----:B-1----:R-:W-:-:S04]  /*63eb0*/  IMAD.WIDE R10, R21, 0x4, R2 ;  /* 0x00000004150a7825 */ /* 0x002fc800078e0202 */
[----:B--2---:R-:W-:-:S04]  /*63ec0*/  IMAD.WIDE R12, R21, 0x4, R232 ;  /* 0x00000004150c7825 */ /* 0x004fc800078e02e8 */
[----:B------:R-:W-:Y:S01]  /*63ed0*/  IMAD.WIDE R14, R21, 0x4, R234 ;  /* 0x00000004150e7825 */ /* 0x000fe200078e02ea */
[----:B------:R1:W-:Y:S01]  /*63ee0*/  @P5 STG.E desc[UR28][R10.64], R225 ;  /* 0x000000e10a005986 */ /* 0x0003e2000c10191c */
[----:B----4-:R-:W-:Y:S02]  /*63ef0*/  ISETP.LT.AND P1, PT, R227, UR14, !P1 ;  /* 0x0000000ee3007c0c */ /* 0x010fe4000cf21270 */
[----:B------:R-:W-:Y:S01]  /*63f00*/  ISETP.LT.AND P5, PT, R223, UR7, !P2 ;  /* 0x00000007df007c0c */ /* 0x000fe2000d7a1270 */
[----:B------:R2:W-:Y:S01]  /*63f10*/  @P6 STG.E desc[UR28][R12.64], R229 ;  /* 0x000000e50c006986 */ /* 0x0005e2000c10191c */
[----:B------:R-:W-:-:S03]  /*63f20*/  ISETP.LT.AND P6, PT, R211, UR9, !P2 ;  /* 0x00000009d3007c0c */ /* 0x000fc6000d7c1270 */
[----:B------:R3:W-:Y:S01]  /*63f30*/  @P3 STG.E desc[UR28][R14.64], R157 ;  /* 0x0000009d0e003986 */ /* 0x0007e2000c10191c */
[----:B------:R-:W-:Y:S02]  /*63f40*/  ISETP.LT.AND P3, PT, R219, UR8, !P2 ;  /* 0x00000008db007c0c */ /* 0x000fe4000d761270 */
[----:B------:R-:W-:Y:S01]  /*63f50*/  IADD3 R19, PT, PT, R21, UR4, RZ ;  /* 0x0000000415137c10 */ /* 0x000fe2000fffe0ff */
[----:B------:R-:W4:Y:S01]  /*63f60*/  LDCU UR4, c[0x0][0x3b8] ;  /* 0x00007700ff0477ac */ /* 0x000f220008000800 */
[----:B------:R-:W-:Y:S01]  /*63f70*/  ISETP.LT.AND P2, PT, R227, UR6, !P2 ;  /* 0x00000006e3007c0c */ /* 0x000fe2000d741270 */
[----:B------:R-:W-:-:S04]  /*63f80*/  IMAD.WIDE R8, R21, 0x4, R236 ;  /* 0x0000000415087825 */ /* 0x000fc800078e02ec */
[C---:B-1----:R-:W-:Y:S01]  /*63f90*/  IMAD.WIDE R10, R19.reuse, 0x4, R2 ;  /* 0x00000004130a7825 */ /* 0x042fe200078e0202 */
[----:B------:R1:W-:Y:S03]  /*63fa0*/  @P1 STG.E desc[UR28][R8.64], R5 ;  /* 0x0000000508001986 */ /* 0x0003e6000c10191c */
[C---:B--2---:R-:W-:Y:S01]  /*63fb0*/  IMAD.WIDE R12, R19.reuse, 0x4, R232 ;  /* 0x00000004130c7825 */ /* 0x044fe200078e02e8 */
[----:B------:R2:W-:Y:S03]  /*63fc0*/  @P5 STG.E desc[UR28][R10.64], R206 ;  /* 0x000000ce0a005986 */ /* 0x0005e6000c10191c */
[C---:B---3--:R-:W-:Y:S01]  /*63fd0*/  IMAD.WIDE R14, R19.reuse, 0x4, R234 ;  /* 0x00000004130e7825 */ /* 0x048fe200078e02ea */
[----:B------:R3:W-:Y:S03]  /*63fe0*/  @P3 STG.E desc[UR28][R12.64], R210 ;  /* 0x000000d20c003986 */ /* 0x0007e6000c10191c */
[----:B------:R-:W-:Y:S01]  /*63ff0*/  IMAD.WIDE R16, R19, 0x4, R236 ;  /* 0x0000000413107825 */ /* 0x000fe200078e02ec */
[----:B------:R-:W-:Y:S01]  /*64000*/  ISETP.LT.AND P5, PT, R223, UR6, !P4 ;  /* 0x00000006df007c0c */ /* 0x000fe2000e7a1270 */
[----:B------:R1:W-:Y:S01]  /*64010*/  @P6 STG.E desc[UR28][R14.64], R218 ;  /* 0x000000da0e006986 */ /* 0x0003e2000c10191c */
[----:B------:R-:W-:-:S03]  /*64020*/  ISETP.LT.AND P3, PT, R219, UR6, !P4 ;  /* 0x00000006db007c0c */ /* 0x000fc6000e761270 */
[----:B------:R2:W-:Y:S01]  /*64030*/  @P2 STG.E desc[UR28][R16.64], R222 ;  /* 0x000000de10002986 */ /* 0x0005e2000c10191c */
[----:B------:R-:W-:Y:S02]  /*64040*/  ISETP.LT.AND P2, PT, R211, UR6, !P4 ;  /* 0x00000006d3007c0c */ /* 0x000fe4000e741270 */
[----:B------:R-:W-:Y:S01]  /*64050*/  IADD3 R19, PT, PT, R19, UR5, RZ ;  /* 0x0000000513137c10 */ /* 0x000fe2000fffe0ff */
[----:B------:R-:W3:Y:S01]  /*64060*/  LDCU UR5, c[0x0][0x3b8] ;  /* 0x00007700ff0577ac */ /* 0x000ee20008000800 */
[----:B------:R-:W-:Y:S02]  /*64070*/  ISETP.LT.AND P4, PT, R227, UR6, !P4 ;  /* 0x00000006e3007c0c */ /* 0x000fe4000e781270 */
[----:B------:R-:W-:Y:S01]  /*64080*/  ISETP.LT.AND P6, PT, R223, UR6, !P0 ;  /* 0x00000006df007c0c */ /* 0x000fe2000c7c1270 */
[----:B-1----:R-:W-:-:S04]  /*64090*/  IMAD.WIDE R4, R19, 0x4, R2 ;  /* 0x0000000413047825 */ /* 0x002fc800078e0202 */
[C---:B----4-:R-:W-:Y:S02]  /*640a0*/  VIADD R21, R19.reuse, UR4 ;  /* 0x0000000413157c36 */ /* 0x050fe40008000000 */
[----:B------:R-:W-:Y:S01]  /*640b0*/  IMAD.WIDE R8, R19, 0x4, R232 ;  /* 0x0000000413087825 */ /* 0x000fe200078e02e8 */
[----:B------:R-:W-:-:S03]  /*640c0*/  ISETP.GE.AND P1, PT, R0, UR53, PT ;  /* 0x0000003500007c0c */ /* 0x000fc6000bf26270 */
[C---:B--2---:R-:W-:Y:S01]  /*640d0*/  IMAD.WIDE R10, R19.reuse, 0x4, R234 ;  /* 0x00000004130a7825 */ /* 0x044fe200078e02ea */
[----:B------:R1:W-:Y:S03]  /*640e0*/  @P5 STG.E desc[UR28][R4.64], R226 ;  /* 0x000000e204005986 */ /* 0x0003e6000c10191c */
[----:B---3--:R-:W-:Y:S01]  /*640f0*/  IMAD.WIDE R12, R19, 0x4, R236 ;  /* 0x00000004130c7825 */ /* 0x008fe200078e02ec */
[----:B------:R2:W-:Y:S03]  /*64100*/  @P3 STG.E desc[UR28][R8.64], R230 ;  /* 0x000000e608003986 */ /* 0x0005e6000c10191c */
[----:B------:R-:W-:Y:S01]  /*64110*/  IMAD.WIDE R14, R21, 0x4, R2 ;  /* 0x00000004150e7825 */ /* 0x000fe200078e0202 */
[----:B------:R3:W-:Y:S01]  /*64120*/  @P2 STG.E desc[UR28][R10.64], R158 ;  /* 0x0000009e0a002986 */ /* 0x0007e2000c10191c */
[----:B------:R-:W-:-:S02]  /*64130*/  ISETP.LT.AND P5, PT, R223, UR6, !P1 ;  /* 0x00000006df007c0c */ /* 0x000fc4000cfa1270 */
[C---:B------:R-:W-:Y:S01]  /*64140*/  ISETP.LT.AND P3, PT, R219.reuse, UR6, !P1 ;  /* 0x00000006db007c0c */ /* 0x040fe2000cf61270 */
[----:B------:R4:W-:Y:S01]  /*64150*/  @P4 STG.E desc[UR28][R12.64], R6 ;  /* 0x000000060c004986 */ /* 0x0009e2000c10191c */
[----:B------:R-:W-:Y:S02]  /*64160*/  ISETP.LT.AND P2, PT, R219, UR6, !P0 ;  /* 0x00000006db007c0c */ /* 0x000fe4000c741270 */
[----:B------:R-:W-:Y:S01]  /*64170*/  ISETP.LT.AND P4, PT, R211, UR6, !P0 ;  /* 0x00000006d3007c0c */ /* 0x000fe2000c781270 */
[----:B------:R-:W4:Y:S01]  /*64180*/  LDL.LU R223, [R1+0x1a7c] ;  /* 0x001a7c0001df7983 */ /* 0x000f220000300800 */
[----:B------:R-:W-:-:S03]  /*64190*/  ISETP.LT.AND P0, PT, R227, UR6, !P0 ;  /* 0x00000006e3007c0c */ /* 0x000fc6000c701270 */
[----:B------:R-:W4:Y:S04]  /*641a0*/  LDL.LU R219, [R1+0x1a78] ;  /* 0x001a780001db7983 */ /* 0x000f280000300800 */
[----:B------:R2:W-:Y:S01]  /*641b0*/  @P6 STG.E desc[UR28][R14.64], R207 ;  /* 0x000000cf0e006986 */ /* 0x0005e2000c10191c */
[----:B------:R-:W-:-:S03]  /*641c0*/  ISETP.LT.AND P6, PT, R211, UR6, !P1 ;  /* 0x00000006d3007c0c */ /* 0x000fc6000cfc1270 */
[----:B------:R-:W4:Y:S01]  /*641d0*/  LDL.LU R211, [R1+0x1a74] ;  /* 0x001a740001d37983 */ /* 0x000f220000300800 */
[----:B------:R-:W-:-:S03]  /*641e0*/  ISETP.LT.AND P1, PT, R227, UR6, !P1 ;  /* 0x00000006e3007c0c */ /* 0x000fc6000cf21270 */
[----:B------:R-:W4:Y:S01]  /*641f0*/  LDL.LU R227, [R1+0x1a70] ;  /* 0x001a700001e37983 */ /* 0x000f220000300800 */
[C---:B------:R-:W-:Y:S01]  /*64200*/  IADD3 R17, PT, PT, R21.reuse, UR5, RZ ;  /* 0x0000000515117c10 */ /* 0x040fe2000fffe0ff */
[----:B-1----:R-:W-:-:S04]  /*64210*/  IMAD.WIDE R4, R21, 0x4, R232 ;  /* 0x0000000415047825 */ /* 0x002fc800078e02e8 */
[----:B--2---:R-:W-:-:S04]  /*64220*/  IMAD.WIDE R8, R21, 0x4, R234 ;  /* 0x0000000415087825 */ /* 0x004fc800078e02ea */
[----:B---3--:R-:W-:-:S04]  /*64230*/  IMAD.WIDE R10, R21, 0x4, R236 ;  /* 0x00000004150a7825 */ /* 0x008fc800078e02ec */
[----:B------:R-:W-:-:S04]  /*64240*/  IMAD.WIDE R2, R17, 0x4, R2 ;  /* 0x0000000411027825 */ /* 0x000fc800078e0202 */
[----:B------:R-:W-:-:S04]  /*64250*/  IMAD.WIDE R232, R17, 0x4, R232 ;  /* 0x0000000411e87825 */ /* 0x000fc800078e02e8 */
[----:B------:R-:W-:-:S04]  /*64260*/  IMAD.WIDE R234, R17, 0x4, R234 ;  /* 0x0000000411ea7825 */ /* 0x000fc800078e02ea */
[----:B------:R-:W-:Y:S01]  /*64270*/  IMAD.WIDE R236, R17, 0x4, R236 ;  /* 0x0000000411ec7825 */ /* 0x000fe200078e02ec */
[----:B----4-:R1:W-:Y:S04]  /*64280*/  @P2 STG.E desc[UR28][R4.64], R211 ;  /* 0x000000d304002986 */ /* 0x0103e8000c10191c */
[----:B------:R1:W-:Y:S04]  /*64290*/  @P4 STG.E desc[UR28][R8.64], R219 ;  /* 0x000000db08004986 */ /* 0x0003e8000c10191c */
[----:B------:R1:W-:Y:S04]  /*642a0*/  @P0 STG.E desc[UR28][R10.64], R223 ;  /* 0x000000df0a000986 */ /* 0x0003e8000c10191c */
[----:B------:R1:W-:Y:S04]  /*642b0*/  @P5 STG.E desc[UR28][R2.64], R227 ;  /* 0x000000e302005986 */ /* 0x0003e8000c10191c */
[----:B------:R1:W-:Y:S04]  /*642c0*/  @P3 STG.E desc[UR28][R232.64], R231 ;  /* 0x000000e7e8003986 */ /* 0x0003e8000c10191c */
[----:B------:R1:W-:Y:S01]  /*642d0*/  @P6 STG.E desc[UR28][R234.64], R159 ;  /* 0x0000009fea006986 */ /* 0x0003e2000c10191c */
[----:B------:R-:W-:Y:S05]  /*642e0*/  @!P1 EXIT ;  /* 0x000000000000994d */ /* 0x000fea0003800000 */
[----:B------:R-:W-:Y:S01]  /*642f0*/  STG.E desc[UR28][R236.64], R7 ;  /* 0x00000007ec007986 */ /* 0x000fe2000c10191c */
[----:B------:R-:W-:Y:S05]  /*64300*/  EXIT ;  /* 0x000000000000794d */ /* 0x000fea0003800000 */
.L_x_2:
[----:B------:R-:W-:-:S00]  /*64310*/  BRA `(.L_x_2) ;  /* 0xfffffffc00fc7947 */ /* 0x000fc0000383ffff */
[----:B------:R-:W-:-:S00]  /*64320*/  NOP ;  /* 0x0000000000007918 */ /* 0x000fc00000000000 */
        /* <DEDUP_REMOVED lines=13> */
.L_x_3:


//--------------------- .nv.shared.matmul_kernel  --------------------------
	.section	.nv.shared.matmul_kernel,"aw",@nobits
	.sectionflags	@""
	.align	16
	.zero		1024


//--------------------- .nv.shared.reserved.0     --------------------------
	.section	.nv.shared.reserved.0,"aw",@nobits
	.weak		__nv_reservedSMEM_offset_0_alias
	.size		__nv_reservedSMEM_offset_0_alias, 0, 64
	.other		__nv_reservedSMEM_offset_0_alias,@"STO_CUDA_RESERVED_SHARED STV_DEFAULT"
__nv_reservedSMEM_offset_0_alias:
	.zero		0
	.zero		64


//--------------------- .nv.constant0.matmul_kernel --------------------------
	.section	.nv.constant0.matmul_kernel,"a",@progbits
	.sectionflags	@""
	.align	4
.nv.constant0.matmul_kernel:
	.zero		976


//--------------------- SYMBOLS --------------------------

	.type		.nv.reservedSmem.offset0,@object
	.size		.nv.reservedSmem.offset0,0x4
	.type		.nv.reservedSmem.cap,@object
	.size		.nv.reservedSmem.cap,0x4
